def attn_fwd(
    Q,
    K,
    V,
    Out,
    Lse,
    sm_scale,
    stride_qz,
    stride_qh,
    stride_qm,
    stride_qk,
    stride_kz,
    stride_kh,
    stride_kn,
    stride_kk,
    stride_vz,
    stride_vh,
    stride_vn,
    stride_vk,
    stride_oz,
    stride_oh,
    stride_om,
    stride_ok,
    seqlen_q,
    seqlen_k,
    BLOCK_M: tl.constexpr,
    BLOCK_N: tl.constexpr,
    HEAD_DIM: tl.constexpr,
    CAUSAL: tl.constexpr,
):
    start_m = tl.program_id(0)
    off_hz = tl.program_id(1)
    q_off = off_hz * stride_qh
    k_off = off_hz * stride_kh
    v_off = off_hz * stride_vh
    offs_m = start_m * BLOCK_M + tl.arange(0, BLOCK_M)
    offs_d = tl.arange(0, HEAD_DIM)
    offs_n = tl.arange(0, BLOCK_N)
    q_ptrs = Q + q_off + offs_m[:, None] * stride_qm + offs_d[None, :] * stride_qk
    k_ptrs = K + k_off + offs_d[:, None] * stride_kk + offs_n[None, :] * stride_kn
    v_ptrs = V + v_off + offs_n[:, None] * stride_vn + offs_d[None, :] * stride_vk
    m_i = tl.full([BLOCK_M], float("-inf"), dtype=tl.float32)
    l_i = tl.zeros([BLOCK_M], dtype=tl.float32) + 1.0
    acc = tl.zeros([BLOCK_M, HEAD_DIM], dtype=tl.float32)
    q = tl.load(q_ptrs)
    acc, l_i, m_i = _attn_fwd_inner(
        acc,
        l_i,
        m_i,
        q,
        k_ptrs,
        v_ptrs,
        sm_scale,
        stride_kn,
        stride_vn,
        start_m,
        seqlen_k,
        BLOCK_M,
        BLOCK_N,
        HEAD_DIM,
        CAUSAL,
    )
    acc = acc / l_i[:, None]
    lse = m_i + tl.math.log2(l_i) / 1.4426950408889634
    o_ptrs = (
        Out
        + off_hz * stride_oh
        + offs_m[:, None] * stride_om
        + offs_d[None, :] * stride_ok
    )
    tl.store(o_ptrs, acc.to(Out.dtype.element_ty))
    tl.store(Lse + off_hz * seqlen_q + offs_m, lse)

# config = {"BLOCK_M": 128, "BLOCK_N": 64, "HEAD_DIM": 128, "arch": "sm_90", "causal": true, "dtype": "bf16", "num_stages": 2, "num_warps": 4}
# arch = sm_90


// ===== COMPILED SASS (sm_90a) =====

	.target	sm_90a

	.elftype	@"ET_EXEC"


//--------------------- .note.nv.tkinfo           --------------------------
	.section	.note.nv.tkinfo,"",@"SHT_NOTE"
	.sectionflags	@"SHF_NOTE_NV_TKINFO"
	.tkinfo
        /*0018*/ 	.word	0x00000002
        /*0030*/ 	.string	""
        /*0030*/ 	.string	"ptxas"
        /*0030*/ 	.string	"Cuda compilation tools, release 13.0, V13.0.88"
        /*0030*/ 	.string	"Build cuda_13.0.r13.0/compiler.36424714_0"
        /*0030*/ 	.string	"-v  -suppress-debug-info  -lineinfo  -arch sm_90a "



//--------------------- .note.nv.cuinfo           --------------------------
	.section	.note.nv.cuinfo,"",@"SHT_NOTE"
	.sectionflags	@"SHF_NOTE_NV_CUINFO"
        /*0018*/ 	.short	0x0002
        /*001a*/ 	.short	0x005a
        /*001c*/ 	.short	0x0082
	.zero		2


//--------------------- .nv.info                  --------------------------
	.section	.nv.info,"",@"SHT_CUDA_INFO"
	.align	4


	//----- nvinfo : EIATTR_REGCOUNT
	.align		4
        /*0000*/ 	.byte	0x04, 0x2f
        /*0002*/ 	.short	(.L_2 - .L_1)
	.align		4
.L_1:
        /*0004*/ 	.word	index@(attn_fwd)
        /*0008*/ 	.word	0x000000ff


	//----- nvinfo : EIATTR_FRAME_SIZE
	.align		4
.L_2:
        /*000c*/ 	.byte	0x04, 0x11
        /*000e*/ 	.short	(.L_4 - .L_3)
	.align		4
.L_3:
        /*0010*/ 	.word	index@(attn_fwd)
        /*0014*/ 	.word	0x000003b0


	//----- nvinfo : EIATTR_MIN_STACK_SIZE
	.align		4
.L_4:
        /*0018*/ 	.byte	0x04, 0x12
        /*001a*/ 	.short	(.L_6 - .L_5)
	.align		4
.L_5:
        /*001c*/ 	.word	index@(attn_fwd)
        /*0020*/ 	.word	0x000003b0
.L_6:


//--------------------- .nv.compat                --------------------------
	.section	.nv.compat,"",@"SHT_CUDA_COMPAT_INFO"
	.align	4
        /*0000*/ 	.byte	0x02, 0x09, 0x01, 0x00, 0x02, 0x02, 0x04, 0x00, 0x02, 0x05, 0x05, 0x00, 0x03, 0x07, 0x01, 0x01
        /*0010*/ 	.byte	0x02, 0x03, 0x00, 0x00, 0x02, 0x06, 0x01, 0x00, 0x04, 0x0b, 0x08, 0x00, 0x00, 0x00, 0x00, 0x00
        /*0020*/ 	.byte	0x00, 0x00, 0x00, 0x00


//--------------------- .nv.info.attn_fwd         --------------------------
	.section	.nv.info.attn_fwd,"",@"SHT_CUDA_INFO"
	.sectionflags	@""
	.align	4


	//----- nvinfo : EIATTR_CUDA_API_VERSION
	.align		4
        /*0000*/ 	.byte	0x04, 0x37
        /*0002*/ 	.short	(.L_8 - .L_7)
.L_7:
        /*0004*/ 	.word	0x00000082


	//----- nvinfo : EIATTR_KPARAM_INFO
	.align		4
.L_8:
        /*0008*/ 	.byte	0x04, 0x17
        /*000a*/ 	.short	(.L_10 - .L_9)
.L_9:
        /*000c*/ 	.word	0x00000000
        /*0010*/ 	.short	0x0019
        /*0012*/ 	.short	0x0080
        /*0014*/ 	.byte	0x00, 0xf4, 0x21, 0x00


	//----- nvinfo : EIATTR_KPARAM_INFO
	.align		4
.L_10:
        /*0018*/ 	.byte	0x04, 0x17
        /*001a*/ 	.short	(.L_12 - .L_11)
.L_11:
        /*001c*/ 	.word	0x00000000
        /*0020*/ 	.short	0x0018
        /*0022*/ 	.short	0x0078
        /*0024*/ 	.byte	0x00, 0xf4, 0x21, 0x00


	//----- nvinfo : EIATTR_KPARAM_INFO
	.align		4
.L_12:
        /*0028*/ 	.byte	0x04, 0x17
        /*002a*/ 	.short	(.L_14 - .L_13)
.L_13:
        /*002c*/ 	.word	0x00000000
        /*0030*/ 	.short	0x0017
        /*0032*/ 	.short	0x0070
        /*0034*/ 	.byte	0x00, 0xf0, 0x11, 0x00


	//----- nvinfo : EIATTR_KPARAM_INFO
	.align		4
.L_14:
        /*0038*/ 	.byte	0x04, 0x17
        /*003a*/ 	.short	(.L_16 - .L_15)
.L_15:
        /*003c*/ 	.word	0x00000000
        /*0040*/ 	.short	0x0016
        /*0042*/ 	.short	0x006c
        /*0044*/ 	.byte	0x00, 0xf0, 0x11, 0x00


	//----- nvinfo : EIATTR_KPARAM_INFO
	.align		4
.L_16:
        /*0048*/ 	.byte	0x04, 0x17
        /*004a*/ 	.short	(.L_18 - .L_17)
.L_17:
        /*004c*/ 	.word	0x00000000
        /*0050*/ 	.short	0x0015
        /*0052*/ 	.short	0x0068
        /*0054*/ 	.byte	0x00, 0xf0, 0x11, 0x00


	//----- nvinfo : EIATTR_KPARAM_INFO
	.align		4
.L_18:
        /*0058*/ 	.byte	0x04, 0x17
        /*005a*/ 	.short	(.L_20 - .L_19)
.L_19:
        /*005c*/ 	.word	0x00000000
        /*0060*/ 	.short	0x0014
        /*0062*/ 	.short	0x0064
        /*0064*/ 	.byte	0x00, 0xf0, 0x11, 0x00


	//----- nvinfo : EIATTR_KPARAM_INFO
	.align		4
.L_20:
        /*0068*/ 	.byte	0x04, 0x17
        /*006a*/ 	.short	(.L_22 - .L_21)
.L_21:
        /*006c*/ 	.word	0x00000000
        /*0070*/ 	.short	0x0013
        /*0072*/ 	.short	0x0060
        /*0074*/ 	.byte	0x00, 0xf0, 0x11, 0x00


	//----- nvinfo : EIATTR_KPARAM_INFO
	.align		4
.L_22:
        /*0078*/ 	.byte	0x04, 0x17
        /*007a*/ 	.short	(.L_24 - .L_23)
.L_23:
        /*007c*/ 	.word	0x00000000
        /*0080*/ 	.short	0x0012
        /*0082*/ 	.short	0x005c
        /*0084*/ 	.byte	0x00, 0xf0, 0x11, 0x00


	//----- nvinfo : EIATTR_KPARAM_INFO
	.align		4
.L_24:
        /*0088*/ 	.byte	0x04, 0x17
        /*008a*/ 	.short	(.L_26 - .L_25)
.L_25:
        /*008c*/ 	.word	0x00000000
        /*0090*/ 	.short	0x0011
        /*0092*/ 	.short	0x0058
        /*0094*/ 	.byte	0x00, 0xf0, 0x11, 0x00


	//----- nvinfo : EIATTR_KPARAM_INFO
	.align		4
.L_26:
        /*0098*/ 	.byte	0x04, 0x17
        /*009a*/ 	.short	(.L_28 - .L_27)
.L_27:
        /*009c*/ 	.word	0x00000000
        /*00a0*/ 	.short	0x0010
        /*00a2*/ 	.short	0x0054
        /*00a4*/ 	.byte	0x00, 0xf0, 0x11, 0x00


	//----- nvinfo : EIATTR_KPARAM_INFO
	.align		4
.L_28:
        /*00a8*/ 	.byte	0x04, 0x17
        /*00aa*/ 	.short	(.L_30 - .L_29)
.L_29:
        /*00ac*/ 	.word	0x00000000
        /*00b0*/ 	.short	0x000f
        /*00b2*/ 	.short	0x0050
        /*00b4*/ 	.byte	0x00, 0xf0, 0x11, 0x00


	//----- nvinfo : EIATTR_KPARAM_INFO
	.align		4
.L_30:
        /*00b8*/ 	.byte	0x04, 0x17
        /*00ba*/ 	.short	(.L_32 - .L_31)
.L_31:
        /*00bc*/ 	.word	0x00000000
        /*00c0*/ 	.short	0x000e
        /*00c2*/ 	.short	0x004c
        /*00c4*/ 	.byte	0x00, 0xf0, 0x11, 0x00


	//----- nvinfo : EIATTR_KPARAM_INFO
	.align		4
.L_32:
        /*00c8*/ 	.byte	0x04, 0x17
        /*00ca*/ 	.short	(.L_34 - .L_33)
.L_33:
        /*00cc*/ 	.word	0x00000000
        /*00d0*/ 	.short	0x000d
        /*00d2*/ 	.short	0x0048
        /*00d4*/ 	.byte	0x00, 0xf0, 0x11, 0x00


	//----- nvinfo : EIATTR_KPARAM_INFO
	.align		4
.L_34:
        /*00d8*/ 	.byte	0x04, 0x17
        /*00da*/ 	.short	(.L_36 - .L_35)
.L_35:
        /*00dc*/ 	.word	0x00000000
        /*00e0*/ 	.short	0x000c
        /*00e2*/ 	.short	0x0044
        /*00e4*/ 	.byte	0x00, 0xf0, 0x11, 0x00


	//----- nvinfo : EIATTR_KPARAM_INFO
	.align		4
.L_36:
        /*00e8*/ 	.byte	0x04, 0x17
        /*00ea*/ 	.short	(.L_38 - .L_37)
.L_37:
        /*00ec*/ 	.word	0x00000000
        /*00f0*/ 	.short	0x000b
        /*00f2*/ 	.short	0x0040
        /*00f4*/ 	.byte	0x00, 0xf0, 0x11, 0x00


	//----- nvinfo : EIATTR_KPARAM_INFO
	.align		4
.L_38:
        /*00f8*/ 	.byte	0x04, 0x17
        /*00fa*/ 	.short	(.L_40 - .L_39)
.L_39:
        /*00fc*/ 	.word	0x00000000
        /*0100*/ 	.short	0x000a
        /*0102*/ 	.short	0x003c
        /*0104*/ 	.byte	0x00, 0xf0, 0x11, 0x00


	//----- nvinfo : EIATTR_KPARAM_INFO
	.align		4
.L_40:
        /*0108*/ 	.byte	0x04, 0x17
        /*010a*/ 	.short	(.L_42 - .L_41)
.L_41:
        /*010c*/ 	.word	0x00000000
        /*0110*/ 	.short	0x0009
        /*0112*/ 	.short	0x0038
        /*0114*/ 	.byte	0x00, 0xf0, 0x11, 0x00


	//----- nvinfo : EIATTR_KPARAM_INFO
	.align		4
.L_42:
        /*0118*/ 	.byte	0x04, 0x17
        /*011a*/ 	.short	(.L_44 - .L_43)
.L_43:
        /*011c*/ 	.word	0x00000000
        /*0120*/ 	.short	0x0008
        /*0122*/ 	.short	0x0034
        /*0124*/ 	.byte	0x00, 0xf0, 0x11, 0x00


	//----- nvinfo : EIATTR_KPARAM_INFO
	.align		4
.L_44:
        /*0128*/ 	.byte	0x04, 0x17
        /*012a*/ 	.short	(.L_46 - .L_45)
.L_45:
        /*012c*/ 	.word	0x00000000
        /*0130*/ 	.short	0x0007
        /*0132*/ 	.short	0x0030
        /*0134*/ 	.byte	0x00, 0xf0, 0x11, 0x00


	//----- nvinfo : EIATTR_KPARAM_INFO
	.align		4
.L_46:
        /*0138*/ 	.byte	0x04, 0x17
        /*013a*/ 	.short	(.L_48 - .L_47)
.L_47:
        /*013c*/ 	.word	0x00000000
        /*0140*/ 	.short	0x0006
        /*0142*/ 	.short	0x002c
        /*0144*/ 	.byte	0x00, 0xf0, 0x11, 0x00


	//----- nvinfo : EIATTR_KPARAM_INFO
	.align		4
.L_48:
        /*0148*/ 	.byte	0x04, 0x17
        /*014a*/ 	.short	(.L_50 - .L_49)
.L_49:
        /*014c*/ 	.word	0x00000000
        /*0150*/ 	.short	0x0005
        /*0152*/ 	.short	0x0028
        /*0154*/ 	.byte	0x00, 0xf0, 0x11, 0x00


	//----- nvinfo : EIATTR_KPARAM_INFO
	.align		4
.L_50:
        /*0158*/ 	.byte	0x04, 0x17
        /*015a*/ 	.short	(.L_52 - .L_51)
.L_51:
        /*015c*/ 	.word	0x00000000
        /*0160*/ 	.short	0x0004
        /*0162*/ 	.short	0x0020
        /*0164*/ 	.byte	0x00, 0xf4, 0x21, 0x00


	//----- nvinfo : EIATTR_KPARAM_INFO
	.align		4
.L_52:
        /*0168*/ 	.byte	0x04, 0x17
        /*016a*/ 	.short	(.L_54 - .L_53)
.L_53:
        /*016c*/ 	.word	0x00000000
        /*0170*/ 	.short	0x0003
        /*0172*/ 	.short	0x0018
        /*0174*/ 	.byte	0x00, 0xf4, 0x21, 0x00


	//----- nvinfo : EIATTR_KPARAM_INFO
	.align		4
.L_54:
        /*0178*/ 	.byte	0x04, 0x17
        /*017a*/ 	.short	(.L_56 - .L_55)
.L_55:
        /*017c*/ 	.word	0x00000000
        /*0180*/ 	.short	0x0002
        /*0182*/ 	.short	0x0010
        /*0184*/ 	.byte	0x00, 0xf4, 0x21, 0x00


	//----- nvinfo : EIATTR_KPARAM_INFO
	.align		4
.L_56:
        /*0188*/ 	.byte	0x04, 0x17
        /*018a*/ 	.short	(.L_58 - .L_57)
.L_57:
        /*018c*/ 	.word	0x00000000
        /*0190*/ 	.short	0x0001
        /*0192*/ 	.short	0x0008
        /*0194*/ 	.byte	0x00, 0xf4, 0x21, 0x00


	//----- nvinfo : EIATTR_KPARAM_INFO
	.align		4
.L_58:
        /*0198*/ 	.byte	0x04, 0x17
        /*019a*/ 	.short	(.L_60 - .L_59)
.L_59:
        /*019c*/ 	.word	0x00000000
        /*01a0*/ 	.short	0x0000
        /*01a2*/ 	.short	0x0000
        /*01a4*/ 	.byte	0x00, 0xf4, 0x21, 0x00


	//----- nvinfo : EIATTR_SPARSE_MMA_MASK
	.align		4
.L_60:
        /*01a8*/ 	.byte	0x03, 0x50
        /*01aa*/ 	.short	0x0000


	//----- nvinfo : EIATTR_MAXREG_COUNT
	.align		4
        /*01ac*/ 	.byte	0x03, 0x1b
        /*01ae*/ 	.short	0x00ff


	//----- nvinfo : EIATTR_NUM_BARRIERS
	.align		4
        /*01b0*/ 	.byte	0x02, 0x4c
        /*01b2*/ 	.byte	0x01
	.zero		1


	//----- nvinfo : EIATTR_ANNOTATIONS
	.align		4
        /*01b4*/ 	.byte	0x04, 0x55
        /*01b6*/ 	.short	(.L_62 - .L_61)


	//   ....[0]....
.L_61:
        /*01b8*/ 	.word	0x00000001
        /*01bc*/ 	.byte	0xe0, 0x2d, 0x00, 0x00, 0x01, 0x00, 0x00, 0x00, 0x00, 0x2e, 0x00, 0x00, 0x01, 0x00, 0x00, 0x00
        /* <DEDUP_REMOVED lines=175> */
        /*0cbc*/ 	.byte	0xb0, 0xc2, 0x00, 0x00


	//----- nvinfo : EIATTR_MERCURY_ISA_VERSION
	.align		4
.L_62:
        /*0cc0*/ 	.byte	0x03, 0x5f
        /*0cc2*/ 	.short	0x0101


	//----- nvinfo : EIATTR_COOP_GROUP_MASK_REGIDS
	.align		4
        /*0cc4*/ 	.byte	0x04, 0x29
        /*0cc6*/ 	.short	(.L_64 - .L_63)


	//   ....[0]....
.L_63:
        /*0cc8*/ 	.word	0xffffffff


	//   ....[1]....
        /*0ccc*/ 	.word	0xffffffff


	//   ....[2]....
        /*0cd0*/ 	.word	0xffffffff


	//   ....[3]....
        /*0cd4*/ 	.word	0xffffffff


	//   ....[4]....
        /*0cd8*/ 	.word	0xffffffff


	//   ....[5]....
        /*0cdc*/ 	.word	0xffffffff


	//   ....[6]....
        /*0ce0*/ 	.word	0xffffffff


	//   ....[7]....
        /*0ce4*/ 	.word	0xffffffff


	//   ....[8]....
        /*0ce8*/ 	.word	0xffffffff


	//   ....[9]....
        /*0cec*/ 	.word	0xffffffff


	//   ....[10]....
        /*0cf0*/ 	.word	0xffffffff


	//   ....[11]....
        /*0cf4*/ 	.word	0xffffffff


	//   ....[12]....
        /*0cf8*/ 	.word	0xffffffff


	//   ....[13]....
        /*0cfc*/ 	.word	0xffffffff


	//   ....[14]....
        /*0d00*/ 	.word	0xffffffff


	//   ....[15]....
        /*0d04*/ 	.word	0xffffffff


	//----- nvinfo : EIATTR_COOP_GROUP_INSTR_OFFSETS
	.align		4
.L_64:
        /*0d08*/ 	.byte	0x04, 0x28
        /*0d0a*/ 	.short	(.L_66 - .L_65)


	//   ....[0]....
.L_65:
        /*0d0c*/ 	.word	0x00009650


	//   ....[1]....
        /*0d10*/ 	.word	0x00009840


	//   ....[2]....
        /*0d14*/ 	.word	0x00009a40


	//   ....[3]....
        /*0d18*/ 	.word	0x00009b00


	//   ....[4]....
        /*0d1c*/ 	.word	0x00009f00


	//   ....[5]....
        /*0d20*/ 	.word	0x00009f70


	//   ....[6]....
        /*0d24*/ 	.word	0x0000a2b0


	//   ....[7]....
        /*0d28*/ 	.word	0x0000a300


	//   ....[8]....
        /*0d2c*/ 	.word	0x0000bf60


	//   ....[9]....
        /*0d30*/ 	.word	0x0000bf70


	//   ....[10]....
        /*0d34*/ 	.word	0x0000bf80


	//   ....[11]....
        /*0d38*/ 	.word	0x0000bf90


	//   ....[12]....
        /*0d3c*/ 	.word	0x0000c000


	//   ....[13]....
        /*0d40*/ 	.word	0x0000c010


	//   ....[14]....
        /*0d44*/ 	.word	0x0000c020


	//   ....[15]....
        /*0d48*/ 	.word	0x0000c030


	//----- nvinfo : EIATTR_EXIT_INSTR_OFFSETS
	.align		4
.L_66:
        /*0d4c*/ 	.byte	0x04, 0x1c
        /*0d4e*/ 	.short	(.L_68 - .L_67)


	//   ....[0]....
.L_67:
        /*0d50*/ 	.word	0x00012280


	//----- nvinfo : EIATTR_REQNTID
	.align		4
.L_68:
        /*0d54*/ 	.byte	0x04, 0x10
        /*0d56*/ 	.short	(.L_70 - .L_69)
.L_69:
        /*0d58*/ 	.word	0x00000080
        /*0d5c*/ 	.word	0x00000001
        /*0d60*/ 	.word	0x00000001


	//----- nvinfo : EIATTR_CBANK_PARAM_SIZE
	.align		4
.L_70:
        /*0d64*/ 	.byte	0x03, 0x19
        /*0d66*/ 	.short	0x0088


	//----- nvinfo : EIATTR_PARAM_CBANK
	.align		4
        /*0d68*/ 	.byte	0x04, 0x0a
        /*0d6a*/ 	.short	(.L_72 - .L_71)
	.align		4
.L_71:
        /*0d6c*/ 	.word	index@(.nv.constant0.attn_fwd)
        /*0d70*/ 	.short	0x0210
        /*0d72*/ 	.short	0x0088


	//----- nvinfo : EIATTR_SW_WAR
	.align		4
.L_72:
        /*0d74*/ 	.byte	0x04, 0x36
        /*0d76*/ 	.short	(.L_74 - .L_73)
.L_73:
        /*0d78*/ 	.word	0x00000008
.L_74:


//--------------------- .nv.callgraph             --------------------------
	.section	.nv.callgraph,"",@"SHT_CUDA_CALLGRAPH"
	.align	4
	.sectionentsize	8
	.align		4
        /*0000*/ 	.word	0x00000000
	.align		4
        /*0004*/ 	.word	0xffffffff
	.align		4
        /*0008*/ 	.word	0x00000000
	.align		4
        /*000c*/ 	.word	0xfffffffe
	.align		4
        /*0010*/ 	.word	0x00000000
	.align		4
        /*0014*/ 	.word	0xfffffffd
	.align		4
        /*0018*/ 	.word	0x00000000
	.align		4
        /*001c*/ 	.word	0xfffffffc


//--------------------- .nv.constant4             --------------------------
	.section	.nv.constant4,"a",@progbits
	.align	8
	.align		8
.nv.constant4:
        /*0000*/ 	.dword	_$_str


//--------------------- .text.attn_fwd            --------------------------
	.section	.text.attn_fwd,"ax",@progbits
	.align	128
        .global         attn_fwd
        .type           attn_fwd,@function
        .size           attn_fwd,(.L_x_3 - attn_fwd)
        .other          attn_fwd,@"STO_CUDA_ENTRY STV_DEFAULT"
attn_fwd:
.text.attn_fwd:
[----:B------:R-:W0:Y:S01]  /*0000*/  LDC R1, c[0x0][0x28] ;  /* 0x00000a00ff017b82 */ /* 0x000e220000000800 */
[----:B------:R-:W1:Y:S07]  /*0010*/  S2R R5, SR_CTAID.X ;  /* 0x0000000000057919 */ /* 0x000e6e0000002500 */
[----:B------:R-:W2:Y:S01]  /*0020*/  S2UR UR6, SR_CTAID.Y ;  /* 0x00000000000679c3 */ /* 0x000ea20000002600 */
[----:B------:R-:W-:Y:S01]  /*0030*/  ULDC.64 UR4, c[0x0][0x240] ;  /* 0x0000900000047ab9 */ /* 0x000fe20000000a00 */
[----:B0-----:R-:W-:Y:S01]  /*0040*/  VIADD R1, R1, 0xfffffc50 ;  /* 0xfffffc5001017836 */ /* 0x001fe20000000000 */
[----:B------:R-:W0:Y:S05]  /*0050*/  S2R R252, SR_TID.X ;  /* 0x0000000000fc7919 */ /* 0x000e2a0000002100 */
[----:B------:R-:W3:Y:S08]  /*0060*/  LDC.64 R6, c[0x0][0x210] ;  /* 0x00008400ff067b82 */ /* 0x000ef00000000a00 */
[----:B------:R-:W4:Y:S01]  /*0070*/  LDC R15, c[0x0][0x248] ;  /* 0x00009200ff0f7b82 */ /* 0x000f220000000800 */
[----:B--2---:R-:W-:-:S04]  /*0080*/  UIMAD UR4, UR6, UR4, URZ ;  /* 0x00000004060472a4 */ /* 0x004fc8000f8e023f */
[----:B------:R-:W-:Y:S01]  /*0090*/  USHF.L.U32 UR6, UR4, 0x1, URZ ;  /* 0x0000000104067899 */ /* 0x000fe2000800063f */
[----:B-1----:R-:W-:-:S05]  /*00a0*/  IMAD.SHL.U32 R5, R5, 0x80, RZ ;  /* 0x0000008005057824 */ /* 0x002fca00078e00ff */
[----:B0-----:R-:W-:Y:S02]  /*00b0*/  LOP3.LUT R0, R5, 0x7f, R252, 0xf8, !PT ;  /* 0x0000007f05007812 */ /* 0x001fe400078ef8fc */
[----:B----4-:R-:W-:-:S03]  /*00c0*/  SHF.L.U32 R3, R15, 0x3, RZ ;  /* 0x000000030f037819 */ /* 0x010fc600000006ff */
[----:B------:R-:W-:Y:S01]  /*00d0*/  IMAD R0, R0, UR5, RZ ;  /* 0x0000000500007c24 */ /* 0x000fe2000f8e02ff */
[----:B------:R-:W-:Y:S01]  /*00e0*/  UIMAD.WIDE UR4, UR4, 0x2, URZ ;  /* 0x00000002040478a5 */ /* 0x000fe2000f8e023f */
[----:B------:R-:W-:Y:S02]  /*00f0*/  IMAD.SHL.U32 R9, R15, 0x10, RZ ;  /* 0x000000100f097824 */ /* 0x000fe400078e00ff */
[C---:B------:R-:W-:Y:S02]  /*0100*/  IMAD.SHL.U32 R239, R0.reuse, 0x2, RZ ;  /* 0x0000000200ef7824 */ /* 0x040fe400078e00ff */
[----:B------:R-:W-:-:S03]  /*0110*/  IMAD.HI R0, R0, 0x2, RZ ;  /* 0x0000000200007827 */ /* 0x000fc600078e02ff */
[----:B---3--:R-:W-:Y:S01]  /*0120*/  IADD3 R238, P0, P1, R239, UR6, R6 ;  /* 0x00000006efee7c10 */ /* 0x008fe2000f91e006 */
[C---:B------:R-:W-:Y:S01]  /*0130*/  IMAD.SHL.U32 R17, R15.reuse, 0x40, RZ ;  /* 0x000000400f117824 */ /* 0x040fe200078e00ff */
[----:B------:R-:W-:Y:S02]  /*0140*/  ULDC.64 UR6, c[0x0][0x208] ;  /* 0x0000820000067ab9 */ /* 0x000fe40000000a00 */
[----:B------:R-:W-:Y:S02]  /*0150*/  IADD3.X R239, R0, UR5, R7, P0, P1 ;  /* 0x0000000500ef7c10 */ /* 0x000fe400087e2407 */
[CC--:B------:R-:W-:Y:S02]  /*0160*/  LEA R6, P0, R15.reuse, R238.reuse, 0x4 ;  /* 0x000000ee0f067211 */ /* 0x0c0fe400078020ff */
[CC--:B------:R-:W-:Y:S01]  /*0170*/  LEA R2, P1, R15.reuse, R238.reuse, 0x5 ;  /* 0x000000ee0f027211 */ /* 0x0c0fe200078228ff */
[----:B------:R-:W-:Y:S01]  /*0180*/  IMAD R21, R15, 0x14, RZ ;  /* 0x000000140f157824 */ /* 0x000fe200078e02ff */
[-C--:B------:R-:W-:Y:S01]  /*0190*/  LEA.HI.X.SX32 R7, R3, R239.reuse, 0x1, P0 ;  /* 0x000000ef03077211 */ /* 0x080fe200000f0eff */
[----:B------:R-:W-:Y:S01]  /*01a0*/  IMAD.SHL.U32 R13, R15, 0x20, RZ ;  /* 0x000000200f0d7824 */ /* 0x000fe200078e00ff */
[-C--:B------:R-:W-:Y:S01]  /*01b0*/  LEA.HI.X.SX32 R3, R9, R239.reuse, 0x1, P1 ;  /* 0x000000ef09037211 */ /* 0x080fe200008f0eff */
[C---:B------:R-:W-:Y:S01]  /*01c0*/  IMAD R11, R15.reuse, 0xa, RZ ;  /* 0x0000000a0f0b7824 */ /* 0x040fe200078e02ff */
[CC--:B------:R-:W-:Y:S01]  /*01d0*/  LEA R16, P1, R15.reuse, R238.reuse, 0x7 ;  /* 0x000000ee0f107211 */ /* 0x0c0fe200078238ff */
[C---:B------:R-:W-:Y:S01]  /*01e0*/  IMAD R19, R15.reuse, 0x90, RZ ;  /* 0x000000900f137824 */ /* 0x040fe200078e02ff */
[CC--:B------:R-:W-:Y:S01]  /*01f0*/  LEA R12, P0, R15.reuse, R238.reuse, 0x6 ;  /* 0x000000ee0f0c7211 */ /* 0x0c0fe200078030ff */
[----:B------:R-:W-:Y:S01]  /*0200*/  IMAD R25, R15, 0x50, RZ ;  /* 0x000000500f197824 */ /* 0x000fe200078e02ff */
[-C--:B------:R-:W-:Y:S01]  /*0210*/  LEA.HI.X.SX32 R17, R17, R239.reuse, 0x1, P1 ;  /* 0x000000ef11117211 */ /* 0x080fe200008f0eff */
[----:B------:R-:W-:Y:S01]  /*0220*/  IMAD R233, R15, 0xc0, RZ ;  /* 0x000000c00fe97824 */ /* 0x000fe200078e02ff */
[-C--:B------:R-:W-:Y:S01]  /*0230*/  IADD3 R10, P1, R21, R238.reuse, RZ ;  /* 0x000000ee150a7210 */ /* 0x080fe20007f3e0ff */
[----:B------:R-:W-:Y:S01]  /*0240*/  IMAD R9, R15, 0x5, RZ ;  /* 0x000000050f097824 */ /* 0x000fe200078e02ff */
[-C--:B------:R-:W-:Y:S01]  /*0250*/  LEA.HI.X.SX32 R13, R13, R239.reuse, 0x1, P0 ;  /* 0x000000ef0d0d7211 */ /* 0x080fe200000f0eff */
[----:B------:R-:W-:Y:S01]  /*0260*/  IMAD R203, R15, 0x48, RZ ;  /* 0x000000480fcb7824 */ /* 0x000fe200078e02ff */
[CC--:B------:R-:W-:Y:S01]  /*0270*/  IADD3 R8, P0, R11.reuse, R238.reuse, RZ ;  /* 0x000000ee0b087210 */ /* 0x0c0fe20007f1e0ff */
[----:B------:R0:W2:Y:S01]  /*0280*/  LDG.E.U16 R4, desc[UR6][R16.64] ;  /* 0x0000000610047981 */ /* 0x0000a2000c1e1500 */
[-C--:B------:R-:W-:Y:S01]  /*0290*/  LEA.HI.X.SX32 R11, R11, R239.reuse, 0x1, P1 ;  /* 0x000000ef0b0b7211 */ /* 0x080fe200008f0eff */
[----:B------:R-:W-:Y:S01]  /*02a0*/  IMAD R23, R15, 0x28, RZ ;  /* 0x000000280f177824 */ /* 0x000fe200078e02ff */
[-C--:B------:R-:W-:Y:S01]  /*02b0*/  IADD3 R18, P2, R19, R238.reuse, RZ ;  /* 0x000000ee13127210 */ /* 0x080fe20007f5e0ff */
[----:B------:R-:W-:Y:S01]  /*02c0*/  IMAD R27, R15, 0xa0, RZ ;  /* 0x000000a00f1b7824 */ /* 0x000fe200078e02ff */
[-C--:B------:R-:W-:Y:S01]  /*02d0*/  IADD3 R232, P6, R233, R238.reuse, RZ ;  /* 0x000000eee9e87210 */ /* 0x080fe20007fde0ff */
[C---:B------:R-:W-:Y:S01]  /*02e0*/  IMAD R195, R15.reuse, 0x60, RZ ;  /* 0x000000600fc37824 */ /* 0x040fe200078e02ff */
[----:B------:R-:W3:Y:S01]  /*02f0*/  LDG.E.U16 R3, desc[UR6][R2.64] ;  /* 0x0000000602037981 */ /* 0x000ee2000c1e1500 */
[----:B------:R-:W-:Y:S01]  /*0300*/  IMAD R217, R15, 0x70, RZ ;  /* 0x000000700fd97824 */ /* 0x000fe200078e02ff */
[-C--:B0-----:R-:W-:Y:S01]  /*0310*/  IADD3 R16, P1, R25, R238.reuse, RZ ;  /* 0x000000ee19107210 */ /* 0x081fe20007f3e0ff */
[----:B------:R-:W-:Y:S01]  /*0320*/  IMAD R235, R15, 0xf0, RZ ;  /* 0x000000f00feb7824 */ /* 0x000fe200078e02ff */
[-C--:B------:R-:W-:Y:S01]  /*0330*/  LEA.HI.X.SX32 R9, R9, R239.reuse, 0x1, P0 ;  /* 0x000000ef09097211 */ /* 0x080fe200000f0eff */
[----:B------:R-:W-:Y:S01]  /*0340*/  IMAD R129, R15, 0x30, RZ ;  /* 0x000000300f817824 */ /* 0x000fe200078e02ff */
[-C--:B------:R-:W-:Y:S01]  /*0350*/  LEA.HI.X.SX32 R19, R203, R239.reuse, 0x1, P2 ;  /* 0x000000efcb137211 */ /* 0x080fe200010f0eff */
[----:B------:R-:W-:Y:S01]  /*0360*/  IMAD R199, R15, 0x38, RZ ;  /* 0x000000380fc77824 */ /* 0x000fe200078e02ff */
[-C--:B------:R-:W-:Y:S01]  /*0370*/  LEA.HI.X.SX32 R17, R23, R239.reuse, 0x1, P1 ;  /* 0x000000ef17117211 */ /* 0x080fe200008f0eff */
[----:B------:R0:W4:Y:S01]  /*0380*/  LDG.E.U16 R2, desc[UR6][R12.64] ;  /* 0x000000060c027981 */ /* 0x000122000c1e1500 */
[-C--:B------:R-:W-:Y:S01]  /*0390*/  IADD3 R20, P2, R27, R238.reuse, RZ ;  /* 0x000000ee1b147210 */ /* 0x080fe20007f5e0ff */
[----:B------:R-:W-:Y:S01]  /*03a0*/  IMAD R229, R15, 0xe0, RZ ;  /* 0x000000e00fe57824 */ /* 0x000fe200078e02ff */
[-C--:B------:R-:W-:Y:S01]  /*03b0*/  IADD3 R234, P1, R195, R238.reuse, RZ ;  /* 0x000000eec3ea7210 */ /* 0x080fe20007f3e0ff */
[----:B------:R-:W-:Y:S01]  /*03c0*/  IMAD R227, R15, 0xc2, RZ ;  /* 0x000000c20fe37824 */ /* 0x000fe200078e02ff */
[-C--:B------:R-:W-:Y:S01]  /*03d0*/  LEA.HI.X.SX32 R233, R195, R239.reuse, 0x1, P6 ;  /* 0x000000efc3e97211 */ /* 0x080fe200030f0eff */
[----:B------:R-:W-:Y:S01]  /*03e0*/  IMAD R231, R15, 0xd0, RZ ;  /* 0x000000d00fe77824 */ /* 0x000fe200078e02ff */
[-C--:B------:R-:W-:Y:S01]  /*03f0*/  IADD3 R128, P6, R217, R238.reuse, RZ ;  /* 0x000000eed9807210 */ /* 0x080fe20007fde0ff */
[----:B------:R-:W-:Y:S01]  /*0400*/  IMAD R211, R15, 0x61, RZ ;  /* 0x000000610fd37824 */ /* 0x000fe200078e02ff */
[-C--:B------:R-:W-:Y:S01]  /*0410*/  IADD3 R226, P3, R235, R238.reuse, RZ ;  /* 0x000000eeebe27210 */ /* 0x080fe20007f7e0ff */
[----:B------:R-:W-:Y:S01]  /*0420*/  IMAD R187, R15, 0x12, RZ ;  /* 0x000000120fbb7824 */ /* 0x000fe200078e02ff */
[-C--:B0-----:R-:W-:Y:S01]  /*0430*/  IADD3 R12, P0, R23, R238.reuse, RZ ;  /* 0x000000ee170c7210 */ /* 0x081fe20007f1e0ff */
[----:B------:R-:W-:Y:S01]  /*0440*/  IMAD R213, R15, 0x68, RZ ;  /* 0x000000680fd57824 */ /* 0x000fe200078e02ff */
[-C--:B------:R-:W-:Y:S01]  /*0450*/  IADD3 R236, P4, R129, R238.reuse, RZ ;  /* 0x000000ee81ec7210 */ /* 0x080fe20007f9e0ff */
[----:B------:R-:W-:Y:S01]  /*0460*/  IMAD R214, R15, 0xd2, RZ ;  /* 0x000000d20fd67824 */ /* 0x000fe200078e02ff */
[-C--:B------:R-:W-:Y:S01]  /*0470*/  LEA.HI.X.SX32 R13, R21, R239.reuse, 0x1, P0 ;  /* 0x000000ef150d7211 */ /* 0x080fe200000f0eff */
[----:B------:R-:W-:Y:S01]  /*0480*/  IMAD R68, R15, 0x18, RZ ;  /* 0x000000180f447824 */ /* 0x000fe200078e02ff */
[-C--:B------:R-:W-:Y:S01]  /*0490*/  LEA.HI.X.SX32 R21, R25, R239.reuse, 0x1, P2 ;  /* 0x000000ef19157211 */ /* 0x080fe200010f0eff */
[----:B------:R-:W-:Y:S01]  /*04a0*/  IMAD R221, R15, 0xa2, RZ ;  /* 0x000000a20fdd7824 */ /* 0x000fe200078e02ff */
[-C--:B------:R-:W-:Y:S01]  /*04b0*/  LEA.HI.X.SX32 R235, R129, R239.reuse, 0x1, P1 ;  /* 0x000000ef81eb7211 */ /* 0x080fe200008f0eff */
        /* <DEDUP_REMOVED lines=9> */
[-C--:B------:R-:W-:Y:S01]  /*0550*/  LEA.HI.X.SX32 R229, R217, R239.reuse, 0x1, P2 ;  /* 0x000000efd9e57211 */ /* 0x080fe200010f0eff */
        /* <DEDUP_REMOVED lines=8> */
[C---:B------:R-:W-:Y:S01]  /*05e0*/  IMAD R173, R15.reuse, 0x22, RZ ;  /* 0x000000220fad7824 */ /* 0x040fe200078e02ff */
[-C--:B------:R-:W-:Y:S01]  /*05f0*/  IADD3 R214, P2, R214, R238.reuse, RZ ;  /* 0x000000eed6d67210 */ /* 0x080fe20007f5e0ff */
[----:B------:R0:W5:Y:S01]  /*0600*/  LDG.E.U16 R245, desc[UR6][R18.64] ;  /* 0x0000000612f57981 */ /* 0x000162000c1e1500 */
[C---:B------:R-:W-:Y:S01]  /*0610*/  IMAD R205, R15.reuse, 0x49, RZ ;  /* 0x000000490fcd7824 */ /* 0x040fe200078e02ff */
[-C--:B------:R-:W-:Y:S01]  /*0620*/  LEA.HI.X.SX32 R237, R68, R239.reuse, 0x1, P4 ;  /* 0x000000ef44ed7211 */ /* 0x080fe200020f0eff */
[----:B------:R-:W-:Y:S01]  /*0630*/  IMAD R29, R15, 0xb0, RZ ;  /* 0x000000b00f1d7824 */ /* 0x000fe200078e02ff */
[-C--:B------:R-:W-:Y:S01]  /*0640*/  IADD3 R220, P5, R221, R238.reuse, RZ ;  /* 0x000000eedddc7210 */ /* 0x080fe20007fbe0ff */
[----:B------:R-:W-:Y:S01]  /*0650*/  IMAD R191, R15, 0x21, RZ ;  /* 0x000000210fbf7824 */ /* 0x000fe200078e02ff */
[-C--:B------:R-:W-:Y:S01]  /*0660*/  IADD3 R222, P4, R223, R238.reuse, RZ ;  /* 0x000000eedfde7210 */ /* 0x080fe20007f9e0ff */
[C---:B------:R-:W-:Y:S01]  /*0670*/  IMAD R209, R15.reuse, 0x59, RZ ;  /* 0x000000590fd17824 */ /* 0x040fe200078e02ff */
[-C--:B------:R-:W-:Y:S01]  /*0680*/  LEA.HI.X.SX32 R227, R120, R239.reuse, 0x1, P3 ;  /* 0x000000ef78e37211 */ /* 0x080fe200018f0eff */
[----:B------:R-:W-:Y:S01]  /*0690*/  IMAD R133, R15, 0x32, RZ ;  /* 0x000000320f857824 */ /* 0x000fe200078e02ff */
[-C--:B------:R-:W-:Y:S01]  /*06a0*/  LEA.HI.X.SX32 R211, R99, R239.reuse, 0x1, P6 ;  /* 0x000000ef63d37211 */ /* 0x080fe200030f0eff */
[----:B0-----:R-:W-:Y:S01]  /*06b0*/  IMAD R18, R15, 0x71, RZ ;  /* 0x000000710f127824 */ /* 0x001fe200078e02ff */
[-C--:B------:R-:W-:Y:S01]  /*06c0*/  LEA.HI.X.SX32 R195, R113, R239.reuse, 0x1, P1 ;  /* 0x000000ef71c37211 */ /* 0x080fe200008f0eff */
[C---:B------:R-:W-:Y:S01]  /*06d0*/  IMAD R175, R15.reuse, 0x72, RZ ;  /* 0x000000720faf7824 */ /* 0x040fe200078e02ff */
[-C--:B------:R-:W-:Y:S01]  /*06e0*/  IADD3 R212, P3, R212, R238.reuse, RZ ;  /* 0x000000eed4d47210 */ /* 0x080fe20007f7e0ff */
[----:B------:R-:W-:Y:S01]  /*06f0*/  IMAD R165, R15, 0x11, RZ ;  /* 0x000000110fa57824 */ /* 0x000fe200078e02ff */
[-C--:B------:R-:W-:Y:S01]  /*0700*/  IADD3 R204, P6, R185, R238.reuse, RZ ;  /* 0x000000eeb9cc7210 */ /* 0x080fe20007fde0ff */
[----:B------:R-:W2:Y:S01]  /*0710*/  LDG.E.U16 R6, desc[UR6][R6.64] ;  /* 0x0000000606067981 */ /* 0x000ea2000c1e1500 */
[-C--:B------:R-:W-:Y:S01]  /*0720*/  IADD3 R218, P1, R219, R238.reuse, RZ ;  /* 0x000000eedbda7210 */ /* 0x080fe20007f3e0ff */
[----:B------:R-:W-:Y:S01]  /*0730*/  IMAD R181, R15, 0x52, RZ ;  /* 0x000000520fb57824 */ /* 0x000fe200078e02ff */
[-C--:B------:R-:W-:Y:S01]  /*0740*/  LEA.HI.X.SX32 R215, R215, R239.reuse, 0x1, P2 ;  /* 0x000000efd7d77211 */ /* 0x080fe200010f0eff */
[----:B------:R-:W-:Y:S01]  /*0750*/  IMAD R151, R15, 0x58, RZ ;  /* 0x000000580f977824 */ /* 0x000fe200078e02ff */
[-C--:B------:R-:W-:Y:S01]  /*0760*/  LEA.HI.X.SX32 R221, R207, R239.reuse, 0x1, P5 ;  /* 0x000000efcfdd7211 */ /* 0x080fe200028f0eff */
[----:B------:R0:W5:Y:S01]  /*0770*/  LDG.E.U16 R244, desc[UR6][R16.64] ;  /* 0x0000000610f47981 */ /* 0x000162000c1e1500 */
[-C--:B------:R-:W-:Y:S01]  /*0780*/  IADD3 R208, P2, R173, R238.reuse, RZ ;  /* 0x000000eeadd07210 */ /* 0x080fe20007f5e0ff */
[----:B------:R-:W-:Y:S01]  /*0790*/  IMAD R225, R15, 0x82, RZ ;  /* 0x000000820fe17824 */ /* 0x000fe200078e02ff */
[-C--:B------:R-:W-:Y:S01]  /*07a0*/  LEA.HI.X.SX32 R223, R205, R239.reuse, 0x1, P4 ;  /* 0x000000efcddf7211 */ /* 0x080fe200020f0eff */
[----:B------:R1:W5:Y:S01]  /*07b0*/  LDG.E.U16 R7, desc[UR6][R8.64] ;  /* 0x0000000608077981 */ /* 0x000362000c1e1500 */
[-C--:B------:R-:W-:Y:S01]  /*07c0*/  IADD3 R188, P5, R213, R238.reuse, RZ ;  /* 0x000000eed5bc7210 */ /* 0x080fe20007fbe0ff */
[----:B------:R-:W-:Y:S01]  /*07d0*/  IMAD R189, R15, 0x19, RZ ;  /* 0x000000190fbd7824 */ /* 0x000fe200078e02ff */
[-C--:B------:R-:W-:Y:S01]  /*07e0*/  LEA.HI.X.SX32 R213, R18, R239.reuse, 0x1, P3 ;  /* 0x000000ef12d57211 */ /* 0x080fe200018f0eff */
[----:B------:R1:W5:Y:S01]  /*07f0*/  LDG.E.U16 R240, desc[UR6][R12.64] ;  /* 0x000000060cf07981 */ /* 0x000362000c1e1500 */
[-C--:B------:R-:W-:Y:S01]  /*0800*/  LEA.HI.X.SX32 R205, R191, R239.reuse, 0x1, P6 ;  /* 0x000000efbfcd7211 */ /* 0x080fe200030f0eff */
[----:B0-----:R-:W-:Y:S01]  /*0810*/  IMAD R16, R15, 0x39, RZ ;  /* 0x000000390f107824 */ /* 0x001fe200078e02ff */
[-C--:B------:R-:W-:Y:S01]  /*0820*/  LEA.HI.X.SX32 R219, R209, R239.reuse, 0x1, P1 ;  /* 0x000000efd1db7211 */ /* 0x080fe200008f0eff */
[----:B------:R-:W-:Y:S01]  /*0830*/  IMAD R177, R15, 0x62, RZ ;  /* 0x000000620fb17824 */ /* 0x000fe200078e02ff */
[-C--:B------:R-:W-:Y:S01]  /*0840*/  IADD3 R206, P3, R133, R238.reuse, RZ ;  /* 0x000000ee85ce7210 */ /* 0x080fe20007f7e0ff */
[----:B------:R-:W-:Y:S01]  /*0850*/  IMAD R193, R15, 0x29, RZ ;  /* 0x000000290fc17824 */ /* 0x000fe200078e02ff */
[-C--:B-1----:R-:W-:Y:S01]  /*0860*/  IADD3 R8, P0, R29, R238.reuse, RZ ;  /* 0x000000ee1d087210 */ /* 0x082fe20007f1e0ff */
[----:B------:R-:W-:Y:S01]  /*0870*/  IMAD R201, R15, 0x41, RZ ;  /* 0x000000410fc97824 */ /* 0x000fe200078e02ff */
[-C--:B------:R-:W-:Y:S01]  /*0880*/  IADD3 R164, P6, R175, R238.reuse, RZ ;  /* 0x000000eeafa47210 */ /* 0x080fe20007fde0ff */
[----:B------:R-:W-:Y:S01]  /*0890*/  IMAD R12, R15, 0x24, RZ ;  /* 0x000000240f0c7824 */ /* 0x000fe200078e02ff */
[-C--:B------:R-:W-:Y:S01]  /*08a0*/  LEA.HI.X.SX32 R209, R165, R239.reuse, 0x1, P2 ;  /* 0x000000efa5d17211 */ /* 0x080fe200010f0eff */
[----:B------:R-:W-:Y:S01]  /*08b0*/  IMAD R197, R15, 0x31, RZ ;  /* 0x000000310fc57824 */ /* 0x000fe200078e02ff */
[-C--:B------:R-:W-:Y:S01]  /*08c0*/  IADD3 R202, P2, R181, R238.reuse, RZ ;  /* 0x000000eeb5ca7210 */ /* 0x080fe20007f5e0ff */
[----:B------:R-:W-:Y:S01]  /*08d0*/  IMAD R186, R15, 0x84, RZ ;  /* 0x000000840fba7824 */ /* 0x000fe200078e02ff */
[-C--:B------:R-:W-:Y:S01]  /*08e0*/  LEA.HI.X.SX32 R9, R151, R239.reuse, 0x1, P0 ;  /* 0x000000ef97097211 */ /* 0x080fe200000f0eff */
[C---:B------:R-:W-:Y:S01]  /*08f0*/  IMAD R14, R15.reuse, 0x34, RZ ;  /* 0x000000340f0e7824 */ /* 0x040fe200078e02ff */
[C---:B------:R-:W-:Y:S01]  /*0900*/  SHF.L.U32 R125, R15.reuse, 0x1, RZ ;  /* 0x000000010f7d7819 */ /* 0x040fe200000006ff */
[----:B------:R-:W-:Y:S01]  /*0910*/  IMAD R184, R15, 0x94, RZ ;  /* 0x000000940fb87824 */ /* 0x000fe200078e02ff */
[----:B------:R-:W-:Y:S01]  /*0920*/  IADD3 R224, P0, R225, R238, RZ ;  /* 0x000000eee1e07210 */ /* 0x000fe20007f1e0ff */
[----:B------:R-:W-:Y:S01]  /*0930*/  IMAD R182, R15, 0xa4, RZ ;  /* 0x000000a40fb67824 */ /* 0x000fe200078e02ff */
[-C--:B------:R-:W-:Y:S01]  /*0940*/  LEA.HI.X.SX32 R207, R189, R239.reuse, 0x1, P3 ;  /* 0x000000efbdcf7211 */ /* 0x080fe200018f0eff */
[----:B------:R0:W5:Y:S01]  /*0950*/  LDG.E.U16 R241, desc[UR6][R10.64] ;  /* 0x000000060af17981 */ /* 0x000162000c1e1500 */
[----:B------:R-:W-:-:S02]  /*0960*/  LEA.HI.X.SX32 R165, R16, R239, 0x1, P6 ;  /* 0x000000ef10a57211 */ /* 0x000fc400030f0eff */
[-C--:B------:R-:W-:Y:S01]  /*0970*/  IADD3 R190, P4, R203, R238.reuse, RZ ;  /* 0x000000eecbbe7210 */ /* 0x080fe20007f9e0ff */
[----:B------:R-:W-:Y:S01]  /*0980*/  IMAD R180, R15, 0xb4, RZ ;  /* 0x000000b40fb47824 */ /* 0x000fe200078e02ff */
[-C--:B------:R-:W-:Y:S01]  /*0990*/  IADD3 R200, P3, R177, R238.reuse, RZ ;  /* 0x000000eeb1c87210 */ /* 0x080fe20007f7e0ff */
[C---:B------:R-:W-:Y:S01]  /*09a0*/  IMAD R94, R15.reuse, 0x4a, RZ ;  /* 0x0000004a0f5e7824 */ /* 0x040fe200078e02ff */
[-C--:B------:R-:W-:Y:S01]  /*09b0*/  IADD3 R192, P6, R12, R238.reuse, RZ ;  /* 0x000000ee0cc07210 */ /* 0x080fe20007fde0ff */
[----:B------:R-:W-:Y:S01]  /*09c0*/  IMAD R178, R15, 0xc4, RZ ;  /* 0x000000c40fb27824 */ /* 0x000fe200078e02ff */
[-C--:B------:R-:W-:Y:S01]  /*09d0*/  LEA.HI.X.SX32 R203, R193, R239.reuse, 0x1, P2 ;  /* 0x000000efc1cb7211 */ /* 0x080fe200010f0eff */
[----:B0-----:R-:W-:Y:S01]  /*09e0*/  IMAD R10, R15, 0x1a, RZ ;  /* 0x0000001a0f0a7824 */ /* 0x001fe200078e02ff */
[-C--:B------:R-:W-:Y:S01]  /*09f0*/  IADD3 R198, P2, R125, R238.reuse, RZ ;  /* 0x000000ee7dc67210 */ /* 0x080fe20007f5e0ff */
[----:B------:R-:W-:Y:S01]  /*0a00*/  IMAD R183, R15, 0x86, RZ ;  /* 0x000000860fb77824 */ /* 0x000fe200078e02ff */
[-C--:B------:R-:W-:Y:S01]  /*0a10*/  LEA.HI.X.SX32 R225, R201, R239.reuse, 0x1, P0 ;  /* 0x000000efc9e17211 */ /* 0x080fe200000f0eff */
[C---:B------:R-:W-:Y:S01]  /*0a20*/  IMAD R92, R15.reuse, 0x5a, RZ ;  /* 0x0000005a0f5c7824 */ /* 0x040fe200078e02ff */
[-C--:B------:R-:W-:Y:S01]  /*0a30*/  IADD3 R186, P1, R186, R238.reuse, RZ ;  /* 0x000000eebaba7210 */ /* 0x080fe20007f3e0ff */
[----:B------:R-:W-:Y:S01]  /*0a40*/  IMAD R176, R15, 0xd4, RZ ;  /* 0x000000d40fb07824 */ /* 0x000fe200078e02ff */
[-C--:B------:R-:W-:Y:S01]  /*0a50*/  LEA.HI.X.SX32 R201, R197, R239.reuse, 0x1, P3 ;  /* 0x000000efc5c97211 */ /* 0x080fe200018f0eff */
[----:B------:R-:W-:Y:S01]  /*0a60*/  IMAD R179, R15, 0xa6, RZ ;  /* 0x000000a60fb37824 */ /* 0x000fe200078e02ff */
[-C--:B------:R-:W-:Y:S01]  /*0a70*/  LEA.HI.X.SX32 R193, R187, R239.reuse, 0x1, P6 ;  /* 0x000000efbbc17211 */ /* 0x080fe200030f0eff */
[C---:B------:R-:W-:Y:S01]  /*0a80*/  IMAD R117, R15.reuse, 0x44, RZ ;  /* 0x000000440f757824 */ /* 0x040fe200078e02ff */
[-C--:B------:R-:W-:Y:S01]  /*0a90*/  IADD3 R184, P3, R184, R238.reuse, RZ ;  /* 0x000000eeb8b87210 */ /* 0x080fe20007f7e0ff */
[C---:B------:R-:W-:Y:S01]  /*0aa0*/  IMAD R196, R15.reuse, 0xf2, RZ ;  /* 0x000000f20fc47824 */ /* 0x040fe200078e02ff */
[-C--:B------:R-:W-:Y:S01]  /*0ab0*/  IADD3 R98, P6, R14, R238.reuse, RZ ;  /* 0x000000ee0e627210 */ /* 0x080fe20007fde0ff */
[C---:B------:R-:W-:Y:S01]  /*0ac0*/  IMAD R107, R15.reuse, 0x6a, RZ ;  /* 0x0000006a0f6b7824 */ /* 0x040fe200078e02ff */
[CC--:B------:R-:W-:Y:S01]  /*0ad0*/  LEA.HI.X.SX32 R199, R15.reuse, R239.reuse, 0x1, P2 ;  /* 0x000000ef0fc77211 */ /* 0x0c0fe200010f0eff */
[C---:B------:R-:W-:Y:S01]  /*0ae0*/  IMAD R97, R15.reuse, 0x2a, RZ ;  /* 0x0000002a0f617824 */ /* 0x040fe200078e02ff */
[-C--:B------:R-:W-:Y:S01]  /*0af0*/  IADD3 R182, P2, R182, R238.reuse, RZ ;  /* 0x000000eeb6b67210 */ /* 0x080fe20007f5e0ff */
[C---:B------:R-:W-:Y:S01]  /*0b00*/  IMAD R22, R15.reuse, 0x79, RZ ;  /* 0x000000790f167824 */ /* 0x040fe200078e02ff */
[-C--:B------:R-:W-:Y:S01]  /*0b10*/  LEA.HI.X.SX32 R191, R12, R239.reuse, 0x1, P4 ;  /* 0x000000ef0cbf7211 */ /* 0x080fe200020f0eff */
[C---:B------:R-:W-:Y:S01]  /*0b20*/  IMAD R109, R15.reuse, 0x64, RZ ;  /* 0x000000640f6d7824 */ /* 0x040fe200078e02ff */
[-C--:B------:R-:W-:Y:S01]  /*0b30*/  IADD3 R180, P4, R180, R238.reuse, RZ ;  /* 0x000000eeb4b47210 */ /* 0x080fe20007f9e0ff */
[----:B------:R-:W-:Y:S01]  /*0b40*/  IMAD R171, R15, 0x15, RZ ;  /* 0x000000150fab7824 */ /* 0x000fe200078e02ff */
[-C--:B------:R-:W-:Y:S01]  /*0b50*/  LEA.HI.X.SX32 R187, R185, R239.reuse, 0x1, P1 ;  /* 0x000000efb9bb7211 */ /* 0x080fe200008f0eff */
[C---:B------:R-:W-:Y:S01]  /*0b60*/  IMAD R105, R15.reuse, 0x74, RZ ;  /* 0x000000740f697824 */ /* 0x040fe200078e02ff */
[-C--:B------:R-:W-:Y:S01]  /*0b70*/  LEA.HI.X.SX32 R99, R10, R239.reuse, 0x1, P6 ;  /* 0x000000ef0a637211 */ /* 0x080fe200030f0eff */
[C---:B------:R-:W-:Y:S01]  /*0b80*/  IMAD R127, R15.reuse, 0xd, RZ ;  /* 0x0000000d0f7f7824 */ /* 0x040fe200078e02ff */
[-C--:B------:R-:W-:Y:S01]  /*0b90*/  LEA.HI.X.SX32 R185, R94, R239.reuse, 0x1, P3 ;  /* 0x000000ef5eb97211 */ /* 0x080fe200018f0eff */
[C---:B------:R-:W-:Y:S01]  /*0ba0*/  IMAD R169, R15.reuse, 0xc6, RZ ;  /* 0x000000c60fa97824 */ /* 0x040fe200078e02ff */
[-C--:B------:R-:W-:Y:S01]  /*0bb0*/  IADD3 R178, P6, R178, R238.reuse, RZ ;  /* 0x000000eeb2b27210 */ /* 0x080fe20007fde0ff */
[----:B------:R-:W-:Y:S01]  /*0bc0*/  IMAD R66, R15, 0x3a, RZ ;  /* 0x0000003a0f427824 */ /* 0x000fe200078e02ff */
        /* <DEDUP_REMOVED lines=13> */
[----:B------:R-:W-:Y:S01]  /*0ca0*/  IMAD R88, R15, 0x7a, RZ ;  /* 0x0000007a0f587824 */ /* 0x000fe200078e02ff */
[-C--:B------:R-:W-:Y:S01]  /*0cb0*/  IADD3 R172, P6, R117, R238.reuse, RZ ;  /* 0x000000ee75ac7210 */ /* 0x080fe20007fde0ff */
[C---:B------:R-:W-:Y:S01]  /*0cc0*/  IMAD R123, R15.reuse, 0x16, RZ ;  /* 0x000000160f7b7824 */ /* 0x040fe200078e02ff */
        /* <DEDUP_REMOVED lines=8> */
[-C--:B------:R-:W-:Y:S01]  /*0d50*/  LEA.HI.X.SX32 R197, R22, R239.reuse, 0x1, P0 ;  /* 0x000000ef16c57211 */ /* 0x080fe200000f0eff */
[----:B------:R-:W-:Y:S01]  /*0d60*/  IMAD R163, R15, 0x43, RZ ;  /* 0x000000430fa37824 */ /* 0x000fe200078e02ff */
[-C--:B------:R-:W-:Y:S01]  /*0d70*/  IADD3 R132, P6, R109, R238.reuse, RZ ;  /* 0x000000ee6d847210 */ /* 0x080fe20007fde0ff */
[----:B------:R-:W-:Y:S01]  /*0d80*/  IMAD R159, R15, 0x53, RZ ;  /* 0x000000530f9f7824 */ /* 0x000fe200078e02ff */
[----:B------:R-:W-:Y:S01]  /*0d90*/  IADD3 R126, P0, R10, R238, RZ ;  /* 0x000000ee0a7e7210 */ /* 0x000fe20007f1e0ff */
[----:B------:R0:W5:Y:S01]  /*0da0*/  LDG.E.U16 R242, desc[UR6][R8.64] ;  /* 0x0000000608f27981 */ /* 0x000162000c1e1500 */
[----:B------:R-:W-:-:S02]  /*0db0*/  LEA.HI.X.SX32 R171, R171, R239, 0x1, P5 ;  /* 0x000000efabab7211 */ /* 0x000fc400028f0eff */
[-C--:B------:R-:W-:Y:S01]  /*0dc0*/  IADD3 R168, P5, R105, R238.reuse, RZ ;  /* 0x000000ee69a87210 */ /* 0x080fe20007fbe0ff */
[----:B------:R-:W-:Y:S01]  /*0dd0*/  IMAD R147, R15, 0xb, RZ ;  /* 0x0000000b0f937824 */ /* 0x000fe200078e02ff */
[-C--:B------:R-:W-:Y:S01]  /*0de0*/  LEA.HI.X.SX32 R133, R133, R239.reuse, 0x1, P6 ;  /* 0x000000ef85857211 */ /* 0x080fe200030f0eff */
[----:B------:R-:W-:Y:S01]  /*0df0*/  IMAD R134, R15, 0xf6, RZ ;  /* 0x000000f60f867824 */ /* 0x000fe200078e02ff */
[-C--:B------:R-:W-:Y:S01]  /*0e00*/  LEA.HI.X.SX32 R127, R127, R239.reuse, 0x1, P0 ;  /* 0x000000ef7f7f7211 */ /* 0x080fe200000f0eff */
[----:B------:R-:W-:Y:S01]  /*0e10*/  IMAD R45, R15, 0x46, RZ ;  /* 0x000000460f2d7824 */ /* 0x000fe200078e02ff */
[-C--:B------:R-:W-:Y:S01]  /*0e20*/  IADD3 R154, P6, R169, R238.reuse, RZ ;  /* 0x000000eea99a7210 */ /* 0x080fe20007fde0ff */
[C---:B------:R-:W-:Y:S01]  /*0e30*/  IMAD R115, R15.reuse, 0x26, RZ ;  /* 0x000000260f737824 */ /* 0x040fe200078e02ff */
[CC--:B------:R-:W-:Y:S01]  /*0e40*/  LEA R124, P0, R15.reuse, R238.reuse, 0x2 ;  /* 0x000000ee0f7c7211 */ /* 0x0c0fe200078010ff */
[C---:B------:R-:W-:Y:S01]  /*0e50*/  IMAD R143, R15.reuse, 0x1b, RZ ;  /* 0x0000001b0f8f7824 */ /* 0x040fe200078e02ff */
[-C--:B------:R-:W-:Y:S01]  /*0e60*/  LEA.HI.X.SX32 R169, R66, R239.reuse, 0x1, P5 ;  /* 0x000000ef42a97211 */ /* 0x080fe200028f0eff */
[----:B------:R-:W-:Y:S01]  /*0e70*/  IMAD R160, R15, 0x96, RZ ;  /* 0x000000960fa07824 */ /* 0x000fe200078e02ff */
[-C--:B------:R-:W-:Y:S01]  /*0e80*/  IADD3 R152, P5, R167, R238.reuse, RZ ;  /* 0x000000eea7987210 */ /* 0x080fe20007fbe0ff */
[C---:B------:R-:W-:Y:S01]  /*0e90*/  IMAD R156, R15.reuse, 0xb6, RZ ;  /* 0x000000b60f9c7824 */ /* 0x040fe200078e02ff */
[-C--:B------:R-:W-:Y:S01]  /*0ea0*/  IADD3 R166, P1, R166, R238.reuse, RZ ;  /* 0x000000eea6a67210 */ /* 0x080fe20007f3e0ff */
[----:B0-----:R-:W-:Y:S01]  /*0eb0*/  IMAD R8, R15, 0x73, RZ ;  /* 0x000000730f087824 */ /* 0x001fe200078e02ff */
[-C--:B------:R-:W-:Y:S01]  /*0ec0*/  LEA.HI.X.SX32 R155, R155, R239.reuse, 0x1, P6 ;  /* 0x000000ef9b9b7211 */ /* 0x080fe200030f0eff */
        /* <DEDUP_REMOVED lines=8> */
[C---:B------:R-:W-:Y:S01]  /*0f50*/  IMAD R145, R15.reuse, 0x13, RZ ;  /* 0x000000130f917824 */ /* 0x040fe200078e02ff */
        /* <DEDUP_REMOVED lines=27> */
[----:B------:R-:W-:Y:S01]  /*1110*/  IMAD.SHL.U32 R119, R15, 0x4, RZ ;  /* 0x000000040f777824 */ /* 0x000fe200078e00ff */
        /* <DEDUP_REMOVED lines=34> */
[----:B------:R-:W-:Y:S01]  /*1340*/  IADD3 R120, P0, R120, R238, RZ ;  /* 0x000000ee78787210 */ /* 0x000fe20007f1e0ff */
[----:B------:R0:W5:Y:S01]  /*1350*/  LDG.E.U16 R243, desc[UR6][R20.64] ;  /* 0x0000000614f37981 */ /* 0x000162000c1e1500 */
[----:B------:R-:W-:-:S02]  /*1360*/  LEA.HI.X.SX32 R123, R123, R239, 0x1, P3 ;  /* 0x000000ef7b7b7211 */ /* 0x000fc400018f0eff */
[-C--:B------:R-:W-:Y:S01]  /*1370*/  LEA.HI.X.SX32 R137, R137, R239.reuse, 0x1, P5 ;  /* 0x000000ef89897211 */ /* 0x080fe200028f0eff */
[C---:B------:R-:W-:Y:S01]  /*1380*/  IMAD R87, R15.reuse, 0xf, RZ ;  /* 0x0000000f0f577824 */ /* 0x040fe200078e02ff */
[CC--:B------:R-:W-:Y:S01]  /*1390*/  LEA R118, P3, R15.reuse, R238.reuse, 0x3 ;  /* 0x000000ee0f767211 */ /* 0x0c0fe200078618ff */
[----:B------:R-:W-:Y:S01]  /*13a0*/  IMAD R81, R15, 0x2e, RZ ;  /* 0x0000002e0f517824 */ /* 0x000fe200078e02ff */
[-C--:B------:R-:W-:Y:S01]  /*13b0*/  LEA.HI.X.SX32 R139, R139, R239.reuse, 0x1, P1 ;  /* 0x000000ef8b8b7211 */ /* 0x080fe200008f0eff */
[C---:B------:R-:W-:Y:S01]  /*13c0*/  IMAD R89, R15.reuse, 0x3d, RZ ;  /* 0x0000003d0f597824 */ /* 0x040fe200078e02ff */
        /* <DEDUP_REMOVED lines=13> */
[C---:B0-----:R-:W-:Y:S01]  /*14a0*/  IMAD R20, R15.reuse, 0xba, RZ ;  /* 0x000000ba0f147824 */ /* 0x041fe200078e02ff */
        /* <DEDUP_REMOVED lines=21> */
[C---:B------:R-:W-:Y:S01]  /*1600*/  IMAD R49, R15.reuse, 0x7d, RZ ;  /* 0x0000007d0f317824 */ /* 0x040fe200078e02ff */
        /* <DEDUP_REMOVED lines=34> */
[----:B------:R-:W5:Y:S01]  /*1830*/  LDG.E.U16 R236, desc[UR6][R236.64] ;  /* 0x00000006ecec7981 */ /* 0x000f62000c1e1500 */
[-C--:B------:R-:W-:Y:S02]  /*1840*/  LEA.HI.X.SX32 R109, R109, R239.reuse, 0x1, P4 ;  /* 0x000000ef6d6d7211 */ /* 0x080fe400020f0eff */
[-C--:B------:R-:W-:Y:S01]  /*1850*/  LEA.HI.X.SX32 R93, R93, R239.reuse, 0x1, P6 ;  /* 0x000000ef5d5d7211 */ /* 0x080fe200030f0eff */
[----:B------:R-:W5:Y:S01]  /*1860*/  LDG.E.U16 R234, desc[UR6][R234.64] ;  /* 0x00000006eaea7981 */ /* 0x000f62000c1e1500 */
[----:B------:R-:W-:Y:S02]  /*1870*/  LEA.HI.X.SX32 R85, R85, R239, 0x1, P2 ;  /* 0x000000ef55557211 */ /* 0x000fe400010f0eff */
[-C--:B------:R-:W-:Y:S01]  /*1880*/  IADD3 R94, P4, R94, R238.reuse, RZ ;  /* 0x000000ee5e5e7210 */ /* 0x080fe20007f9e0ff */
[----:B------:R-:W5:Y:S01]  /*1890*/  LDG.E.U16 R232, desc[UR6][R232.64] ;  /* 0x00000006e8e87981 */ /* 0x000f62000c1e1500 */
[----:B------:R-:W-:-:S02]  /*18a0*/  IADD3 R80, P6, R80, R238, RZ ;  /* 0x000000ee50507210 */ /* 0x000fc40007fde0ff */
[-C--:B------:R-:W-:Y:S01]  /*18b0*/  LEA.HI.X.SX32 R87, R87, R239.reuse, 0x1, P3 ;  /* 0x000000ef57577211 */ /* 0x080fe200018f0eff */
[----:B------:R-:W5:Y:S01]  /*18c0*/  LDG.E.U16 R230, desc[UR6][R230.64] ;  /* 0x00000006e6e67981 */ /* 0x000f62000c1e1500 */
[-C--:B------:R-:W-:Y:S02]  /*18d0*/  IADD3 R58, P2, R81, R238.reuse, RZ ;  /* 0x000000ee513a7210 */ /* 0x080fe40007f5e0ff */
[-C--:B------:R-:W-:Y:S01]  /*18e0*/  LEA.HI.X.SX32 R89, R89, R239.reuse, 0x1, P0 ;  /* 0x000000ef59597211 */ /* 0x080fe200000f0eff */
[----:B------:R-:W5:Y:S01]  /*18f0*/  LDG.E.U16 R128, desc[UR6][R128.64] ;  /* 0x0000000680807981 */ /* 0x000f62000c1e1500 */
[-C--:B------:R-:W-:Y:S02]  /*1900*/  IADD3 R20, P3, R20, R238.reuse, RZ ;  /* 0x000000ee14147210 */ /* 0x080fe40007f7e0ff */
[----:B------:R-:W-:Y:S01]  /*1910*/  IADD3 R32, P0, R32, R238, RZ ;  /* 0x000000ee20207210 */ /* 0x000fe20007f1e0ff */
[----:B------:R-:W5:Y:S01]  /*1920*/  LDG.E.U16 R228, desc[UR6][R228.64] ;  /* 0x00000006e4e47981 */ /* 0x000f62000c1e1500 */
        /* <DEDUP_REMOVED lines=10> */
[-C--:B------:R-:W-:Y:S01]  /*19d0*/  IADD3 R76, P2, R76, R238.reuse, RZ ;  /* 0x000000ee4c4c7210 */ /* 0x080fe20007f5e0ff */
[----:B------:R-:W5:Y:S01]  /*19e0*/  LDG.E.U16 R220, desc[UR6][R220.64] ;  /* 0x00000006dcdc7981 */ /* 0x000f62000c1e1500 */
[-C--:B------:R-:W-:Y:S02]  /*19f0*/  LEA.HI.X.SX32 R21, R21, R239.reuse, 0x1, P3 ;  /* 0x000000ef15157211 */ /* 0x080fe400018f0eff */
        /* <DEDUP_REMOVED lines=15> */
[-C--:B------:R-:W-:Y:S01]  /*1af0*/  LEA.HI.X.SX32 R37, R37, R239.reuse, 0x1, P5 ;  /* 0x000000ef25257211 */ /* 0x080fe200028f0eff */
[----:B------:R-:W5:Y:S01]  /*1b00*/  LDG.E.U16 R208, desc[UR6][R208.64] ;  /* 0x00000006d0d07981 */ /* 0x000f62000c1e1500 */
[-C--:B------:R-:W-:Y:S02]  /*1b10*/  LEA.HI.X.SX32 R55, R55, R239.reuse, 0x1, P6 ;  /* 0x000000ef37377211 */ /* 0x080fe400030f0eff */
[-C--:B------:R-:W-:Y:S01]  /*1b20*/  IADD3 R24, P0, R51, R238.reuse, RZ ;  /* 0x000000ee33187210 */ /* 0x080fe20007f1e0ff */
        /* <DEDUP_REMOVED lines=11> */
[C---:B------:R-:W-:Y:S01]  /*1be0*/  IADD3 R48, P2, R13.reuse, R238, RZ ;  /* 0x000000ee0d307210 */ /* 0x040fe20007f5e0ff */
[----:B------:R-:W5:Y:S01]  /*1bf0*/  LDG.E.U16 R164, desc[UR6][R164.64] ;  /* 0x00000006a4a47981 */ /* 0x000f62000c1e1500 */
[-C--:B------:R-:W-:Y:S01]  /*1c00*/  LEA.HI.X.SX32 R27, R13, R239.reuse, 0x1, P1 ;  /* 0x000000ef0d1b7211 */ /* 0x080fe200008f0eff */
[----:B------:R-:W-:Y:S01]  /*1c10*/  IMAD R13, R15, 0x6e, RZ ;  /* 0x0000006e0f0d7824 */ /* 0x000fe200078e02ff */
[-C--:B------:R-:W-:Y:S01]  /*1c20*/  LEA.HI.X.SX32 R35, R35, R239.reuse, 0x1, P5 ;  /* 0x000000ef23237211 */ /* 0x080fe200028f0eff */
[----:B------:R-:W5:Y:S01]  /*1c30*/  LDG.E.U16 R198, desc[UR6][R198.64] ;  /* 0x00000006c6c67981 */ /* 0x000f62000c1e1500 */
[----:B------:R-:W-:-:S02]  /*1c40*/  LEA.HI.X.SX32 R71, R45, R239, 0x1, P6 ;  /* 0x000000ef2d477211 */ /* 0x000fc400030f0eff */
[-C--:B------:R-:W-:Y:S01]  /*1c50*/  IADD3 R30, P5, R30, R238.reuse, RZ ;  /* 0x000000ee1e1e7210 */ /* 0x080fe20007fbe0ff */
[----:B------:R-:W5:Y:S01]  /*1c60*/  LDG.E.U16 R196, desc[UR6][R196.64] ;  /* 0x00000006c4c47981 */ /* 0x000f62000c1e1500 */
[-C--:B------:R-:W-:Y:S02]  /*1c70*/  IADD3 R44, P6, R47, R238.reuse, RZ ;  /* 0x000000ee2f2c7210 */ /* 0x080fe40007fde0ff */
        /* <DEDUP_REMOVED lines=10> */
[----:B------:R-:W-:Y:S01]  /*1d20*/  LEA.HI.X.SX32 R31, R31, R239, 0x1, P5 ;  /* 0x000000ef1f1f7211 */ /* 0x000fe200028f0eff */
[----:B------:R-:W5:Y:S01]  /*1d30*/  LDG.E.U16 R192, desc[UR6][R192.64] ;  /* 0x00000006c0c07981 */ /* 0x000f62000c1e1500 */
[----:B------:R-:W-:-:S02]  /*1d40*/  IADD3 R28, P5, R247, R238, RZ ;  /* 0x000000eef71c7210 */ /* 0x000fc40007fbe0ff */
[-C--:B------:R-:W-:Y:S01]  /*1d50*/  LEA.HI.X.SX32 R9, R9, R239.reuse, 0x1, P4 ;  /* 0x000000ef09097211 */ /* 0x080fe200020f0eff */
[----:B------:R-:W5:Y:S01]  /*1d60*/  LDG.E.U16 R98, desc[UR6][R98.64] ;  /* 0x0000000662627981 */ /* 0x000f62000c1e1500 */
[-C--:B------:R-:W-:Y:S01]  /*1d70*/  LEA.HI.X.SX32 R45, R11, R239.reuse, 0x1, P6 ;  /* 0x000000ef0b2d7211 */ /* 0x080fe200030f0eff */
[----:B------:R-:W-:Y:S01]  /*1d80*/  IMAD R11, R15, 0x3f, RZ ;  /* 0x0000003f0f0b7824 */ /* 0x000fe200078e02ff */
[-C--:B------:R-:W-:Y:S01]  /*1d90*/  IADD3 R14, P4, R17, R238.reuse, RZ ;  /* 0x000000ee110e7210 */ /* 0x080fe20007f9e0ff */
[----:B------:R-:W-:Y:S01]  /*1da0*/  IMAD R17, R15, 0xde, RZ ;  /* 0x000000de0f117824 */ /* 0x000fe200078e02ff */
[----:B------:R-:W-:Y:S01]  /*1db0*/  LEA.HI.X.SX32 R29, R29, R239, 0x1, P5 ;  /* 0x000000ef1d1d7211 */ /* 0x000fe200028f0eff */
[----:B------:R-:W5:Y:S01]  /*1dc0*/  LDG.E.U16 R124, desc[UR6][R124.64] ;  /* 0x000000067c7c7981 */ /* 0x000f62000c1e1500 */
[-C--:B------:R-:W-:Y:S01]  /*1dd0*/  IADD3 R12, P0, R19, R238.reuse, RZ ;  /* 0x000000ee130c7210 */ /* 0x080fe20007f1e0ff */
[----:B------:R-:W-:Y:S01]  /*1de0*/  IMAD R19, R15, 0xee, RZ ;  /* 0x000000ee0f137824 */ /* 0x000fe200078e02ff */
[-C--:B------:R-:W-:Y:S01]  /*1df0*/  IADD3 R38, P6, R13, R238.reuse, RZ ;  /* 0x000000ee0d267210 */ /* 0x080fe20007fde0ff */
[----:B------:R-:W5:Y:S01]  /*1e00*/  LDG.E.U16 R186, desc[UR6][R186.64] ;  /* 0x00000006baba7981 */ /* 0x000f62000c1e1500 */
[----:B------:R-:W-:-:S02]  /*1e10*/  IADD3 R42, P5, R43, R238, RZ ;  /* 0x000000ee2b2a7210 */ /* 0x000fc40007fbe0ff */
[-C--:B------:R-:W-:Y:S01]  /*1e20*/  LEA.HI.X.SX32 R39, R11, R239.reuse, 0x1, P6 ;  /* 0x000000ef0b277211 */ /* 0x080fe200030f0eff */
[----:B------:R-:W5:Y:S01]  /*1e30*/  LDG.E.U16 R184, desc[UR6][R184.64] ;  /* 0x00000006b8b87981 */ /* 0x000f62000c1e1500 */
[-C--:B------:R-:W-:Y:S02]  /*1e40*/  IADD3 R18, P2, R23, R238.reuse, RZ ;  /* 0x000000ee17127210 */ /* 0x080fe40007f5e0ff */
[----:B------:R-:W-:Y:S01]  /*1e50*/  IADD3 R10, P6, R17, R238, RZ ;  /* 0x000000ee110a7210 */ /* 0x000fe20007fde0ff */
[----:B------:R-:W5:Y:S01]  /*1e60*/  LDG.E.U16 R182, desc[UR6][R182.64] ;  /* 0x00000006b6b67981 */ /* 0x000f62000c1e1500 */
[----:B------:R-:W-:-:S03]  /*1e70*/  LEA.HI.X.SX32 R43, R13, R239, 0x1, P5 ;  /* 0x000000ef0d2b7211 */ /* 0x000fc600028f0eff */
[----:B------:R-:W5:Y:S01]  /*1e80*/  LDG.E.U16 R180, desc[UR6][R180.64] ;  /* 0x00000006b4b47981 */ /* 0x000f62000c1e1500 */
[----:B0-----:R-:W-:-:S03]  /*1e90*/  IADD3 R238, P5, R19, R238, RZ ;  /* 0x000000ee13ee7210 */ /* 0x001fc60007fbe0ff */
[----:B------:R-:W5:Y:S01]  /*1ea0*/  LDG.E.U16 R178, desc[UR6][R178.64] ;  /* 0x00000006b2b27981 */ /* 0x000f62000c1e1500 */
[----:B------:R-:W-:-:S03]  /*1eb0*/  IMAD R23, R15, 0x47, RZ ;  /* 0x000000470f177824 */ /* 0x000fc600078e02ff */
        /* <DEDUP_REMOVED lines=10> */
[----:B------:R-:W5:Y:S04]  /*1f60*/  LDG.E.U16 R168, desc[UR6][R168.64] ;  /* 0x00000006a8a87981 */ /* 0x000f68000c1e1500 */
[----:B------:R-:W5:Y:S01]  /*1f70*/  LDG.E.U16 R166, desc[UR6][R166.64] ;  /* 0x00000006a6a67981 */ /* 0x000f62000c1e1500 */
[----:B------:R-:W-:-:S03]  /*1f80*/  IMAD R246, R15, 0x77, RZ ;  /* 0x000000770ff67824 */ /* 0x000fc600078e02ff */
[----:B------:R-:W5:Y:S04]  /*1f90*/  LDG.E.U16 R162, desc[UR6][R162.64] ;  /* 0x00000006a2a27981 */ /* 0x000f68000c1e1500 */
        /* <DEDUP_REMOVED lines=14> */
[----:B------:R-:W5:Y:S01]  /*2080*/  LDG.E.U16 R134, desc[UR6][R134.64] ;  /* 0x0000000686867981 */ /* 0x000f62000c1e1500 */
[----:B------:R-:W-:-:S03]  /*2090*/  LEA.HI.X.SX32 R23, R23, R239, 0x1, P3 ;  /* 0x000000ef17177211 */ /* 0x000fc600018f0eff */
        /* <DEDUP_REMOVED lines=32> */
[----:B------:R0:W5:Y:S04]  /*22a0*/  LDG.E.U16 R37, desc[UR6][R20.64] ;  /* 0x0000000614257981 */ /* 0x000168000c1e1500 */
        /* <DEDUP_REMOVED lines=33> */
[----:B------:R3:W5:Y:S04]  /*24c0*/  LDG.E.U16 R10, desc[UR6][R10.64] ;  /* 0x000000060a0a7981 */ /* 0x000768000c1e1500 */
[----:B------:R-:W5:Y:S01]  /*24d0*/  LDG.E.U16 R238, desc[UR6][R238.64] ;  /* 0x00000006eeee7981 */ /* 0x000f62000c1e1500 */
[----:B------:R-:W4:Y:S01]  /*24e0*/  S2UR UR5, SR_CgaCtaId ;  /* 0x00000000000579c3 */ /* 0x000f220000008800 */
[C---:B0-----:R-:W-:Y:S01]  /*24f0*/  LOP3.LUT R20, R252.reuse, 0x3f, RZ, 0xc0, !PT ;  /* 0x0000003ffc147812 */ /* 0x041fe200078ec0ff */
[----:B------:R-:W-:Y:S01]  /*2500*/  UMOV UR4, 0x400 ;  /* 0x0000040000047882 */ /* 0x000fe20000000000 */
[----:B------:R-:W-:-:S03]  /*2510*/  LOP3.LUT R21, R252, 0x40, RZ, 0xc0, !PT ;  /* 0x00000040fc157812 */ /* 0x000fc600078ec0ff */
[----:B-1----:R-:W-:-:S04]  /*2520*/  IMAD.SHL.U32 R18, R20, 0x2, RZ ;  /* 0x0000000214127824 */ /* 0x002fc800078e00ff */
[----:B------:R-:W-:Y:S01]  /*2530*/  IMAD R9, R21, 0x100, R18 ;  /* 0x0000010015097824 */ /* 0x000fe200078e0212 */
[----:B----4-:R-:W-:-:S04]  /*2540*/  ULEA UR4, UR5, UR4, 0x18 ;  /* 0x0000000405047291 */ /* 0x010fc8000f8ec03f */
[----:B---3--:R-:W-:-:S05]  /*2550*/  LOP3.LUT R11, R9, 0x20, RZ, 0x3c, !PT ;  /* 0x00000020090b7812 */ /* 0x008fca00078e3cff */
[----:B------:R0:W-:Y:S04]  /*2560*/  STS.U16 [R9+UR4+0x800], R3 ;  /* 0x0008000309007988 */ /* 0x0001e80008000404 */
[----:B--2---:R-:W-:Y:S01]  /*2570*/  STS.U16 [R9+UR4+0x400], R6 ;  /* 0x0004000609007988 */ /* 0x004fe20008000404 */
[----:B0-----:R-:W-:-:S03]  /*2580*/  LOP3.LUT R3, R9, 0x10, RZ, 0x3c, !PT ;  /* 0x0000001009037812 */ /* 0x001fc600078e3cff */
[----:B------:R-:W-:Y:S04]  /*2590*/  STS.U16 [R9+UR4+0x1000], R2 ;  /* 0x0010000209007988 */ /* 0x000fe80008000404 */
[----:B-----5:R-:W-:Y:S04]  /*25a0*/  STS.U16 [R9+UR4], R0 ;  /* 0x0000000009007988 */ /* 0x020fe80008000404 */
[----:B------:R-:W-:Y:S04]  /*25b0*/  STS.U16 [R9+UR4+0x2000], R4 ;  /* 0x0020000409007988 */ /* 0x000fe80008000404 */
        /* <DEDUP_REMOVED lines=26> */
[----:B------:R0:W-:Y:S04]  /*2760*/  STS.U16 [R3+UR4+0x3c80], R196 ;  /* 0x003c80c403007988 */ /* 0x0001e80008000404 */
[----:B------:R-:W-:Y:S01]  /*2770*/  STS.U16 [R11+UR4+0x500], R241 ;  /* 0x000500f10b007988 */ /* 0x000fe20008000404 */
[----:B0-----:R-:W-:-:S03]  /*2780*/  LOP3.LUT R3, R9, 0x30, RZ, 0x3c, !PT ;  /* 0x0000003009037812 */ /* 0x001fc600078e3cff */
        /* <DEDUP_REMOVED lines=15> */
[----:B------:R-:W-:Y:S04]  /*2880*/  STS.U16 [R3+UR4+0x2180], R162 ;  /* 0x002180a203007988 */ /* 0x000fe80008000404 */
        /* <DEDUP_REMOVED lines=49> */
[----:B------:R0:W-:Y:S01]  /*2ba0*/  STS.U16 [R3+UR4+0x3e80], R74 ;  /* 0x003e804a03007988 */ /* 0x0001e20008000404 */
[----:B------:R-:W-:-:S03]  /*2bb0*/  MOV R0, 0x3f800000 ;  /* 0x3f80000000007802 */ /* 0x000fc60000000f00 */
[----:B------:R-:W-:Y:S01]  /*2bc0*/  STS.U16 [R7+UR4+0x300], R130 ;  /* 0x0003008207007988 */ /* 0x000fe20008000404 */
[----:B0-----:R-:W-:-:S03]  /*2bd0*/  LOP3.LUT R3, R9, 0x70, RZ, 0x3c, !PT ;  /* 0x0000007009037812 */ /* 0x001fc600078e3cff */
[----:B------:R-:W-:Y:S01]  /*2be0*/  STS.U16 [R7+UR4+0x700], R36 ;  /* 0x0007002407007988 */ /* 0x000fe20008000404 */
[----:B------:R-:W-:-:S03]  /*2bf0*/  IMAD.MOV.U32 R2, RZ, RZ, 0x3f800000 ;  /* 0x3f800000ff027424 */ /* 0x000fc600078e00ff */
        /* <DEDUP_REMOVED lines=30> */
[----:B------:R-:W-:Y:S01]  /*2de0*/  STL [R1+0x134], R0 ;  /* 0x0001340001007387 */ /* 0x000fe20000100800 */
[----:B0-----:R-:W-:-:S05]  /*2df0*/  IMAD.MOV.U32 R3, RZ, RZ, 0x3f800000 ;  /* 0x3f800000ff037424 */ /* 0x001fca00078e00ff */
[----:B------:R-:W-:Y:S04]  /*2e00*/  STL [R1+0x130], R3 ;  /* 0x0001300301007387 */ /* 0x000fe80000100800 */
[----:B------:R-:W-:Y:S04]  /*2e10*/  STL [R1+0x12c], R2 ;  /* 0x00012c0201007387 */ /* 0x000fe80000100800 */
[----:B------:R0:W-:Y:S02]  /*2e20*/  STL [R1+0x128], R0 ;  /* 0x0001280001007387 */ /* 0x0001e40000100800 */
[----:B0-----:R-:W-:-:S05]  /*2e30*/  VIADD R0, R5, 0x80 ;  /* 0x0000008005007836 */ /* 0x001fca0000000000 */
[----:B------:R-:W-:Y:S01]  /*2e40*/  ISETP.GE.AND P0, PT, R0, 0x1, PT ;  /* 0x000000010000780c */ /* 0x000fe20003f06270 */
[----:B------:R-:W-:Y:S01]  /*2e50*/  IMAD.MOV.U32 R9, RZ, RZ, -0x800000 ;  /* 0xff800000ff097424 */ /* 0x000fe200078e00ff */
[----:B------:R-:W-:Y:S01]  /*2e60*/  MOV R6, 0xff800000 ;  /* 0xff80000000067802 */ /* 0x000fe20000000f00 */
[----:B------:R-:W-:Y:S01]  /*2e70*/  IMAD.MOV.U32 R8, RZ, RZ, -0x800000 ;  /* 0xff800000ff087424 */ /* 0x000fe200078e00ff */
[----:B------:R-:W-:Y:S01]  /*2e80*/  CS2R R88, SRZ ;  /* 0x0000000000587805 */ /* 0x000fe2000001ff00 */
[----:B------:R-:W-:Y:S01]  /*2e90*/  IMAD.MOV.U32 R7, RZ, RZ, -0x800000 ;  /* 0xff800000ff077424 */ /* 0x000fe200078e00ff */
[----:B------:R-:W-:Y:S02]  /*2ea0*/  CS2R R90, SRZ ;  /* 0x00000000005a7805 */ /* 0x000fe4000001ff00 */
[----:B------:R-:W-:Y:S02]  /*2eb0*/  CS2R R92, SRZ ;  /* 0x00000000005c7805 */ /* 0x000fe4000001ff00 */
[----:B------:R-:W-:-:S02]  /*2ec0*/  CS2R R94, SRZ ;  /* 0x00000000005e7805 */ /* 0x000fc4000001ff00 */
[----:B------:R-:W-:Y:S02]  /*2ed0*/  CS2R R96, SRZ ;  /* 0x0000000000607805 */ /* 0x000fe4000001ff00 */
[----:B------:R-:W-:Y:S02]  /*2ee0*/  CS2R R98, SRZ ;  /* 0x0000000000627805 */ /* 0x000fe4000001ff00 */
[----:B------:R-:W-:Y:S02]  /*2ef0*/  CS2R R100, SRZ ;  /* 0x0000000000647805 */ /* 0x000fe4000001ff00 */
        /* <DEDUP_REMOVED lines=57> */
[C---:B------:R-:W-:Y:S02]  /*3290*/  LOP3.LUT R0, R252.reuse, 0x7f, RZ, 0xc0, !PT ;  /* 0x0000007ffc007812 */ /* 0x040fe400078ec0ff */
[----:B------:R-:W-:Y:S01]  /*32a0*/  LOP3.LUT R2, R252, 0x60, RZ, 0xc0, !PT ;  /* 0x00000060fc027812 */ /* 0x000fe200078ec0ff */
[----:B------:R-:W-:Y:S06]  /*32b0*/  @!P0 BRA `(.L_x_0) ;  /* 0x0000008c00dc8947 */ /* 0x000fec0003800000 */
[----:B------:R-:W0:Y:S01]  /*32c0*/  LDC.64 R218, c[0x0][0x250] ;  /* 0x00009400ffda7b82 */ /* 0x000e220000000a00 */
[----:B------:R-:W-:Y:S01]  /*32d0*/  SHF.R.U32.HI R3, RZ, 0x6, R252 ;  /* 0x00000006ff037819 */ /* 0x000fe200000116fc */
[----:B------:R-:W-:Y:S01]  /*32e0*/  ULDC UR5, c[0x0][0x258] ;  /* 0x0000960000057ab9 */ /* 0x000fe20000000800 */
[----:B------:R-:W-:Y:S01]  /*32f0*/  STL [R1+0x344], R224 ;  /* 0x000344e001007387 */ /* 0x000fe20000100800 */
[----:B------:R-:W-:Y:S01]  /*3300*/  IMAD R0, R0, UR5, RZ ;  /* 0x0000000500007c24 */ /* 0x000fe2000f8e02ff */
[----:B------:R-:W-:Y:S01]  /*3310*/  SGXT.U32 R3, R3, 0x1 ;  /* 0x000000010303781a */ /* 0x000fe20000000000 */
[----:B------:R-:W-:Y:S01]  /*3320*/  ULDC.64 UR8, c[0x0][0x218] ;  /* 0x0000860000087ab9 */ /* 0x000fe20000000a00 */
[----:B------:R-:W-:Y:S01]  /*3330*/  STL [R1+0x340], R222 ;  /* 0x000340de01007387 */ /* 0x000fe20000100800 */
[----:B------:R-:W1:Y:S01]  /*3340*/  S2UR UR10, SR_CTAID.Y ;  /* 0x00000000000a79c3 */ /* 0x000e620000002600 */
[----:B------:R-:W-:Y:S01]  /*3350*/  IMAD.HI R7, R0, 0x2, RZ ;  /* 0x0000000200077827 */ /* 0x000fe200078e02ff */
[----:B------:R-:W-:Y:S01]  /*3360*/  SHF.R.U32.HI R2, RZ, 0x1, R2 ;  /* 0x00000001ff027819 */ /* 0x000fe20000011602 */
[----:B------:R2:W-:Y:S01]  /*3370*/  STL [R1+0x33c], R220 ;  /* 0x00033cdc01007387 */ /* 0x0005e20000100800 */
[C---:B------:R-:W-:Y:S01]  /*3380*/  ISETP.NE.U32.AND P0, PT, R21.reuse, RZ, PT ;  /* 0x000000ff1500720c */ /* 0x040fe20003f05070 */
[----:B------:R-:W-:-:S03]  /*3390*/  IMAD R4, R21, 0x80, R18 ;  /* 0x0000008015047824 */ /* 0x000fc600078e0212 */
[----:B------:R-:W3:Y:S08]  /*33a0*/  LDC.64 R216, c[0x0][0x260] ;  /* 0x00009800ffd87b82 */ /* 0x000ef00000000a00 */
[----:B------:R-:W4:Y:S01]  /*33b0*/  LDC R37, c[0x0][0x268] ;  /* 0x00009a00ff257b82 */ /* 0x000f220000000800 */
[C---:B0-----:R-:W-:Y:S02]  /*33c0*/  IMAD R11, R219.reuse, 0x24, RZ ;  /* 0x00000024db0b7824 */ /* 0x041fe400078e02ff */
[----:B------:R-:W-:-:S02]  /*33d0*/  IMAD R9, R219, 0x22, RZ ;  /* 0x00000022db097824 */ /* 0x000fc400078e02ff */
[----:B-1----:R-:W-:Y:S01]  /*33e0*/  IMAD R218, R218, UR10, RZ ;  /* 0x0000000adada7c24 */ /* 0x002fe2000f8e02ff */
[----:B---3--:R0:W-:Y:S01]  /*33f0*/  STL [R1+0x338], R217 ;  /* 0x000338d901007387 */ /* 0x0081e20000100800 */
[----:B------:R-:W-:Y:S01]  /*3400*/  IMAD.MOV.U32 R13, RZ, RZ, R217 ;  /* 0x000000ffff0d7224 */ /* 0x000fe200078e00d9 */
[----:B--2---:R-:W-:Y:S02]  /*3410*/  MOV R220, R216 ;  /* 0x000000d800dc7202 */ /* 0x004fe40000000f00 */
[C---:B------:R-:W-:Y:S01]  /*3420*/  SHF.L.U32 R216, R218.reuse, 0x1, RZ ;  /* 0x00000001dad87819 */ /* 0x040fe200000006ff */
[----:B------:R-:W-:-:S04]  /*3430*/  IMAD.HI R218, R218, 0x2, RZ ;  /* 0x00000002dada7827 */ /* 0x000fc800078e02ff */
[----:B----4-:R-:W-:Y:S01]  /*3440*/  IMAD R6, R3, R37, RZ ;  /* 0x0000002503067224 */ /* 0x010fe200078e02ff */
[----:B------:R-:W-:Y:S01]  /*3450*/  SHF.R.U32.HI R3, RZ, 0x2, R252 ;  /* 0x00000002ff037819 */ /* 0x000fe200000116fc */
[----:B0-----:R-:W-:Y:S02]  /*3460*/  IMAD.SHL.U32 R217, R0, 0x2, RZ ;  /* 0x0000000200d97824 */ /* 0x001fe400078e00ff */
[----:B------:R-:W-:Y:S01]  /*3470*/  IMAD R0, R220, UR10, RZ ;  /* 0x0000000adc007c24 */ /* 0x000fe2000f8e02ff */
[----:B------:R-:W-:Y:S01]  /*3480*/  SGXT.U32 R3, R3, 0x3 ;  /* 0x000000030303781a */ /* 0x000fe20000000000 */
[----:B------:R-:W-:Y:S01]  /*3490*/  IMAD R20, R20, R13, RZ ;  /* 0x0000000d14147224 */ /* 0x000fe200078e02ff */
[----:B------:R-:W-:Y:S02]  /*34a0*/  IADD3 R216, P1, P2, R217, UR8, R216 ;  /* 0x00000008d9d87c10 */ /* 0x000fe4000fa3e0d8 */
[----:B------:R-:W-:Y:S01]  /*34b0*/  LOP3.LUT R5, R5, R2, R3, 0xfe, !PT ;  /* 0x0000000205057212 */ /* 0x000fe200078efe03 */
[C---:B------:R-:W-:Y:S01]  /*34c0*/  IMAD.HI R13, R20.reuse, 0x2, RZ ;  /* 0x00000002140d7827 */ /* 0x040fe200078e02ff */
[----:B------:R-:W-:Y:S01]  /*34d0*/  IADD3.X R217, R7, UR9, R218, P1, P2 ;  /* 0x0000000907d97c10 */ /* 0x000fe20008fe44da */
[----:B------:R-:W-:Y:S01]  /*34e0*/  ULDC.64 UR8, c[0x0][0x220] ;  /* 0x0000880000087ab9 */ /* 0x000fe20000000a00 */
[----:B------:R-:W-:Y:S01]  /*34f0*/  IADD3 RZ, P1, R11, R216, RZ ;  /* 0x000000d80bff7210 */ /* 0x000fe20007f3e0ff */
[----:B------:R-:W-:Y:S01]  /*3500*/  IMAD.SHL.U32 R11, R20, 0x2, RZ ;  /* 0x00000002140b7824 */ /* 0x000fe200078e00ff */
[C---:B------:R-:W-:Y:S01]  /*3510*/  SHF.L.U32 R2, R0.reuse, 0x1, RZ ;  /* 0x0000000100027819 */ /* 0x040fe200000006ff */
[----:B------:R-:W-:Y:S01]  /*3520*/  IMAD.HI R0, R0, 0x2, RZ ;  /* 0x0000000200007827 */ /* 0x000fe200078e02ff */
[----:B------:R-:W-:-:S02]  /*3530*/  LEA R8, R37, R6, 0x1 ;  /* 0x0000000625087211 */ /* 0x000fc400078e08ff */
[----:B------:R-:W-:Y:S01]  /*3540*/  IADD3 R33, P2, P3, R11, UR8, R2 ;  /* 0x000000080b217c10 */ /* 0x000fe2000fb5e002 */
[----:B------:R-:W-:Y:S01]  /*3550*/  IMAD R7, R219, 0x26, RZ ;  /* 0x00000026db077824 */ /* 0x000fe200078e02ff */
[----:B------:R-:W-:Y:S01]  /*3560*/  SEL R3, RZ, 0x90, !P0 ;  /* 0x00000090ff037807 */ /* 0x000fe20004000000 */
[----:B------:R-:W-:Y:S01]  /*3570*/  IMAD R10, R37, 0x2, R8 ;  /* 0x00000002250a7824 */ /* 0x000fe200078e0208 */
[----:B------:R-:W-:Y:S02]  /*3580*/  IADD3.X R35, R13, UR9, R0, P2, P3 ;  /* 0x000000090d237c10 */ /* 0x000fe400097e6400 */
[-C--:B------:R-:W-:Y:S01]  /*3590*/  LEA R222, P2, R6, R33.reuse, 0x1 ;  /* 0x0000002106de7211 */ /* 0x080fe200078408ff */
[C---:B------:R-:W-:Y:S01]  /*35a0*/  IMAD R12, R37.reuse, 0x2, R10 ;  /* 0x00000002250c7824 */ /* 0x040fe200078e020a */
[----:B------:R-:W-:Y:S02]  /*35b0*/  LEA R224, P3, R8, R33, 0x1 ;  /* 0x0000002108e07211 */ /* 0x000fe400078608ff */
[-C--:B------:R-:W-:Y:S01]  /*35c0*/  LEA.HI.X.SX32 R223, R6, R35.reuse, 0x1, P2 ;  /* 0x0000002306df7211 */ /* 0x080fe200010f0eff */
[----:B------:R-:W-:Y:S01]  /*35d0*/  IMAD R14, R37, 0x2, R12 ;  /* 0x00000002250e7824 */ /* 0x000fe200078e020c */
[----:B------:R-:W-:-:S02]  /*35e0*/  LEA.HI.X.SX32 R225, R8, R35, 0x1, P3 ;  /* 0x0000002308e17211 */ /* 0x000fc400018f0eff */
[----:B------:R-:W-:Y:S01]  /*35f0*/  LOP3.LUT R3, R3, R18, RZ, 0x3c, !PT ;  /* 0x0000001203037212 */ /* 0x000fe200078e3cff */
[----:B------:R0:W-:Y:S01]  /*3600*/  STL.64 [R1+0x330], R222 ;  /* 0x000330de01007387 */ /* 0x0001e20000100a00 */
[----:B------:R-:W-:Y:S02]  /*3610*/  LEA R15, R37, R14, 0x1 ;  /* 0x0000000e250f7211 */ /* 0x000fe400078e08ff */
[-C--:B------:R-:W-:Y:S01]  /*3620*/  IADD3 RZ, P5, R9, R216.reuse, RZ ;  /* 0x000000d809ff7210 */ /* 0x080fe20007fbe0ff */
[----:B------:R1:W-:Y:S01]  /*3630*/  STL.64 [R1+0x328], R224 ;  /* 0x000328e001007387 */ /* 0x0003e20000100a00 */
[----:B------:R-:W-:Y:S01]  /*3640*/  IMAD R9, R219, 0x28, RZ ;  /* 0x00000028db097824 */ /* 0x000fe200078e02ff */
[-C--:B------:R-:W-:Y:S01]  /*3650*/  IADD3 RZ, P0, R7, R216.reuse, RZ ;  /* 0x000000d807ff7210 */ /* 0x080fe20007f1e0ff */
[----:B------:R-:W-:Y:S02]  /*3660*/  IMAD R16, R37, 0x2, R15 ;  /* 0x0000000225107824 */ /* 0x000fe400078e020f */
[----:B------:R-:W-:Y:S01]  /*3670*/  IMAD R7, R219, 0x2a, RZ ;  /* 0x0000002adb077824 */ /* 0x000fe200078e02ff */
[----:B------:R-:W-:Y:S01]  /*3680*/  IADD3 RZ, P4, R9, R216, RZ ;  /* 0x000000d809ff7210 */ /* 0x000fe20007f9e0ff */
[----:B------:R-:W-:Y:S01]  /*3690*/  IMAD R17, R37, 0x2, R16 ;  /* 0x0000000225117824 */ /* 0x000fe200078e0210 */
[----:B0-----:R-:W-:-:S03]  /*36a0*/  LEA R222, P2, R10, R33, 0x1 ;  /* 0x000000210ade7211 */ /* 0x001fc600078408ff */
[C---:B------:R-:W-:Y:S01]  /*36b0*/  IMAD R19, R37.reuse, 0x2, R17 ;  /* 0x0000000225137824 */ /* 0x040fe200078e0211 */
[----:B------:R-:W-:Y:S02]  /*36c0*/  LEA.HI.X.SX32 R223, R10, R35, 0x1, P2 ;  /* 0x000000230adf7211 */ /* 0x000fe400010f0eff */
[C---:B-1----:R-:W-:Y:S02]  /*36d0*/  LEA R224, P3, R12.reuse, R33, 0x1 ;  /* 0x000000210ce07211 */ /* 0x042fe400078608ff */
[----:B------:R-:W-:Y:S01]  /*36e0*/  LEA R22, R37, R19, 0x1 ;  /* 0x0000001325167211 */ /* 0x000fe200078e08ff */
[----:B------:R0:W-:Y:S01]  /*36f0*/  STL.64 [R1+0x320], R222 ;  /* 0x000320de01007387 */ /* 0x0001e20000100a00 */
[----:B------:R-:W-:Y:S02]  /*3700*/  LEA.HI.X.SX32 R225, R12, R35, 0x1, P3 ;  /* 0x000000230ce17211 */ /* 0x000fe400018f0eff */
[----:B------:R-:W-:Y:S01]  /*3710*/  LEA R10, P3, R15, R33, 0x1 ;  /* 0x000000210f0a7211 */ /* 0x000fe200078608ff */
[----:B------:R-:W-:-:S02]  /*3720*/  IMAD R23, R37, 0x2, R22 ;  /* 0x0000000225177824 */ /* 0x000fc400078e0216 */
[----:B------:R-:W-:Y:S01]  /*3730*/  STL.64 [R1+0x318], R224 ;  /* 0x000318e001007387 */ /* 0x000fe20000100a00 */
[----:B------:R-:W-:Y:S01]  /*3740*/  LEA.HI.X.SX32 R11, R15, R35, 0x1, P3 ;  /* 0x000000230f0b7211 */ /* 0x000fe200018f0eff */
[----:B------:R-:W-:Y:S01]  /*3750*/  IMAD R24, R37, 0x2, R23 ;  /* 0x0000000225187824 */ /* 0x000fe200078e0217 */
[----:B0-----:R-:W-:-:S03]  /*3760*/  LEA R222, P2, R14, R33, 0x1 ;  /* 0x000000210ede7211 */ /* 0x001fc600078408ff */
[----:B------:R-:W-:Y:S01]  /*3770*/  STL.64 [R1+0x308], R10 ;  /* 0x0003080a01007387 */ /* 0x000fe20000100a00 */
[C---:B------:R-:W-:Y:S01]  /*3780*/  IMAD R25, R37.reuse, 0x2, R24 ;  /* 0x0000000225197824 */ /* 0x040fe200078e0218 */
[----:B------:R-:W-:Y:S02]  /*3790*/  LEA.HI.X.SX32 R223, R14, R35, 0x1, P2 ;  /* 0x000000230edf7211 */ /* 0x000fe400010f0eff */
[C---:B------:R-:W-:Y:S01]  /*37a0*/  LEA R12, P2, R16.reuse, R33, 0x1 ;  /* 0x00000021100c7211 */ /* 0x040fe200078408ff */
[C---:B------:R-:W-:Y:S02]  /*37b0*/  IMAD R26, R37.reuse, 0x2, R25 ;  /* 0x00000002251a7824 */ /* 0x040fe400078e0219 */
[----:B------:R0:W-:Y:S01]  /*37c0*/  STL.64 [R1+0x310], R222 ;  /* 0x000310de01007387 */ /* 0x0001e20000100a00 */
[----:B------:R-:W-:Y:S01]  /*37d0*/  LEA.HI.X.SX32 R13, R16, R35, 0x1, P2 ;  /* 0x00000023100d7211 */ /* 0x000fe200010f0eff */
[----:B------:R-:W-:-:S04]  /*37e0*/  IMAD R27, R37, 0x2, R26 ;  /* 0x00000002251b7824 */ /* 0x000fc800078e021a */
[----:B------:R1:W-:Y:S01]  /*37f0*/  STL.64 [R1+0x300], R12 ;  /* 0x0003000c01007387 */ /* 0x0003e20000100a00 */
[----:B------:R-:W-:Y:S01]  /*3800*/  IMAD R21, R37, 0x2, R27 ;  /* 0x0000000225157824 */ /* 0x000fe200078e021b */
[----:B0-----:R-:W-:-:S04]  /*3810*/  LEA R222, P3, R17, R33, 0x1 ;  /* 0x0000002111de7211 */ /* 0x001fc800078608ff */
[----:B------:R-:W-:Y:S02]  /*3820*/  LEA R28, R37, R21, 0x1 ;  /* 0x00000015251c7211 */ /* 0x000fe400078e08ff */
[----:B------:R-:W-:Y:S02]  /*3830*/  LEA.HI.X.SX32 R223, R17, R35, 0x1, P3 ;  /* 0x0000002311df7211 */ /* 0x000fe400018f0eff */
[-C--:B-1----:R-:W-:Y:S01]  /*3840*/  LEA R12, P2, R19, R33.reuse, 0x1 ;  /* 0x00000021130c7211 */ /* 0x082fe200078408ff */
[----:B------:R-:W-:Y:S01]  /*3850*/  IMAD R18, R37, 0x2, R28 ;  /* 0x0000000225127824 */ /* 0x000fe200078e021c */
[----:B------:R-:W-:Y:S02]  /*3860*/  LEA R14, P3, R22, R33, 0x1 ;  /* 0x00000021160e7211 */ /* 0x000fe400078608ff */
[----:B------:R-:W-:Y:S01]  /*3870*/  LEA.HI.X.SX32 R13, R19, R35, 0x1, P2 ;  /* 0x00000023130d7211 */ /* 0x000fe200010f0eff */
[----:B------:R-:W-:Y:S01]  /*3880*/  IMAD R29, R37, 0x2, R18 ;  /* 0x00000002251d7824 */ /* 0x000fe200078e0212 */
[----:B------:R-:W-:-:S02]  /*3890*/  LEA R16, P2, R23, R33, 0x1 ;  /* 0x0000002117107211 */ /* 0x000fc400078408ff */
[-C--:B------:R-:W-:Y:S01]  /*38a0*/  LEA.HI.X.SX32 R15, R22, R35.reuse, 0x1, P3 ;  /* 0x00000023160f7211 */ /* 0x080fe200018f0eff */
[----:B------:R-:W-:Y:S01]  /*38b0*/  STL.64 [R1+0x2f0], R12 ;  /* 0x0002f00c01007387 */ /* 0x000fe20000100a00 */
[----:B------:R-:W-:Y:S01]  /*38c0*/  LEA.HI.X.SX32 R17, R23, R35, 0x1, P2 ;  /* 0x0000002317117211 */ /* 0x000fe200010f0eff */
[C---:B------:R-:W-:Y:S02]  /*38d0*/  IMAD R30, R37.reuse, 0x2, R29 ;  /* 0x00000002251e7824 */ /* 0x040fe400078e021d */
[----:B------:R-:W-:Y:S02]  /*38e0*/  STL.64 [R1+0x2f8], R222 ;  /* 0x0002f8de01007387 */ /* 0x000fe40000100a00 */
[C---:B------:R-:W-:Y:S02]  /*38f0*/  IMAD R31, R37.reuse, 0x2, R30 ;  /* 0x00000002251f7824 */ /* 0x040fe400078e021e */
[----:B------:R0:W-:Y:S02]  /*3900*/  STL.64 [R1+0x2e8], R14 ;  /* 0x0002e80e01007387 */ /* 0x0001e40000100a00 */
[----:B------:R-:W-:-:S02]  /*3910*/  IMAD R20, R37, 0x2, R31 ;  /* 0x0000000225147824 */ /* 0x000fc400078e021f */
[----:B------:R1:W-:Y:S03]  /*3920*/  STL.64 [R1+0x2e0], R16 ;  /* 0x0002e01001007387 */ /* 0x0003e60000100a00 */
[----:B------:R-:W-:Y:S02]  /*3930*/  LEA R2, R37, R20, 0x1 ;  /* 0x0000001425027211 */ /* 0x000fe400078e08ff */
[----:B0-----:R-:W-:-:S03]  /*3940*/  LEA R14, P3, R24, R33, 0x1 ;  /* 0x00000021180e7211 */ /* 0x001fc600078608ff */
[----:B------:R-:W-:Y:S01]  /*3950*/  IMAD R0, R37, 0x2, R2 ;  /* 0x0000000225007824 */ /* 0x000fe200078e0202 */
[----:B-1----:R-:W-:-:S03]  /*3960*/  LEA R16, P2, R25, R33, 0x1 ;  /* 0x0000002119107211 */ /* 0x002fc600078408ff */
[----:B------:R-:W-:Y:S01]  /*3970*/  IMAD R6, R37, 0x2, R0 ;  /* 0x0000000225067824 */ /* 0x000fe200078e0200 */
[-C--:B------:R-:W-:Y:S02]  /*3980*/  LEA.HI.X.SX32 R15, R24, R35.reuse, 0x1, P3 ;  /* 0x00000023180f7211 */ /* 0x080fe400018f0eff */
[----:B------:R-:W-:Y:S01]  /*3990*/  LEA.HI.X.SX32 R17, R25, R35, 0x1, P2 ;  /* 0x0000002319117211 */ /* 0x000fe200010f0eff */
[----:B------:R-:W-:Y:S01]  /*39a0*/  IMAD R8, R37, 0x2, R6 ;  /* 0x0000000225087824 */ /* 0x000fe200078e0206 */
[C---:B------:R-:W-:Y:S01]  /*39b0*/  LEA R222, P3, R26.reuse, R33, 0x1 ;  /* 0x000000211ade7211 */ /* 0x040fe200078608ff */
[----:B------:R-:W-:Y:S03]  /*39c0*/  STL.64 [R1+0x2d8], R14 ;  /* 0x0002d80e01007387 */ /* 0x000fe60000100a00 */
[----:B------:R-:W-:Y:S01]  /*39d0*/  LEA.HI.X.SX32 R223, R26, R35, 0x1, P3 ;  /* 0x000000231adf7211 */ /* 0x000fe200018f0eff */
[----:B------:R0:W-:Y:S01]  /*39e0*/  STL.64 [R1+0x2d0], R16 ;  /* 0x0002d01001007387 */ /* 0x0001e20000100a00 */
[----:B------:R-:W-:-:S02]  /*39f0*/  LEA R224, P3, R21, R33, 0x1 ;  /* 0x0000002115e07211 */ /* 0x000fc400078608ff */
[----:B------:R-:W-:Y:S02]  /*3a00*/  LEA R9, R37, R8, 0x1 ;  /* 0x0000000825097211 */ /* 0x000fe400078e08ff */
[----:B------:R-:W-:-:S03]  /*3a10*/  LEA.HI.X.SX32 R225, R21, R35, 0x1, P3 ;  /* 0x0000002315e17211 */ /* 0x000fc600018f0eff */
[----:B------:R-:W-:Y:S01]  /*3a20*/  IMAD R10, R37, 0x2, R9 ;  /* 0x00000002250a7824 */ /* 0x000fe200078e0209 */
[----:B0-----:R-:W-:-:S03]  /*3a30*/  LEA R16, P2, R27, R33, 0x1 ;  /* 0x000000211b107211 */ /* 0x001fc600078408ff */
[----:B------:R-:W-:Y:S01]  /*3a40*/  IMAD R11, R37, 0x2, R10 ;  /* 0x00000002250b7824 */ /* 0x000fe200078e020a */
[----:B------:R-:W-:-:S03]  /*3a50*/  LEA.HI.X.SX32 R17, R27, R35, 0x1, P2 ;  /* 0x000000231b117211 */ /* 0x000fc600010f0eff */
[C---:B------:R-:W-:Y:S02]  /*3a60*/  IMAD R12, R37.reuse, 0x2, R11 ;  /* 0x00000002250c7824 */ /* 0x040fe400078e020b */
[----:B------:R0:W-:Y:S03]  /*3a70*/  STL.64 [R1+0x2c0], R16 ;  /* 0x0002c01001007387 */ /* 0x0001e60000100a00 */
[C---:B------:R-:W-:Y:S01]  /*3a80*/  LEA R13, R37.reuse, R12, 0x1 ;  /* 0x0000000c250d7211 */ /* 0x040fe200078e08ff */
[----:B------:R1:W-:Y:S04]  /*3a90*/  STL.64 [R1+0x2c8], R222 ;  /* 0x0002c8de01007387 */ /* 0x0003e80000100a00 */
[C---:B------:R-:W-:Y:S01]  /*3aa0*/  IMAD R14, R37.reuse, 0x2, R13 ;  /* 0x00000002250e7824 */ /* 0x040fe200078e020d */
[----:B------:R2:W-:Y:S03]  /*3ab0*/  STL.64 [R1+0x2b8], R224 ;  /* 0x0002b8e001007387 */ /* 0x0005e60000100a00 */
[----:B------:R-:W-:-:S04]  /*3ac0*/  IMAD R15, R37, 0x2, R14 ;  /* 0x00000002250f7824 */ /* 0x000fc800078e020e */
[----:B0-----:R-:W-:Y:S01]  /*3ad0*/  IMAD R16, R37, 0x2, R15 ;  /* 0x0000000225107824 */ /* 0x001fe200078e020f */
[----:B-1----:R-:W-:-:S04]  /*3ae0*/  LEA R222, P2, R28, R33, 0x1 ;  /* 0x000000211cde7211 */ /* 0x002fc800078408ff */
[----:B------:R-:W-:Y:S02]  /*3af0*/  LEA R17, R37, R16, 0x1 ;  /* 0x0000001025117211 */ /* 0x000fe400078e08ff */
[----:B------:R-:W-:Y:S02]  /*3b00*/  LEA.HI.X.SX32 R223, R28, R35, 0x1, P2 ;  /* 0x000000231cdf7211 */ /* 0x000fe400010f0eff */
[----:B--2---:R-:W-:-:S03]  /*3b10*/  LEA R224, P3, R18, R33, 0x1 ;  /* 0x0000002112e07211 */ /* 0x004fc600078608ff */
[----:B------:R0:W-:Y:S01]  /*3b20*/  STL.64 [R1+0x2b0], R222 ;  /* 0x0002b0de01007387 */ /* 0x0001e20000100a00 */
[----:B------:R-:W-:Y:S01]  /*3b30*/  LEA.HI.X.SX32 R225, R18, R35, 0x1, P3 ;  /* 0x0000002312e17211 */ /* 0x000fe200018f0eff */
[----:B------:R-:W-:-:S04]  /*3b40*/  IMAD R18, R37, 0x2, R17 ;  /* 0x0000000225127824 */ /* 0x000fc800078e0211 */
[----:B------:R1:W-:Y:S01]  /*3b50*/  STL.64 [R1+0x2a8], R224 ;  /* 0x0002a8e001007387 */ /* 0x0003e20000100a00 */
[----:B------:R-:W-:-:S04]  /*3b60*/  IMAD R19, R37, 0x2, R18 ;  /* 0x0000000225137824 */ /* 0x000fc800078e0212 */
[----:B------:R-:W-:Y:S01]  /*3b70*/  IMAD R21, R37, 0x2, R19 ;  /* 0x0000000225157824 */ /* 0x000fe200078e0213 */
[----:B0-----:R-:W-:-:S04]  /*3b80*/  LEA R222, P2, R29, R33, 0x1 ;  /* 0x000000211dde7211 */ /* 0x001fc800078408ff */
[----:B------:R-:W-:Y:S02]  /*3b90*/  LEA.HI.X.SX32 R223, R29, R35, 0x1, P2 ;  /* 0x000000231ddf7211 */ /* 0x000fe400010f0eff */
[----:B-1----:R-:W-:-:S03]  /*3ba0*/  LEA R224, P3, R30, R33, 0x1 ;  /* 0x000000211ee07211 */ /* 0x002fc600078608ff */
[----:B------:R0:W-:Y:S01]  /*3bb0*/  STL.64 [R1+0x2a0], R222 ;  /* 0x0002a0de01007387 */ /* 0x0001e20000100a00 */
[----:B------:R-:W-:-:S05]  /*3bc0*/  LEA.HI.X.SX32 R225, R30, R35, 0x1, P3 ;  /* 0x000000231ee17211 */ /* 0x000fca00018f0eff */
[----:B------:R1:W-:Y:S01]  /*3bd0*/  STL.64 [R1+0x298], R224 ;  /* 0x000298e001007387 */ /* 0x0003e20000100a00 */
[----:B0-----:R-:W-:-:S04]  /*3be0*/  LEA R222, P2, R31, R33, 0x1 ;  /* 0x000000211fde7211 */ /* 0x001fc800078408ff */
[----:B------:R-:W-:Y:S02]  /*3bf0*/  LEA.HI.X.SX32 R223, R31, R35, 0x1, P2 ;  /* 0x000000231fdf7211 */ /* 0x000fe400010f0eff */
[----:B-1----:R-:W-:-:S03]  /*3c00*/  LEA R224, P3, R20, R33, 0x1 ;  /* 0x0000002114e07211 */ /* 0x002fc600078608ff */
[----:B------:R0:W-:Y:S01]  /*3c10*/  STL.64 [R1+0x290], R222 ;  /* 0x000290de01007387 */ /* 0x0001e20000100a00 */
[----:B------:R-:W-:Y:S02]  /*3c20*/  LEA.HI.X.SX32 R225, R20, R35, 0x1, P3 ;  /* 0x0000002314e17211 */ /* 0x000fe400018f0eff */
[----:B------:R-:W-:-:S03]  /*3c30*/  LEA R20, R37, R21, 0x1 ;  /* 0x0000001525147211 */ /* 0x000fc600078e08ff */
[----:B------:R1:W-:Y:S01]  /*3c40*/  STL.64 [R1+0x288], R224 ;  /* 0x000288e001007387 */ /* 0x0003e20000100a00 */
[----:B0-----:R-:W-:-:S04]  /*3c50*/  LEA R222, P2, R2, R33, 0x1 ;  /* 0x0000002102de7211 */ /* 0x001fc800078408ff */
[----:B------:R-:W-:Y:S02]  /*3c60*/  LEA.HI.X.SX32 R223, R2, R35, 0x1, P2 ;  /* 0x0000002302df7211 */ /* 0x000fe400010f0eff */
[----:B-1----:R-:W-:-:S03]  /*3c70*/  LEA R224, P3, R0, R33, 0x1 ;  /* 0x0000002100e07211 */ /* 0x002fc600078608ff */
[----:B------:R0:W-:Y:S01]  /*3c80*/  STL.64 [R1+0x280], R222 ;  /* 0x000280de01007387 */ /* 0x0001e20000100a00 */
[----:B------:R-:W-:Y:S01]  /*3c90*/  LEA.HI.X.SX32 R225, R0, R35, 0x1, P3 ;  /* 0x0000002300e17211 */ /* 0x000fe200018f0eff */
[----:B------:R-:W-:-:S04]  /*3ca0*/  IMAD R0, R37, 0x2, R20 ;  /* 0x0000000225007824 */ /* 0x000fc800078e0214 */
[----:B------:R1:W-:Y:S01]  /*3cb0*/  STL.64 [R1+0x278], R224 ;  /* 0x000278e001007387 */ /* 0x0003e20000100a00 */
[----:B------:R-:W-:Y:S01]  /*3cc0*/  IMAD R2, R37, 0x2, R0 ;  /* 0x0000000225027824 */ /* 0x000fe200078e0200 */
[----:B0-----:R-:W-:-:S04]  /*3cd0*/  LEA R222, P2, R6, R33, 0x1 ;  /* 0x0000002106de7211 */ /* 0x001fc800078408ff */
[----:B------:R-:W-:Y:S01]  /*3ce0*/  LEA.HI.X.SX32 R223, R6, R35, 0x1, P2 ;  /* 0x0000002306df7211 */ /* 0x000fe200010f0eff */
[----:B------:R-:W-:Y:S01]  /*3cf0*/  IMAD R6, R37, 0x2, R2 ;  /* 0x0000000225067824 */ /* 0x000fe200078e0202 */
[----:B-1----:R-:W-:-:S03]  /*3d00*/  LEA R224, P3, R8, R33, 0x1 ;  /* 0x0000002108e07211 */ /* 0x002fc600078608ff */
[----:B------:R0:W-:Y:S01]  /*3d10*/  STL.64 [R1+0x270], R222 ;  /* 0x000270de01007387 */ /* 0x0001e20000100a00 */
[----:B------:R-:W-:Y:S02]  /*3d20*/  LEA.HI.X.SX32 R225, R8, R35, 0x1, P3 ;  /* 0x0000002308e17211 */ /* 0x000fe400018f0eff */
[----:B------:R-:W-:-:S03]  /*3d30*/  LEA R8, R37, R6, 0x1 ;  /* 0x0000000625087211 */ /* 0x000fc600078e08ff */
[----:B------:R1:W-:Y:S01]  /*3d40*/  STL.64 [R1+0x268], R224 ;  /* 0x000268e001007387 */ /* 0x0003e20000100a00 */
[----:B0-----:R-:W-:-:S04]  /*3d50*/  LEA R222, P2, R9, R33, 0x1 ;  /* 0x0000002109de7211 */ /* 0x001fc800078408ff */
[----:B------:R-:W-:Y:S01]  /*3d60*/  LEA.HI.X.SX32 R223, R9, R35, 0x1, P2 ;  /* 0x0000002309df7211 */ /* 0x000fe200010f0eff */
[----:B------:R-:W-:Y:S01]  /*3d70*/  IMAD R9, R37, 0x2, R8 ;  /* 0x0000000225097824 */ /* 0x000fe200078e0208 */
[----:B-1----:R-:W-:-:S03]  /*3d80*/  LEA R224, P3, R10, R33, 0x1 ;  /* 0x000000210ae07211 */ /* 0x002fc600078608ff */
[----:B------:R0:W-:Y:S01]  /*3d90*/  STL.64 [R1+0x260], R222 ;  /* 0x000260de01007387 */ /* 0x0001e20000100a00 */
[----:B------:R-:W-:Y:S01]  /*3da0*/  LEA.HI.X.SX32 R225, R10, R35, 0x1, P3 ;  /* 0x000000230ae17211 */ /* 0x000fe200018f0eff */
[----:B------:R-:W-:-:S04]  /*3db0*/  IMAD R10, R37, 0x2, R9 ;  /* 0x00000002250a7824 */ /* 0x000fc800078e0209 */
[----:B------:R1:W-:Y:S01]  /*3dc0*/  STL.64 [R1+0x258], R224 ;  /* 0x000258e001007387 */ /* 0x0003e20000100a00 */
[----:B0-----:R-:W-:-:S04]  /*3dd0*/  LEA R222, P2, R11, R33, 0x1 ;  /* 0x000000210bde7211 */ /* 0x001fc800078408ff */
[----:B------:R-:W-:Y:S01]  /*3de0*/  LEA.HI.X.SX32 R223, R11, R35, 0x1, P2 ;  /* 0x000000230bdf7211 */ /* 0x000fe200010f0eff */
[----:B------:R-:W-:Y:S01]  /*3df0*/  IMAD R11, R37, 0x2, R10 ;  /* 0x00000002250b7824 */ /* 0x000fe200078e020a */
        /* <DEDUP_REMOVED lines=9> */
[----:B------:R-:W-:-:S03]  /*3e90*/  LEA R12, P3, R16, R33, 0x1 ;  /* 0x00000021100c7211 */ /* 0x000fc600078608ff */
[----:B------:R1:W-:Y:S01]  /*3ea0*/  STL.64 [R1+0x238], R224 ;  /* 0x000238e001007387 */ /* 0x0003e20000100a00 */
[----:B------:R-:W-:Y:S02]  /*3eb0*/  LEA.HI.X.SX32 R13, R16, R35, 0x1, P3 ;  /* 0x00000023100d7211 */ /* 0x000fe400018f0eff */
[----:B0-----:R-:W-:-:S04]  /*3ec0*/  LEA R222, P2, R15, R33, 0x1 ;  /* 0x000000210fde7211 */ /* 0x001fc800078408ff */
[----:B------:R-:W-:Y:S02]  /*3ed0*/  LEA.HI.X.SX32 R223, R15, R35, 0x1, P2 ;  /* 0x000000230fdf7211 */ /* 0x000fe400010f0eff */
[----:B-1----:R-:W-:-:S03]  /*3ee0*/  LEA R224, P2, R17, R33, 0x1 ;  /* 0x0000002111e07211 */ /* 0x002fc600078408ff */
[----:B------:R0:W-:Y:S01]  /*3ef0*/  STL.64 [R1+0x230], R222 ;  /* 0x000230de01007387 */ /* 0x0001e20000100a00 */
[----:B------:R-:W-:Y:S02]  /*3f00*/  LEA.HI.X.SX32 R225, R17, R35, 0x1, P2 ;  /* 0x0000002311e17211 */ /* 0x000fe400010f0eff */
[C---:B------:R-:W-:Y:S01]  /*3f10*/  LEA R14, P2, R19.reuse, R33, 0x1 ;  /* 0x00000021130e7211 */ /* 0x040fe200078408ff */
[----:B------:R1:W-:Y:S03]  /*3f20*/  STL.64 [R1+0x228], R12 ;  /* 0x0002280c01007387 */ /* 0x0003e60000100a00 */
[----:B------:R-:W-:Y:S01]  /*3f30*/  LEA.HI.X.SX32 R15, R19, R35, 0x1, P2 ;  /* 0x00000023130f7211 */ /* 0x000fe200010f0eff */
[----:B------:R2:W-:Y:S01]  /*3f40*/  STL.64 [R1+0x220], R224 ;  /* 0x000220e001007387 */ /* 0x0005e20000100a00 */
[----:B0-----:R-:W-:-:S04]  /*3f50*/  LEA R222, P3, R18, R33, 0x1 ;  /* 0x0000002112de7211 */ /* 0x001fc800078608ff */
[----:B------:R-:W-:Y:S02]  /*3f60*/  LEA.HI.X.SX32 R223, R18, R35, 0x1, P3 ;  /* 0x0000002312df7211 */ /* 0x000fe400018f0eff */
[C---:B-1----:R-:W-:Y:S02]  /*3f70*/  LEA R12, R37.reuse, R11, 0x1 ;  /* 0x0000000b250c7211 */ /* 0x042fe400078e08ff */
[C---:B--2---:R-:W-:Y:S01]  /*3f80*/  LEA R224, P2, R20.reuse, R33, 0x1 ;  /* 0x0000002114e07211 */ /* 0x044fe200078408ff */
[----:B------:R0:W-:Y:S02]  /*3f90*/  STL.64 [R1+0x218], R222 ;  /* 0x000218de01007387 */ /* 0x0001e40000100a00 */
[----:B------:R-:W-:Y:S01]  /*3fa0*/  IMAD R13, R37, 0x2, R12 ;  /* 0x00000002250d7824 */ /* 0x000fe200078e020c */
[----:B------:R-:W-:Y:S01]  /*3fb0*/  LEA.HI.X.SX32 R225, R20, R35, 0x1, P2 ;  /* 0x0000002314e17211 */ /* 0x000fe200010f0eff */
[----:B------:R1:W-:Y:S01]  /*3fc0*/  STL.64 [R1+0x210], R14 ;  /* 0x0002100e01007387 */ /* 0x0003e20000100a00 */
[----:B0-----:R-:W-:-:S04]  /*3fd0*/  LEA R222, P3, R21, R33, 0x1 ;  /* 0x0000002115de7211 */ /* 0x001fc800078608ff */
[----:B------:R-:W-:Y:S01]  /*3fe0*/  LEA.HI.X.SX32 R223, R21, R35, 0x1, P3 ;  /* 0x0000002315df7211 */ /* 0x000fe200018f0eff */
[----:B-1----:R-:W-:-:S04]  /*3ff0*/  IMAD R14, R37, 0x2, R13 ;  /* 0x00000002250e7824 */ /* 0x002fc800078e020d */
[----:B------:R0:W-:Y:S01]  /*4000*/  STL.64 [R1+0x208], R222 ;  /* 0x000208de01007387 */ /* 0x0001e20000100a00 */
[----:B------:R-:W-:-:S03]  /*4010*/  IMAD R15, R37, 0x2, R14 ;  /* 0x00000002250f7824 */ /* 0x000fc600078e020e */
[----:B------:R1:W-:Y:S01]  /*4020*/  STL.64 [R1+0x200], R224 ;  /* 0x000200e001007387 */ /* 0x0003e20000100a00 */
[----:B0-----:R-:W-:-:S04]  /*4030*/  LEA R222, P3, R0, R33, 0x1 ;  /* 0x0000002100de7211 */ /* 0x001fc800078608ff */
[----:B------:R-:W-:Y:S02]  /*4040*/  LEA.HI.X.SX32 R223, R0, R35, 0x1, P3 ;  /* 0x0000002300df7211 */ /* 0x000fe400018f0eff */
[C---:B-1----:R-:W-:Y:S02]  /*4050*/  LEA R224, P2, R2.reuse, R33, 0x1 ;  /* 0x0000002102e07211 */ /* 0x042fe400078408ff */
[----:B------:R-:W-:Y:S01]  /*4060*/  LEA R0, R37, R15, 0x1 ;  /* 0x0000000f25007211 */ /* 0x000fe200078e08ff */
[----:B------:R0:W-:Y:S01]  /*4070*/  STL.64 [R1+0x1f8], R222 ;  /* 0x0001f8de01007387 */ /* 0x0001e20000100a00 */
[----:B------:R-:W-:-:S03]  /*4080*/  LEA.HI.X.SX32 R225, R2, R35, 0x1, P2 ;  /* 0x0000002302e17211 */ /* 0x000fc600010f0eff */
[----:B------:R-:W-:Y:S02]  /*4090*/  IMAD R2, R37, 0x2, R0 ;  /* 0x0000000225027824 */ /* 0x000fe400078e0200 */
        /* <DEDUP_REMOVED lines=59> */
[----:B0-----:R-:W-:-:S04]  /*4450*/  LEA R222, P3, R0, R33, 0x1 ;  /* 0x0000002100de7211 */ /* 0x001fc800078608ff */
[-C--:B------:R-:W-:Y:S01]  /*4460*/  LEA.HI.X.SX32 R223, R0, R35.reuse, 0x1, P3 ;  /* 0x0000002300df7211 */ /* 0x080fe200018f0eff */
[----:B-1----:R0:W5:Y:S01]  /*4470*/  LDL.LU R224, [R1+0x344] ;  /* 0x0003440001e07983 */ /* 0x0021620000300800 */
[----:B------:R-:W-:Y:S01]  /*4480*/  LEA.HI.X.SX32 R11, R2, R35, 0x1, P2 ;  /* 0x00000023020b7211 */ /* 0x000fe200010f0eff */
[C---:B------:R-:W-:Y:S02]  /*4490*/  IMAD R9, R37.reuse, 0x2, R8 ;  /* 0x0000000225097824 */ /* 0x040fe400078e0208 */
[----:B------:R1:W-:Y:S03]  /*44a0*/  STL.64 [R1+0x168], R222 ;  /* 0x000168de01007387 */ /* 0x0003e60000100a00 */
[C---:B------:R-:W-:Y:S01]  /*44b0*/  LEA R0, R37.reuse, R9, 0x1 ;  /* 0x0000000925007211 */ /* 0x040fe200078e08ff */
[----:B------:R2:W-:Y:S04]  /*44c0*/  STL.64 [R1+0x160], R10 ;  /* 0x0001600a01007387 */ /* 0x0005e80000100a00 */
[----:B------:R-:W-:Y:S01]  /*44d0*/  IMAD R2, R37, 0x2, R0 ;  /* 0x0000000225027824 */ /* 0x000fe200078e0200 */
[----:B-1----:R-:W-:-:S04]  /*44e0*/  LEA R222, P3, R6, R33, 0x1 ;  /* 0x0000002106de7211 */ /* 0x002fc800078608ff */
[----:B------:R-:W-:Y:S02]  /*44f0*/  LEA.HI.X.SX32 R223, R6, R35, 0x1, P3 ;  /* 0x0000002306df7211 */ /* 0x000fe400018f0eff */
[----:B--2---:R-:W-:-:S03]  /*4500*/  LEA R10, P2, R8, R33, 0x1 ;  /* 0x00000021080a7211 */ /* 0x004fc600078408ff */
[----:B------:R1:W-:Y:S01]  /*4510*/  STL.64 [R1+0x158], R222 ;  /* 0x000158de01007387 */ /* 0x0003e20000100a00 */
[----:B------:R-:W-:Y:S02]  /*4520*/  LEA.HI.X.SX32 R11, R8, R35, 0x1, P2 ;  /* 0x00000023080b7211 */ /* 0x000fe400010f0eff */
[-C--:B------:R-:W-:Y:S01]  /*4530*/  LEA R220, P2, R0, R33.reuse, 0x1 ;  /* 0x0000002100dc7211 */ /* 0x080fe200078408ff */
[----:B------:R-:W-:Y:S02]  /*4540*/  IMAD R17, R219, 0xc, RZ ;  /* 0x0000000cdb117824 */ /* 0x000fe400078e02ff */
[----:B------:R2:W-:Y:S01]  /*4550*/  STL.64 [R1+0x150], R10 ;  /* 0x0001500a01007387 */ /* 0x0005e20000100a00 */
[----:B-1----:R-:W-:-:S04]  /*4560*/  LEA R222, P3, R9, R33, 0x1 ;  /* 0x0000002109de7211 */ /* 0x002fc800078608ff */
[----:B------:R-:W-:Y:S01]  /*4570*/  LEA.HI.X.SX32 R223, R9, R35, 0x1, P3 ;  /* 0x0000002309df7211 */ /* 0x000fe200018f0eff */
[----:B------:R-:W-:Y:S01]  /*4580*/  IMAD.MOV.U32 R9, RZ, RZ, R221 ;  /* 0x000000ffff097224 */ /* 0x000fe200078e00dd */
[----:B--2---:R-:W-:Y:S02]  /*4590*/  LEA R10, P6, R2, R33, 0x1 ;  /* 0x00000021020a7211 */ /* 0x004fe400078c08ff */
[-C--:B------:R-:W-:Y:S01]  /*45a0*/  LEA.HI.X.SX32 R9, R0, R35.reuse, 0x1, P2 ;  /* 0x0000002300097211 */ /* 0x080fe200010f0eff */
[----:B------:R1:W-:Y:S01]  /*45b0*/  STL.64 [R1+0x148], R222 ;  /* 0x000148de01007387 */ /* 0x0003e20000100a00 */
[----:B------:R-:W-:Y:S01]  /*45c0*/  IMAD R21, R219, 0xe, RZ ;  /* 0x0000000edb157824 */ /* 0x000fe200078e02ff */
[-C--:B------:R-:W-:Y:S01]  /*45d0*/  IADD3 RZ, P3, R7, R216.reuse, RZ ;  /* 0x000000d807ff7210 */ /* 0x080fe20007f7e0ff */
[----:B------:R-:W-:Y:S01]  /*45e0*/  IMAD.MOV.U32 R8, RZ, RZ, R220 ;  /* 0x000000ffff087224 */ /* 0x000fe200078e00dc */
[----:B------:R-:W-:Y:S01]  /*45f0*/  LEA.HI.X.SX32 R11, R2, R35, 0x1, P6 ;  /* 0x00000023020b7211 */ /* 0x000fe200030f0eff */
[----:B------:R-:W-:Y:S01]  /*4600*/  IMAD R7, R219, 0x6, RZ ;  /* 0x00000006db077824 */ /* 0x000fe200078e02ff */
[-C--:B------:R-:W-:Y:S01]  /*4610*/  IADD3 RZ, P6, R17, R216.reuse, RZ ;  /* 0x000000d811ff7210 */ /* 0x080fe20007fde0ff */
[C---:B------:R-:W-:Y:S01]  /*4620*/  IMAD R25, R219.reuse, 0x12, RZ ;  /* 0x00000012db197824 */ /* 0x040fe200078e02ff */
[----:B-1----:R0:W5:Y:S04]  /*4630*/  LDL.LU R222, [R1+0x340] ;  /* 0x0003400001de7983 */ /* 0x0021680000300800 */
[----:B------:R1:W-:Y:S01]  /*4640*/  STL [R1+0x140], R220 ;  /* 0x000140dc01007387 */ /* 0x0003e20000100800 */
[----:B------:R-:W-:Y:S01]  /*4650*/  IMAD R27, R219, 0x14, RZ ;  /* 0x00000014db1b7824 */ /* 0x000fe200078e02ff */
[-C--:B------:R-:W-:Y:S01]  /*4660*/  IADD3 RZ, P2, R21, R216.reuse, RZ ;  /* 0x000000d815ff7210 */ /* 0x080fe20007f5e0ff */
[----:B------:R-:W-:Y:S01]  /*4670*/  IMAD R13, R219, 0xa, RZ ;  /* 0x0000000adb0d7824 */ /* 0x000fe200078e02ff */
[-C--:B------:R-:W-:Y:S01]  /*4680*/  LEA.HI.X.SX32 R251, R7, R217.reuse, 0x1, P6 ;  /* 0x000000d907fb7211 */ /* 0x080fe200030f0eff */
[----:B-1----:R0:W5:Y:S01]  /*4690*/  LDL.LU R220, [R1+0x33c] ;  /* 0x00033c0001dc7983 */ /* 0x0021620000300800 */
[----:B------:R-:W-:Y:S01]  /*46a0*/  IMAD R29, R219, 0x16, RZ ;  /* 0x00000016db1d7824 */ /* 0x000fe200078e02ff */
[-C--:B------:R-:W-:Y:S01]  /*46b0*/  IADD3 RZ, P6, R25, R216.reuse, RZ ;  /* 0x000000d819ff7210 */ /* 0x080fe20007fde0ff */
[C---:B------:R-:W-:Y:S01]  /*46c0*/  IMAD R31, R219.reuse, 0x18, RZ ;  /* 0x00000018db1f7824 */ /* 0x040fe200078e02ff */
[----:B------:R1:W-:Y:S01]  /*46d0*/  STL [R1+0x144], R9 ;  /* 0x0001440901007387 */ /* 0x0003e20000100800 */
[----:B------:R-:W-:Y:S01]  /*46e0*/  IMAD R15, R219, 0xb, RZ ;  /* 0x0000000bdb0f7824 */ /* 0x000fe200078e02ff */
[-C--:B------:R-:W-:Y:S01]  /*46f0*/  LEA.HI.X.SX32 R231, R25, R217.reuse, 0x1, P1 ;  /* 0x000000d919e77211 */ /* 0x080fe200008f0eff */
[C---:B------:R-:W-:Y:S01]  /*4700*/  IMAD R6, R219.reuse, 0x1a, RZ ;  /* 0x0000001adb067824 */ /* 0x040fe200078e02ff */
[----:B------:R2:W-:Y:S01]  /*4710*/  STL.64 [R1+0x138], R10 ;  /* 0x0001380a01007387 */ /* 0x0005e20000100a00 */
[----:B------:R-:W-:Y:S01]  /*4720*/  IMAD R8, R219, 0x1c, RZ ;  /* 0x0000001cdb087824 */ /* 0x000fe200078e02ff */
[-C--:B------:R-:W-:Y:S01]  /*4730*/  LEA.HI.X.SX32 R227, R27, R217.reuse, 0x1, P4 ;  /* 0x000000d91be37211 */ /* 0x080fe200020f0eff */
[C---:B------:R-:W-:Y:S01]  /*4740*/  IMAD R19, R219.reuse, 0xd, RZ ;  /* 0x0000000ddb137824 */ /* 0x040fe200078e02ff */
[----:B------:R-:W-:Y:S01]  /*4750*/  STL [R1+0x124], R251 ;  /* 0x000124fb01007387 */ /* 0x000fe20000100800 */
[C---:B------:R-:W-:Y:S01]  /*4760*/  IMAD R7, R219.reuse, 0x2c, RZ ;  /* 0x0000002cdb077824 */ /* 0x040fe200078e02ff */
[----:B------:R-:W-:Y:S01]  /*4770*/  MOV R0, 0xff800000 ;  /* 0xff80000000007802 */ /* 0x000fe20000000f00 */
[C---:B-1----:R-:W-:Y:S01]  /*4780*/  IMAD R9, R219.reuse, 0x7, RZ ;  /* 0x00000007db097824 */ /* 0x042fe200078e02ff */
[----:B------:R-:W-:Y:S01]  /*4790*/  USHF.R.U32.HI UR36, URZ, 0x4, UR4 ;  /* 0x000000043f247899 */ /* 0x000fe20008011604 */
[C---:B------:R-:W-:Y:S01]  /*47a0*/  IMAD R23, R219.reuse, 0xf, RZ ;  /* 0x0000000fdb177824 */ /* 0x040fe200078e02ff */
[----:B------:R-:W-:Y:S01]  /*47b0*/  UIADD3 UR9, UR4, 0x8000, URZ ;  /* 0x0000800004097890 */ /* 0x000fe2000fffe03f */
[----:B------:R-:W-:Y:S01]  /*47c0*/  IMAD R12, R219, 0x1f, RZ ;  /* 0x0000001fdb0c7824 */ /* 0x000fe200078e02ff */
[-C--:B------:R-:W-:Y:S01]  /*47d0*/  LEA.HI.X.SX32 R249, R9, R217.reuse, 0x1, P2 ;  /* 0x000000d909f97211 */ /* 0x080fe200010f0eff */
[----:B--2---:R-:W-:Y:S01]  /*47e0*/  IMAD R11, R219, 0x9, RZ ;  /* 0x00000009db0b7824 */ /* 0x004fe200078e02ff */
[-C--:B------:R-:W-:Y:S01]  /*47f0*/  IADD3 RZ, P2, R27, R216.reuse, RZ ;  /* 0x000000d81bff7210 */ /* 0x080fe20007f5e0ff */
[C---:B------:R-:W-:Y:S01]  /*4800*/  IMAD R10, R219.reuse, 0x1e, RZ ;  /* 0x0000001edb0a7824 */ /* 0x040fe200078e02ff */
[----:B------:R-:W-:Y:S01]  /*4810*/  USGXT.U32 UR36, UR36, 0xe ;  /* 0x0000000e2424789a */ /* 0x000fe20008000000 */
[----:B------:R-:W-:Y:S01]  /*4820*/  IMAD R9, R219, 0x2e, RZ ;  /* 0x0000002edb097824 */ /* 0x000fe200078e02ff */
[-C--:B------:R-:W-:Y:S01]  /*4830*/  LEA.HI.X.SX32 R247, R11, R217.reuse, 0x1, P6 ;  /* 0x000000d90bf77211 */ /* 0x080fe200030f0eff */
[----:B------:R-:W-:Y:S01]  /*4840*/  IMAD R11, R219, 0x30, RZ ;  /* 0x00000030db0b7824 */ /* 0x000fe200078e02ff */
[-C--:B------:R-:W-:Y:S01]  /*4850*/  IADD3 RZ, P6, R29, R216.reuse, RZ ;  /* 0x000000d81dff7210 */ /* 0x080fe20007fde0ff */
[----:B------:R-:W-:Y:S01]  /*4860*/  STL [R1+0x11c], R249 ;  /* 0x00011cf901007387 */ /* 0x000fe20000100800 */
[-C--:B------:R-:W-:Y:S01]  /*4870*/  LEA.HI.X.SX32 R245, R13, R217.reuse, 0x1, P2 ;  /* 0x000000d90df57211 */ /* 0x080fe200010f0eff */
[----:B------:R-:W-:Y:S01]  /*4880*/  USHF.R.U32.HI UR9, URZ, 0x4, UR9 ;  /* 0x000000043f097899 */ /* 0x000fe20008011609 */
[-C--:B------:R-:W-:Y:S01]  /*4890*/  IADD3 RZ, P2, R31, R216.reuse, RZ ;  /* 0x000000d81fff7210 */ /* 0x080fe20007f5e0ff */
[----:B------:R-:W-:Y:S01]  /*48a0*/  STL [R1+0x114], R247 ;  /* 0x000114f701007387 */ /* 0x000fe20000100800 */
[-C--:B------:R-:W-:Y:S01]  /*48b0*/  LEA.HI.X.SX32 R243, R15, R217.reuse, 0x1, P6 ;  /* 0x000000d90ff37211 */ /* 0x080fe200030f0eff */
[----:B------:R-:W-:Y:S01]  /*48c0*/  UIADD3 UR32, UP0, UR36, 0x80, URZ ;  /* 0x0000008024207890 */ /* 0x000fe2000ff1e03f */
[-C--:B------:R-:W-:Y:S01]  /*48d0*/  IADD3 RZ, P6, R6, R216.reuse, RZ ;  /* 0x000000d806ff7210 */ /* 0x080fe20007fde0ff */
[----:B------:R-:W-:Y:S01]  /*48e0*/  STL [R1+0x10c], R245 ;  /* 0x00010cf501007387 */ /* 0x000fe20000100800 */
[-C--:B------:R-:W-:Y:S01]  /*48f0*/  LEA.HI.X.SX32 R241, R17, R217.reuse, 0x1, P2 ;  /* 0x000000d911f17211 */ /* 0x080fe200010f0eff */
[----:B------:R-:W-:Y:S01]  /*4900*/  USGXT.U32 UR38, UR9, 0xe ;  /* 0x0000000e0926789a */ /* 0x000fe20008000000 */
[-C--:B------:R-:W-:Y:S01]  /*4910*/  IADD3 RZ, P2, R8, R216.reuse, RZ ;  /* 0x000000d808ff7210 */ /* 0x080fe20007f5e0ff */
[----:B------:R-:W-:Y:S01]  /*4920*/  STL [R1+0x104], R243 ;  /* 0x000104f301007387 */ /* 0x000fe20000100800 */
[-C--:B------:R-:W-:Y:S01]  /*4930*/  LEA.HI.X.SX32 R239, R19, R217.reuse, 0x1, P6 ;  /* 0x000000d913ef7211 */ /* 0x080fe200030f0eff */
[----:B------:R-:W-:Y:S01]  /*4940*/  UMOV UR5, URZ ;  /* 0x0000003f00057c82 */ /* 0x000fe20008000000 */
[-C--:B------:R-:W-:Y:S01]  /*4950*/  IADD3 RZ, P6, R10, R216.reuse, RZ ;  /* 0x000000d80aff7210 */ /* 0x080fe20007fde0ff */
[----:B------:R-:W-:Y:S01]  /*4960*/  STL [R1+0xfc], R241 ;  /* 0x0000fcf101007387 */ /* 0x000fe20000100800 */
[-C--:B------:R-:W-:Y:S01]  /*4970*/  LEA.HI.X.SX32 R237, R21, R217.reuse, 0x1, P2 ;  /* 0x000000d915ed7211 */ /* 0x080fe200010f0eff */
[----:B------:R-:W-:Y:S01]  /*4980*/  UIADD3.X UR33, UR5, 0x40000040, URZ, UP0, !UPT ;  /* 0x4000004005217890 */ /* 0x000fe200087fe43f */
[-C--:B------:R-:W-:Y:S01]  /*4990*/  IADD3 RZ, P2, R7, R216.reuse, RZ ;  /* 0x000000d807ff7210 */ /* 0x080fe20007f5e0ff */
[----:B------:R-:W-:Y:S01]  /*49a0*/  IMAD R7, R219, 0x11, RZ ;  /* 0x00000011db077824 */ /* 0x000fe200078e02ff */
[-C--:B------:R-:W-:Y:S01]  /*49b0*/  LEA.HI.X.SX32 R235, R23, R217.reuse, 0x1, P6 ;  /* 0x000000d917eb7211 */ /* 0x080fe200030f0eff */
[----:B------:R-:W-:Y:S01]  /*49c0*/  STL [R1+0xf4], R239 ;  /* 0x0000f4ef01007387 */ /* 0x000fe20000100800 */
[-C--:B------:R-:W-:Y:S01]  /*49d0*/  IADD3 RZ, P6, R9, R216.reuse, RZ ;  /* 0x000000d809ff7210 */ /* 0x080fe20007fde0ff */
[----:B------:R-:W-:Y:S01]  /*49e0*/  IMAD R9, R219, 0x32, RZ ;  /* 0x00000032db097824 */ /* 0x000fe200078e02ff */
[-C--:B------:R-:W-:Y:S01]  /*49f0*/  LEA.HI.X.SX32 R233, R7, R217.reuse, 0x1, P5 ;  /* 0x000000d907e97211 */ /* 0x080fe200028f0eff */
[----:B------:R-:W-:Y:S01]  /*4a00*/  IMAD R7, R219, 0x13, RZ ;  /* 0x00000013db077824 */ /* 0x000fe200078e02ff */
[-C--:B------:R-:W-:Y:S01]  /*4a10*/  IADD3 RZ, P5, R11, R216.reuse, RZ ;  /* 0x000000d80bff7210 */ /* 0x080fe20007fbe0ff */
[----:B------:R-:W-:Y:S01]  /*4a20*/  IMAD R11, R219, 0x34, RZ ;  /* 0x00000034db0b7824 */ /* 0x000fe200078e02ff */
        /* <DEDUP_REMOVED lines=10> */
[----:B------:R-:W-:Y:S01]  /*4ad0*/  STL [R1+0xec], R237 ;  /* 0x0000eced01007387 */ /* 0x000fe20000100800 */
[-C--:B------:R-:W-:Y:S01]  /*4ae0*/  IADD3 RZ, P3, R11, R216.reuse, RZ ;  /* 0x000000d80bff7210 */ /* 0x080fe20007f7e0ff */
[----:B------:R-:W-:Y:S01]  /*4af0*/  IMAD R11, R219, 0x3c, RZ ;  /* 0x0000003cdb0b7824 */ /* 0x000fe200078e02ff */
[-C--:B------:R-:W-:Y:S01]  /*4b00*/  LEA.HI.X.SX32 R223, R29, R217.reuse, 0x1, P2 ;  /* 0x000000d91ddf7211 */ /* 0x080fe200010f0eff */
[----:B------:R-:W-:Y:S01]  /*4b10*/  STL [R1+0xe4], R235 ;  /* 0x0000e4eb01007387 */ /* 0x000fe20000100800 */
[-C--:B------:R-:W-:Y:S01]  /*4b20*/  IADD3 RZ, P2, R9, R216.reuse, RZ ;  /* 0x000000d809ff7210 */ /* 0x080fe20007f5e0ff */
[----:B------:R-:W-:Y:S01]  /*4b30*/  IMAD R9, R219, 0x3e, RZ ;  /* 0x0000003edb097824 */ /* 0x000fe200078e02ff */
[-C--:B------:R-:W-:Y:S01]  /*4b40*/  LEA.HI.X.SX32 R221, R7, R217.reuse, 0x1, P6 ;  /* 0x000000d907dd7211 */ /* 0x080fe200030f0eff */
[----:B------:R-:W-:Y:S01]  /*4b50*/  STL [R1+0xdc], R233 ;  /* 0x0000dce901007387 */ /* 0x000fe20000100800 */
[-C--:B------:R-:W-:Y:S01]  /*4b60*/  LEA.HI.X.SX32 R13, R31, R217.reuse, 0x1, P5 ;  /* 0x000000d91f0d7211 */ /* 0x080fe200028f0eff */
[----:B------:R-:W-:Y:S01]  /*4b70*/  IMAD.MOV.U32 R7, RZ, RZ, 0x3f800000 ;  /* 0x3f800000ff077424 */ /* 0x000fe200078e00ff */
[-C--:B------:R-:W-:Y:S01]  /*4b80*/  IADD3 RZ, P6, R11, R216.reuse, RZ ;  /* 0x000000d80bff7210 */ /* 0x080fe20007fde0ff */
[----:B------:R-:W-:Y:S01]  /*4b90*/  STL [R1+0xd4], R231 ;  /* 0x0000d4e701007387 */ /* 0x000fe20000100800 */
[----:B------:R-:W-:Y:S01]  /*4ba0*/  IADD3 RZ, P5, R9, R216, RZ ;  /* 0x000000d809ff7210 */ /* 0x000fe20007fbe0ff */
[----:B------:R-:W-:Y:S01]  /*4bb0*/  IMAD.MOV.U32 R9, RZ, RZ, 0x3f800000 ;  /* 0x3f800000ff097424 */ /* 0x000fe200078e00ff */
[----:B------:R-:W-:Y:S01]  /*4bc0*/  MOV R11, 0x3f800000 ;  /* 0x3f800000000b7802 */ /* 0x000fe20000000f00 */
[----:B------:R-:W-:Y:S01]  /*4bd0*/  STL [R1+0xcc], R229 ;  /* 0x0000cce501007387 */ /* 0x000fe20000100800 */
[-C--:B------:R-:W-:Y:S01]  /*4be0*/  LEA.HI.X.SX32 R21, R6, R217.reuse, 0x1, P0 ;  /* 0x000000d906157211 */ /* 0x080fe200000f0eff */
[----:B------:R-:W-:Y:S01]  /*4bf0*/  UIADD3 UR34, UP0, UR38, 0x2, URZ ;  /* 0x0000000226227890 */ /* 0x000fe2000ff1e03f */
[----:B------:R-:W-:Y:S01]  /*4c00*/  LEA.HI.X.SX32 R17, R8, R217, 0x1, P3 ;  /* 0x000000d908117211 */ /* 0x000fe200018f0eff */
[----:B------:R-:W-:Y:S01]  /*4c10*/  STL [R1+0xc4], R227 ;  /* 0x0000c4e301007387 */ /* 0x000fe20000100800 */
[----:B------:R-:W-:Y:S01]  /*4c20*/  UMOV UR8, URZ ;  /* 0x0000003f00087c82 */ /* 0x000fe20008000000 */
[C---:B------:R-:W-:Y:S01]  /*4c30*/  LOP3.LUT R6, R4.reuse, 0x10, RZ, 0x3c, !PT ;  /* 0x0000001004067812 */ /* 0x040fe200078e3cff */
[----:B------:R-:W-:Y:S01]  /*4c40*/  UIADD3.X UR35, UR8, 0x40000040, URZ, UP0, !UPT ;  /* 0x4000004008237890 */ /* 0x000fe200087fe43f */
[----:B------:R-:W-:Y:S01]  /*4c50*/  STL [R1+0xbc], R225 ;  /* 0x0000bce101007387 */ /* 0x000fe20000100800 */
[C---:B------:R-:W-:Y:S01]  /*4c60*/  LOP3.LUT R8, R4.reuse, 0x20, RZ, 0x3c, !PT ;  /* 0x0000002004087812 */ /* 0x040fe200078e3cff */
[----:B------:R-:W-:Y:S01]  /*4c70*/  IMAD.MOV.U32 R2, RZ, RZ, RZ ;  /* 0x000000ffff027224 */ /* 0x000fe200078e00ff */
[C---:B------:R-:W-:Y:S01]  /*4c80*/  LOP3.LUT R6, R4.reuse, 0x40, RZ, 0x3c, !PT ;  /* 0x0000004004067812 */ /* 0x040fe200078e3cff */
[----:B------:R-:W-:Y:S01]  /*4c90*/  STL [R1+0xb4], R223 ;  /* 0x0000b4df01007387 */ /* 0x000fe20000100800 */
[----:B------:R-:W-:-:S02]  /*4ca0*/  LOP3.LUT R8, R4, 0x50, RZ, 0x3c, !PT ;  /* 0x0000005004087812 */ /* 0x000fc400078e3cff */
[----:B------:R-:W-:Y:S02]  /*4cb0*/  CS2R R88, SRZ ;  /* 0x0000000000587805 */ /* 0x000fe4000001ff00 */
[----:B------:R-:W-:Y:S01]  /*4cc0*/  LOP3.LUT R6, R4, 0x70, RZ, 0x3c, !PT ;  /* 0x0000007004067812 */ /* 0x000fe200078e3cff */
[----:B------:R-:W-:Y:S01]  /*4cd0*/  STL [R1+0xac], R221 ;  /* 0x0000acdd01007387 */ /* 0x000fe20000100800 */
[----:B------:R-:W-:Y:S02]  /*4ce0*/  CS2R R90, SRZ ;  /* 0x00000000005a7805 */ /* 0x000fe4000001ff00 */
[----:B------:R-:W-:Y:S02]  /*4cf0*/  CS2R R92, SRZ ;  /* 0x00000000005c7805 */ /* 0x000fe4000001ff00 */
[----:B------:R-:W-:Y:S01]  /*4d00*/  CS2R R94, SRZ ;  /* 0x00000000005e7805 */ /* 0x000fe2000001ff00 */
[----:B------:R-:W-:Y:S01]  /*4d10*/  STL [R1+0xa4], R13 ;  /* 0x0000a40d01007387 */ /* 0x000fe20000100800 */
[----:B------:R-:W-:-:S02]  /*4d20*/  CS2R R96, SRZ ;  /* 0x0000000000607805 */ /* 0x000fc4000001ff00 */
[----:B------:R-:W-:Y:S02]  /*4d30*/  CS2R R98, SRZ ;  /* 0x0000000000627805 */ /* 0x000fe4000001ff00 */
[----:B------:R-:W-:Y:S01]  /*4d40*/  CS2R R100, SRZ ;  /* 0x0000000000647805 */ /* 0x000fe2000001ff00 */
[----:B------:R1:W-:Y:S01]  /*4d50*/  STL [R1+0x2c], R0 ;  /* 0x00002c0001007387 */ /* 0x0003e20000100800 */
        /* <DEDUP_REMOVED lines=8> */
[----:B------:R-:W-:Y:S01]  /*4de0*/  CS2R R114, SRZ ;  /* 0x0000000000727805 */ /* 0x000fe2000001ff00 */
[----:B-1----:R-:W-:Y:S01]  /*4df0*/  IMAD.MOV.U32 R0, RZ, RZ, RZ ;  /* 0x000000ffff007224 */ /* 0x002fe200078e00ff */
[----:B------:R-:W-:Y:S01]  /*4e00*/  CS2R R116, SRZ ;  /* 0x0000000000747805 */ /* 0x000fe2000001ff00 */
[----:B------:R1:W-:Y:S01]  /*4e10*/  STL [R1+0x12c], R9 ;  /* 0x00012c0901007387 */ /* 0x0003e20000100800 */
[----:B------:R-:W-:Y:S02]  /*4e20*/  CS2R R118, SRZ ;  /* 0x0000000000767805 */ /* 0x000fe4000001ff00 */
[----:B------:R-:W-:-:S02]  /*4e30*/  CS2R R120, SRZ ;  /* 0x0000000000787805 */ /* 0x000fc4000001ff00 */
[----:B------:R-:W-:Y:S01]  /*4e40*/  CS2R R122, SRZ ;  /* 0x00000000007a7805 */ /* 0x000fe2000001ff00 */
[----:B------:R3:W-:Y:S01]  /*4e50*/  STL [R1+0x128], R7 ;  /* 0x0001280701007387 */ /* 0x0007e20000100800 */
[----:B------:R-:W-:Y:S01]  /*4e60*/  CS2R R124, SRZ ;  /* 0x00000000007c7805 */ /* 0x000fe2000001ff00 */
[----:B--2---:R-:W-:Y:S01]  /*4e70*/  IMAD.MOV.U32 R11, RZ, RZ, -0x800000 ;  /* 0xff800000ff0b7424 */ /* 0x004fe200078e00ff */
[----:B------:R-:W-:Y:S02]  /*4e80*/  CS2R R126, SRZ ;  /* 0x00000000007e7805 */ /* 0x000fe4000001ff00 */
[----:B------:R-:W-:Y:S02]  /*4e90*/  CS2R R128, SRZ ;  /* 0x0000000000807805 */ /* 0x000fe4000001ff00 */
[----:B------:R-:W-:Y:S01]  /*4ea0*/  CS2R R130, SRZ ;  /* 0x0000000000827805 */ /* 0x000fe2000001ff00 */
[----:B-1----:R-:W-:Y:S01]  /*4eb0*/  IMAD.MOV.U32 R9, RZ, RZ, -0x800000 ;  /* 0xff800000ff097424 */ /* 0x002fe200078e00ff */
[----:B------:R1:W-:Y:S01]  /*4ec0*/  STL [R1+0x30], R11 ;  /* 0x0000300b01007387 */ /* 0x0003e20000100800 */
[----:B------:R-:W-:-:S02]  /*4ed0*/  CS2R R132, SRZ ;  /* 0x0000000000847805 */ /* 0x000fc4000001ff00 */
[----:B------:R-:W-:Y:S02]  /*4ee0*/  CS2R R134, SRZ ;  /* 0x0000000000867805 */ /* 0x000fe4000001ff00 */
[----:B---3--:R-:W-:Y:S01]  /*4ef0*/  MOV R7, 0xff800000 ;  /* 0xff80000000077802 */ /* 0x008fe20000000f00 */
[----:B------:R2:W-:Y:S01]  /*4f00*/  STL [R1+0x4c], R9 ;  /* 0x00004c0901007387 */ /* 0x0005e20000100800 */
[----:B------:R-:W-:Y:S02]  /*4f10*/  CS2R R136, SRZ ;  /* 0x0000000000887805 */ /* 0x000fe4000001ff00 */
[----:B------:R-:W-:Y:S02]  /*4f20*/  CS2R R138, SRZ ;  /* 0x00000000008a7805 */ /* 0x000fe4000001ff00 */
[----:B------:R-:W-:Y:S01]  /*4f30*/  CS2R R140, SRZ ;  /* 0x00000000008c7805 */ /* 0x000fe2000001ff00 */
[----:B------:R3:W-:Y:S01]  /*4f40*/  STL [R1+0x58], R7 ;  /* 0x0000580701007387 */ /* 0x0007e20000100800 */
[----:B------:R-:W-:Y:S01]  /*4f50*/  CS2R R142, SRZ ;  /* 0x00000000008e7805 */ /* 0x000fe2000001ff00 */
[----:B-1----:R-:W-:Y:S01]  /*4f60*/  IMAD R11, R219, 0x1d, RZ ;  /* 0x0000001ddb0b7824 */ /* 0x002fe200078e02ff */
[----:B------:R-:W-:-:S02]  /*4f70*/  CS2R R144, SRZ ;  /* 0x0000000000907805 */ /* 0x000fc4000001ff00 */
[----:B------:R-:W-:Y:S02]  /*4f80*/  CS2R R146, SRZ ;  /* 0x0000000000927805 */ /* 0x000fe4000001ff00 */
[----:B------:R-:W-:Y:S01]  /*4f90*/  CS2R R148, SRZ ;  /* 0x0000000000947805 */ /* 0x000fe2000001ff00 */
[----:B--2---:R-:W-:Y:S01]  /*4fa0*/  IMAD R9, R219, 0x1b, RZ ;  /* 0x0000001bdb097824 */ /* 0x004fe200078e02ff */
[-C--:B------:R-:W-:Y:S02]  /*4fb0*/  LEA.HI.X.SX32 R15, R11, R217.reuse, 0x1, P2 ;  /* 0x000000d90b0f7211 */ /* 0x080fe400010f0eff */
[----:B------:R-:W-:Y:S02]  /*4fc0*/  CS2R R150, SRZ ;  /* 0x0000000000967805 */ /* 0x000fe4000001ff00 */
[----:B------:R-:W-:Y:S01]  /*4fd0*/  CS2R R24, SRZ ;  /* 0x0000000000187805 */ /* 0x000fe2000001ff00 */
[----:B---3--:R-:W-:Y:S01]  /*4fe0*/  IMAD R7, R219, 0x19, RZ ;  /* 0x00000019db077824 */ /* 0x008fe200078e02ff */
[----:B------:R-:W-:-:S02]  /*4ff0*/  LEA.HI.X.SX32 R19, R9, R217, 0x1, P4 ;  /* 0x000000d909137211 */ /* 0x000fc400020f0eff */
[----:B------:R-:W-:Y:S02]  /*5000*/  CS2R R26, SRZ ;  /* 0x00000000001a7805 */ /* 0x000fe4000001ff00 */
[-C--:B------:R-:W-:Y:S02]  /*5010*/  LEA.HI.X.SX32 R9, R10, R217.reuse, 0x1, P6 ;  /* 0x000000d90a097211 */ /* 0x080fe400030f0eff */
[----:B------:R-:W-:Y:S02]  /*5020*/  CS2R R28, SRZ ;  /* 0x00000000001c7805 */ /* 0x000fe4000001ff00 */
[-C--:B------:R-:W-:Y:S02]  /*5030*/  LEA.HI.X.SX32 R23, R7, R217.reuse, 0x1, P1 ;  /* 0x000000d907177211 */ /* 0x080fe400008f0eff */
[----:B------:R-:W-:Y:S02]  /*5040*/  CS2R R30, SRZ ;  /* 0x00000000001e7805 */ /* 0x000fe4000001ff00 */
[----:B------:R-:W-:-:S02]  /*5050*/  LEA.HI.X.SX32 R7, R12, R217, 0x1, P5 ;  /* 0x000000d90c077211 */ /* 0x000fc400028f0eff */
[----:B------:R-:W-:Y:S02]  /*5060*/  CS2R R32, SRZ ;  /* 0x0000000000207805 */ /* 0x000fe4000001ff00 */
[----:B------:R-:W-:Y:S01]  /*5070*/  CS2R R34, SRZ ;  /* 0x0000000000227805 */ /* 0x000fe2000001ff00 */
        /* <DEDUP_REMOVED lines=33> */
[C---:B------:R-:W-:Y:S01]  /*5290*/  LOP3.LUT R8, R3.reuse, 0x20, RZ, 0x3c, !PT ;  /* 0x0000002003087812 */ /* 0x040fe200078e3cff */
[----:B------:R-:W-:Y:S01]  /*52a0*/  UIADD3.64 UR10, UR32, 0x380, URZ ;  /* 0x00000380200a7897 */ /* 0x000fe2000fffe03f */
[C---:B-1----:R-:W-:Y:S01]  /*52b0*/  LOP3.LUT R7, R4.reuse, 0x30, RZ, 0x3c, !PT ;  /* 0x0000003004077812 */ /* 0x042fe200078e3cff */
[----:B------:R-:W-:Y:S01]  /*52c0*/  UIADD3.64 UR14, UR32, 0x400, URZ ;  /* 0x00000400200e7897 */ /* 0x000fe2000fffe03f */
[----:B------:R-:W-:Y:S01]  /*52d0*/  LOP3.LUT R7, R4, 0x60, RZ, 0x3c, !PT ;  /* 0x0000006004077812 */ /* 0x000fe200078e3cff */
[----:B------:R-:W-:Y:S01]  /*52e0*/  UIADD3.64 UR10, UR32, 0x480, URZ ;  /* 0x00000480200a7897 */ /* 0x000fe2000fffe03f */
[C---:B------:R-:W-:Y:S01]  /*52f0*/  LOP3.LUT R7, R3.reuse, 0x40, RZ, 0x3c, !PT ;  /* 0x0000004003077812 */ /* 0x040fe200078e3cff */
[----:B------:R-:W-:Y:S01]  /*5300*/  UMOV UR61, URZ ;  /* 0x0000003f003d7c82 */ /* 0x000fe20008000000 */
[----:B------:R-:W-:Y:S01]  /*5310*/  LOP3.LUT R6, R3, 0x60, RZ, 0x3c, !PT ;  /* 0x0000006003067812 */ /* 0x000fe200078e3cff */
[----:B------:R-:W-:Y:S01]  /*5320*/  UMOV UR60, URZ ;  /* 0x0000003f003c7c82 */ /* 0x000fe20008000000 */
[----:B------:R-:W-:-:S02]  /*5330*/  UIADD3.64 UR28, UR32, 0x80, URZ ;  /* 0x00000080201c7897 */ /* 0x000fc4000fffe03f */
[----:B------:R-:W-:Y:S02]  /*5340*/  UIADD3.64 UR24, UR32, 0x100, URZ ;  /* 0x0000010020187897 */ /* 0x000fe4000fffe03f */
[----:B------:R-:W-:Y:S02]  /*5350*/  UIADD3.64 UR20, UR32, 0x180, URZ ;  /* 0x0000018020147897 */ /* 0x000fe4000fffe03f */
[----:B------:R-:W-:Y:S02]  /*5360*/  UIADD3.64 UR16, UR32, 0x200, URZ ;  /* 0x0000020020107897 */ /* 0x000fe4000fffe03f */
[----:B------:R-:W-:Y:S02]  /*5370*/  UIADD3.64 UR12, UR32, 0x280, URZ ;  /* 0x00000280200c7897 */ /* 0x000fe4000fffe03f */
[----:B------:R-:W-:Y:S02]  /*5380*/  UIADD3.64 UR8, UR32, 0x300, URZ ;  /* 0x0000030020087897 */ /* 0x000fe4000fffe03f */
        /* <DEDUP_REMOVED lines=10> */
[----:B------:R-:W-:Y:S01]  /*5430*/  UIADD3.64 UR10, UR34, 0x204, URZ ;  /* 0x00000204220a7897 */ /* 0x000fe2000fffe03f */
[----:B------:R-:W-:Y:S01]  /*5440*/  ULDC UR5, c[0x0][0x238] ;  /* 0x00008e0000057ab9 */ /* 0x000fe20000000800 */
[----:B0-----:R-:W-:-:S10]  /*5450*/  UMOV UR39, 0x40000040 ;  /* 0x4000004000277882 */ /* 0x001fd40000000000 */
.L_x_1:
[----:B------:R-:W2:Y:S04]  /*5460*/  LDL.64 R22, [R1+0x120] ;  /* 0x0001200001167983 */ /* 0x000ea80000100a00 */
[----:B-----5:R-:W3:Y:S04]  /*5470*/  LDL.64 R222, [R1+0x118] ;  /* 0x0001180001de7983 */ /* 0x020ee80000100a00 */
[----:B------:R-:W4:Y:S01]  /*5480*/  LDL.64 R220, [R1+0x110] ;  /* 0x0001100001dc7983 */ /* 0x000f220000100a00 */
[C---:B------:R-:W-:Y:S01]  /*5490*/  IMAD.SHL.U32 R11, R219.reuse, 0x4, RZ ;  /* 0x00000004db0b7824 */ /* 0x040fe200078e00ff */
[----:B------:R-:W-:Y:S01]  /*54a0*/  LEA R162, P1, R219, R216, 0x3 ;  /* 0x000000d8dba27211 */ /* 0x000fe200078218ff */
[----:B------:R-:W-:Y:S01]  /*54b0*/  IMAD.WIDE R14, R2, 0x2, R216 ;  /* 0x00000002020e7825 */ /* 0x000fe200078e02d8 */
[----:B------:R-:W4:Y:S02]  /*54c0*/  LDL.64 R228, [R1+0x120] ;  /* 0x0001200001e47983 */ /* 0x000f240000100a00 */
[----:B------:R-:W-:-:S02]  /*54d0*/  LEA.HI.X.SX32 R163, R11, R217, 0x1, P1 ;  /* 0x000000d90ba37211 */ /* 0x000fc400008f0eff */
[----:B------:R0:W4:Y:S01]  /*54e0*/  LDG.E.U16 R11, desc[UR6][R14.64] ;  /* 0x000000060e0b7981 */ /* 0x000122000c1e1500 */
[C---:B------:R-:W-:Y:S02]  /*54f0*/  IMAD R16, R219.reuse, 0xe, RZ ;  /* 0x0000000edb107824 */ /* 0x040fe400078e02ff */
[C---:B------:R-:W-:Y:S01]  /*5500*/  IMAD R17, R219.reuse, 0x12, RZ ;  /* 0x00000012db117824 */ /* 0x040fe200078e02ff */
[----:B------:R-:W4:Y:S04]  /*5510*/  LDL.64 R226, [R1+0x118] ;  /* 0x0001180001e27983 */ /* 0x000f280000100a00 */
[----:B------:R-:W4:Y:S01]  /*5520*/  LDL.64 R224, [R1+0x110] ;  /* 0x0001100001e07983 */ /* 0x000f220000100a00 */
[----:B0-----:R-:W-:-:S04]  /*5530*/  IMAD R15, R219, 0xc, RZ ;  /* 0x0000000cdb0f7824 */ /* 0x001fc800078e02ff */
[--C-:B--2---:R-:W-:Y:S02]  /*5540*/  IMAD.IADD R22, R15, 0x1, R216.reuse ;  /* 0x000000010f167824 */ /* 0x104fe400078e02d8 */
[----:B---3--:R-:W-:-:S03]  /*5550*/  IMAD.IADD R222, R16, 0x1, R216 ;  /* 0x0000000110de7824 */ /* 0x008fc600078e02d8 */
[----:B------:R-:W-:Y:S01]  /*5560*/  STL [R1+0x120], R22 ;  /* 0x0001201601007387 */ /* 0x000fe20000100800 */
[----:B----4-:R-:W-:-:S03]  /*5570*/  IMAD.IADD R220, R17, 0x1, R216 ;  /* 0x0000000111dc7824 */ /* 0x010fc600078e02d8 */
[----:B------:R0:W-:Y:S04]  /*5580*/  STL [R1+0x118], R222 ;  /* 0x000118de01007387 */ /* 0x0001e80000100800 */
[----:B------:R1:W-:Y:S04]  /*5590*/  STL [R1+0x110], R220 ;  /* 0x000110dc01007387 */ /* 0x0003e80000100800 */
[----:B------:R-:W2:Y:S04]  /*55a0*/  LDL.64 R248, [R1+0x108] ;  /* 0x0001080001f87983 */ /* 0x000ea80000100a00 */
[----:B------:R-:W3:Y:S04]  /*55b0*/  LDL.64 R240, [R1+0xe8] ;  /* 0x0000e80001f07983 */ /* 0x000ee80000100a00 */
[----:B------:R-:W4:Y:S04]  /*55c0*/  LDL.64 R246, [R1+0x100] ;  /* 0x0001000001f67983 */ /* 0x000f280000100a00 */
[----:B------:R-:W4:Y:S04]  /*55d0*/  LDL.64 R244, [R1+0xf8] ;  /* 0x0000f80001f47983 */ /* 0x000f280000100a00 */
[----:B------:R-:W4:Y:S04]  /*55e0*/  LDL.64 R242, [R1+0xf0] ;  /* 0x0000f00001f27983 */ /* 0x000f280000100a00 */
[----:B------:R-:W4:Y:S01]  /*55f0*/  LDL.64 R250, [R1+0xf0] ;  /* 0x0000f00001fa7983 */ /* 0x000f220000100a00 */
[C---:B------:R-:W-:Y:S01]  /*5600*/  IMAD.SHL.U32 R14, R219.reuse, 0x20, RZ ;  /* 0x00000020db0e7824 */ /* 0x040fe200078e00ff */
[----:B------:R-:W-:Y:S01]  /*5610*/  MOV R223, R227 ;  /* 0x000000e300df7202 */ /* 0x000fe20000000f00 */
[----:B------:R-:W-:Y:S01]  /*5620*/  IMAD.MOV.U32 R221, RZ, RZ, R225 ;  /* 0x000000ffffdd7224 */ /* 0x000fe200078e00e1 */
[----:B------:R-:W-:Y:S01]  /*5630*/  LEA R18, P1, R219, R216, 0x6 ;  /* 0x000000d8db127211 */ /* 0x000fe200078230ff */
[----:B------:R-:W-:Y:S01]  /*5640*/  IMAD.MOV.U32 R23, RZ, RZ, R229 ;  /* 0x000000ffff177224 */ /* 0x000fe200078e00e5 */
[----:B------:R-:W4:Y:S01]  /*5650*/  LDL.64 R226, [R1+0xd8] ;  /* 0x0000d80001e27983 */ /* 0x000f220000100a00 */
[----:B------:R-:W-:Y:S01]  /*5660*/  IMAD.WIDE R16, R2, 0x2, R222 ;  /* 0x0000000202107825 */ /* 0x000fe200078e02de */
[----:B------:R-:W-:-:S02]  /*5670*/  LEA.HI.X.SX32 R19, R14, R217, 0x1, P1 ;  /* 0x000000d90e137211 */ /* 0x000fc400008f0eff */
[----:B------:R-:W4:Y:S01]  /*5680*/  LDL.64 R228, [R1+0xe0] ;  /* 0x0000e00001e47983 */ /* 0x000f220000100a00 */
[----:B------:R-:W-:-:S03]  /*5690*/  IMAD.WIDE R14, R2, 0x2, R220 ;  /* 0x00000002020e7825 */ /* 0x000fc600078e02dc */
[----:B------:R-:W4:Y:S04]  /*56a0*/  LDL.64 R224, [R1+0xd0] ;  /* 0x0000d00001e07983 */ /* 0x000f280000100a00 */
[----:B0-----:R-:W4:Y:S04]  /*56b0*/  LDL.64 R222, [R1+0xc8] ;  /* 0x0000c80001de7983 */ /* 0x001f280000100a00 */
[----:B-1----:R-:W4:Y:S01]  /*56c0*/  LDL.64 R220, [R1+0xc0] ;  /* 0x0000c00001dc7983 */ /* 0x002f220000100a00 */
[C---:B------:R-:W-:Y:S01]  /*56d0*/  IMAD.SHL.U32 R13, R219.reuse, 0x8, RZ ;  /* 0x00000008db0d7824 */ /* 0x040fe200078e00ff */
[CC--:B------:R-:W-:Y:S01]  /*56e0*/  LEA R12, P2, R219.reuse, R216.reuse, 0x4 ;  /* 0x000000d8db0c7211 */ /* 0x0c0fe200078420ff */
[C---:B------:R-:W-:Y:S01]  /*56f0*/  IMAD.SHL.U32 R184, R219.reuse, 0x2, RZ ;  /* 0x00000002dbb87824 */ /* 0x040fe200078e00ff */
[C---:B------:R-:W-:Y:S01]  /*5700*/  LEA R174, P0, R219.reuse, R216, 0x2 ;  /* 0x000000d8dbae7211 */ /* 0x040fe200078010ff */
[C---:B------:R-:W-:Y:S01]  /*5710*/  IMAD R194, R219.reuse, 0x22, RZ ;  /* 0x00000022dbc27824 */ /* 0x040fe200078e02ff */
[----:B------:R-:W4:Y:S01]  /*5720*/  LDL.64 R238, [R1+0xe0] ;  /* 0x0000e00001ee7983 */ /* 0x000f220000100a00 */
[----:B------:R-:W-:-:S02]  /*5730*/  IMAD R197, R219, 0x24, RZ ;  /* 0x00000024dbc57824 */ /* 0x000fc400078e02ff */
[C---:B------:R-:W-:Y:S01]  /*5740*/  IMAD R183, R219.reuse, 0x26, RZ ;  /* 0x00000026dbb77824 */ /* 0x040fe200078e02ff */
[----:B------:R-:W4:Y:S01]  /*5750*/  LDL.64 R236, [R1+0xd8] ;  /* 0x0000d80001ec7983 */ /* 0x000f220000100a00 */
[----:B------:R-:W-:-:S03]  /*5760*/  IMAD R196, R219, 0x28, RZ ;  /* 0x00000028dbc47824 */ /* 0x000fc600078e02ff */
[----:B------:R-:W4:Y:S04]  /*5770*/  LDL.64 R234, [R1+0xd0] ;  /* 0x0000d00001ea7983 */ /* 0x000f280000100a00 */
[----:B------:R-:W4:Y:S04]  /*5780*/  LDL.64 R232, [R1+0xc8] ;  /* 0x0000c80001e87983 */ /* 0x000f280000100a00 */
[----:B------:R-:W4:Y:S04]  /*5790*/  LDL.64 R230, [R1+0xc0] ;  /* 0x0000c00001e67983 */ /* 0x000f280000100a00 */
[----:B--2---:R-:W2:Y:S04]  /*57a0*/  LDL.64 R248, [R1+0x108] ;  /* 0x0001080001f87983 */ /* 0x004ea80000100a00 */
[----:B---3--:R-:W3:Y:S04]  /*57b0*/  LDL.64 R240, [R1+0xe8] ;  /* 0x0000e80001f07983 */ /* 0x008ee80000100a00 */
[----:B----4-:R-:W4:Y:S04]  /*57c0*/  LDL.64 R246, [R1+0x100] ;  /* 0x0001000001f67983 */ /* 0x010f280000100a00 */
[----:B------:R-:W4:Y:S01]  /*57d0*/  LDL.64 R244, [R1+0xf8] ;  /* 0x0000f80001f47983 */ /* 0x000f220000100a00 */
[----:B------:R-:W-:Y:S01]  /*57e0*/  LEA.HI.X.SX32 R13, R13, R217, 0x1, P2 ;  /* 0x000000d90d0d7211 */ /* 0x000fe200010f0eff */
[----:B------:R-:W-:-:S02]  /*57f0*/  IMAD.WIDE R18, R2, 0x2, R18 ;  /* 0x0000000202127825 */ /* 0x000fc400078e0212 */
[----:B------:R-:W4:Y:S02]  /*5800*/  LDG.E.U16 R181, desc[UR6][R14.64] ;  /* 0x000000060eb57981 */ /* 0x000f24000c1e1500 */
[----:B------:R-:W-:Y:S01]  /*5810*/  IMAD.WIDE R12, R2, 0x2, R12 ;  /* 0x00000002020c7825 */ /* 0x000fe200078e020c */
[----:B------:R-:W-:Y:S01]  /*5820*/  LEA.HI.X.SX32 R175, R184, R217, 0x1, P0 ;  /* 0x000000d9b8af7211 */ /* 0x000fe200000f0eff */
[----:B------:R-:W4:Y:S01]  /*5830*/  LDG.E.U16 R18, desc[UR6][R18.64] ;  /* 0x0000000612127981 */ /* 0x000f22000c1e1500 */
[----:B------:R-:W-:-:S03]  /*5840*/  LEA R20, P0, R219, R216, 0x5 ;  /* 0x000000d8db147211 */ /* 0x000fc600078028ff */
[----:B------:R0:W4:Y:S01]  /*5850*/  LDG.E.U16 R12, desc[UR6][R12.64] ;  /* 0x000000060c0c7981 */ /* 0x000122000c1e1500 */
[----:B------:R-:W-:-:S03]  /*5860*/  IMAD.MOV.U32 R243, RZ, RZ, R251 ;  /* 0x000000fffff37224 */ /* 0x000fc600078e00fb */
[----:B------:R-:W4:Y:S01]  /*5870*/  LDG.E.U16 R17, desc[UR6][R16.64] ;  /* 0x0000000610117981 */ /* 0x000f22000c1e1500 */
[----:B0-----:R-:W-:-:S04]  /*5880*/  SHF.L.U32 R13, R219, 0x4, RZ ;  /* 0x00000004db0d7819 */ /* 0x001fc800000006ff */
[----:B------:R-:W-:Y:S01]  /*5890*/  LEA.HI.X.SX32 R21, R13, R217, 0x1, P0 ;  /* 0x000000d90d157211 */ /* 0x000fe200000f0eff */
[----:B------:R-:W-:Y:S02]  /*58a0*/  IMAD R14, R219, 0x14, RZ ;  /* 0x00000014db0e7824 */ /* 0x000fe400078e02ff */
[----:B------:R-:W-:-:S04]  /*58b0*/  IMAD.WIDE R20, R2, 0x2, R20 ;  /* 0x0000000202147825 */ /* 0x000fc800078e0214 */
[C---:B------:R-:W-:Y:S01]  /*58c0*/  IMAD R19, R219.reuse, 0x1a, RZ ;  /* 0x0000001adb137824 */ /* 0x040fe200078e02ff */
[----:B------:R0:W4:Y:S01]  /*58d0*/  LDG.E.U16 R13, desc[UR6][R20.64] ;  /* 0x00000006140d7981 */ /* 0x000122000c1e1500 */
[----:B------:R-:W-:-:S03]  /*58e0*/  IMAD R15, R219, 0x16, RZ ;  /* 0x00000016db0f7824 */ /* 0x000fc600078e02ff */
[-C--:B------:R-:W-:Y:S01]  /*58f0*/  IADD3 R242, R19, R216.reuse, RZ ;  /* 0x000000d813f27210 */ /* 0x080fe20007ffe0ff */
[C---:B0-----:R-:W-:Y:S02]  /*5900*/  IMAD R20, R219.reuse, 0x1c, RZ ;  /* 0x0000001cdb147824 */ /* 0x041fe400078e02ff */
[----:B------:R-:W-:Y:S02]  /*5910*/  IMAD R16, R219, 0x18, RZ ;  /* 0x00000018db107824 */ /* 0x000fe400078e02ff */
[--C-:B------:R-:W-:Y:S02]  /*5920*/  IMAD.IADD R226, R194, 0x1, R216.reuse ;  /* 0x00000001c2e27824 */ /* 0x100fe400078e02d8 */
[--C-:B------:R-:W-:Y:S02]  /*5930*/  IMAD.IADD R224, R197, 0x1, R216.reuse ;  /* 0x00000001c5e07824 */ /* 0x100fe400078e02d8 */
[--C-:B------:R-:W-:Y:S02]  /*5940*/  IMAD.IADD R222, R183, 0x1, R216.reuse ;  /* 0x00000001b7de7824 */ /* 0x100fe400078e02d8 */
[--C-:B------:R-:W-:Y:S01]  /*5950*/  IMAD.IADD R220, R196, 0x1, R216.reuse ;  /* 0x00000001c4dc7824 */ /* 0x100fe200078e02d8 */
[----:B--2---:R-:W-:Y:S01]  /*5960*/  IADD3 R248, R14, R216, RZ ;  /* 0x000000d80ef87210 */ /* 0x004fe20007ffe0ff */
[----:B---3--:R-:W-:-:S04]  /*5970*/  IMAD.IADD R240, R20, 0x1, R216 ;  /* 0x0000000114f07824 */ /* 0x008fc800078e02d8 */
[----:B------:R-:W-:-:S04]  /*5980*/  IMAD.WIDE R156, R2, 0x2, R248 ;  /* 0x00000002029c7825 */ /* 0x000fc800078e02f8 */
[----:B----4-:R-:W-:Y:S01]  /*5990*/  IMAD.IADD R246, R15, 0x1, R216 ;  /* 0x000000010ff67824 */ /* 0x010fe200078e02d8 */
[----:B------:R-:W2:Y:S01]  /*59a0*/  LDG.E.U16 R173, desc[UR6][R156.64] ;  /* 0x000000069cad7981 */ /* 0x000ea2000c1e1500 */
[----:B------:R-:W-:-:S04]  /*59b0*/  IMAD.WIDE R20, R2, 0x2, R242 ;  /* 0x0000000202147825 */ /* 0x000fc800078e02f2 */
[----:B------:R-:W-:Y:S01]  /*59c0*/  IMAD.WIDE R14, R2, 0x2, R240 ;  /* 0x00000002020e7825 */ /* 0x000fe200078e02f0 */
[----:B------:R-:W3:Y:S03]  /*59d0*/  LDG.E.U16 R157, desc[UR6][R20.64] ;  /* 0x00000006149d7981 */ /* 0x000ee6000c1e1500 */
[----:B------:R-:W-:Y:S01]  /*59e0*/  IMAD.IADD R244, R16, 0x1, R216 ;  /* 0x0000000110f47824 */ /* 0x000fe200078e02d8 */
[----:B------:R0:W-:Y:S04]  /*59f0*/  STL [R1+0x108], R248 ;  /* 0x000108f801007387 */ /* 0x0001e80000100800 */
[----:B------:R1:W4:Y:S04]  /*5a00*/  LDG.E.U16 R21, desc[UR6][R14.64] ;  /* 0x000000060e157981 */ /* 0x000328000c1e1500 */
[----:B------:R0:W-:Y:S01]  /*5a10*/  STL [R1+0x100], R246 ;  /* 0x000100f601007387 */ /* 0x0001e20000100800 */
[----:B-1----:R-:W-:-:S03]  /*5a20*/  IMAD R14, R219, 0x1e, RZ ;  /* 0x0000001edb0e7824 */ /* 0x002fc600078e02ff */
[----:B------:R1:W-:Y:S01]  /*5a30*/  STL [R1+0xf8], R244 ;  /* 0x0000f8f401007387 */ /* 0x0003e20000100800 */
[----:B------:R-:W-:-:S03]  /*5a40*/  IMAD.IADD R228, R14, 0x1, R216 ;  /* 0x000000010ee47824 */ /* 0x000fc600078e02d8 */
[----:B------:R-:W-:Y:S04]  /*5a50*/  STL [R1+0xf0], R242 ;  /* 0x0000f0f201007387 */ /* 0x000fe80000100800 */
[----:B------:R1:W-:Y:S04]  /*5a60*/  STL [R1+0xe8], R240 ;  /* 0x0000e8f001007387 */ /* 0x0003e80000100800 */
[----:B------:R1:W-:Y:S04]  /*5a70*/  STL [R1+0xe0], R228 ;  /* 0x0000e0e401007387 */ /* 0x0003e80000100800 */
[----:B------:R1:W-:Y:S01]  /*5a80*/  STL [R1+0xd8], R226 ;  /* 0x0000d8e201007387 */ /* 0x0003e20000100800 */
[----:B------:R-:W-:-:S03]  /*5a90*/  IMAD.WIDE R154, R2, 0x2, R246 ;  /* 0x00000002029a7825 */ /* 0x000fc600078e02f6 */
[----:B------:R1:W-:Y:S01]  /*5aa0*/  STL [R1+0xd0], R224 ;  /* 0x0000d0e001007387 */ /* 0x0003e20000100800 */
[----:B------:R-:W-:-:S03]  /*5ab0*/  IMAD.WIDE R152, R2, 0x2, R244 ;  /* 0x0000000202987825 */ /* 0x000fc600078e02f4 */
[----:B------:R1:W-:Y:S04]  /*5ac0*/  STL [R1+0xc8], R222 ;  /* 0x0000c8de01007387 */ /* 0x0003e80000100800 */
[----:B------:R1:W-:Y:S04]  /*5ad0*/  STL [R1+0xc0], R220 ;  /* 0x0000c0dc01007387 */ /* 0x0003e80000100800 */
[----:B0-----:R-:W2:Y:S04]  /*5ae0*/  LDL.64 R248, [R1+0xb8] ;  /* 0x0000b80001f87983 */ /* 0x001ea80000100a00 */
[----:B------:R-:W3:Y:S04]  /*5af0*/  LDL.64 R246, [R1+0xb0] ;  /* 0x0000b00001f67983 */ /* 0x000ee80000100a00 */
[----:B-1----:R-:W4:Y:S04]  /*5b00*/  LDL.64 R244, [R1+0xa8] ;  /* 0x0000a80001f47983 */ /* 0x002f280000100a00 */
[----:B------:R-:W4:Y:S01]  /*5b10*/  LDL.64 R240, [R1+0x98] ;  /* 0x0000980001f07983 */ /* 0x000f220000100a00 */
[----:B------:R-:W-:Y:S01]  /*5b20*/  IMAD.MOV.U32 R229, RZ, RZ, R239 ;  /* 0x000000ffffe57224 */ /* 0x000fe200078e00ef */
[----:B------:R-:W-:Y:S01]  /*5b30*/  MOV R227, R237 ;  /* 0x000000ed00e37202 */ /* 0x000fe20000000f00 */
[----:B------:R-:W-:Y:S01]  /*5b40*/  IMAD.MOV.U32 R225, RZ, RZ, R235 ;  /* 0x000000ffffe17224 */ /* 0x000fe200078e00eb */
[----:B------:R-:W-:Y:S01]  /*5b50*/  MOV R223, R233 ;  /* 0x000000e900df7202 */ /* 0x000fe20000000f00 */
[----:B------:R-:W-:Y:S01]  /*5b60*/  IMAD.MOV.U32 R221, RZ, RZ, R231 ;  /* 0x000000ffffdd7224 */ /* 0x000fe200078e00e7 */
[----:B------:R-:W4:Y:S01]  /*5b70*/  LDL.64 R242, [R1+0xa0] ;  /* 0x0000a00001f27983 */ /* 0x000f220000100a00 */
[----:B------:R-:W-:-:S03]  /*5b80*/  IMAD.WIDE R164, R2, 0x2, R228 ;  /* 0x0000000202a47825 */ /* 0x000fc600078e02e4 */
[----:B------:R-:W4:Y:S01]  /*5b90*/  LDL.64 R250, [R1+0xa0] ;  /* 0x0000a00001fa7983 */ /* 0x000f220000100a00 */
[----:B------:R-:W-:-:S03]  /*5ba0*/  IMAD.WIDE R158, R2, 0x2, R226 ;  /* 0x00000002029e7825 */ /* 0x000fc600078e02e2 */
[----:B------:R0:W4:Y:S01]  /*5bb0*/  LDG.E.U16 R169, desc[UR6][R154.64] ;  /* 0x000000069aa97981 */ /* 0x000122000c1e1500 */
[----:B------:R-:W-:-:S03]  /*5bc0*/  IMAD.WIDE R14, R2, 0x2, R220 ;  /* 0x00000002020e7825 */ /* 0x000fc600078e02dc */
[----:B------:R-:W4:Y:S04]  /*5bd0*/  LDL.64 R228, [R1+0x90] ;  /* 0x0000900001e47983 */ /* 0x000f280000100a00 */
[----:B------:R1:W4:Y:S01]  /*5be0*/  LDG.E.U16 R161, desc[UR6][R152.64] ;  /* 0x0000000698a17981 */ /* 0x000322000c1e1500 */
[----:B0-----:R-:W-:-:S03]  /*5bf0*/  IMAD.WIDE R154, R2, 0x2, R224 ;  /* 0x00000002029a7825 */ /* 0x001fc600078e02e0 */
[----:B------:R-:W4:Y:S04]  /*5c00*/  LDL.64 R226, [R1+0x88] ;  /* 0x0000880001e27983 */ /* 0x000f280000100a00 */
[----:B------:R-:W4:Y:S01]  /*5c10*/  LDL.64 R224, [R1+0x80] ;  /* 0x0000800001e07983 */ /* 0x000f220000100a00 */
[----:B-1----:R-:W-:-:S03]  /*5c20*/  IMAD.WIDE R152, R2, 0x2, R222 ;  /* 0x0000000202987825 */ /* 0x002fc600078e02de */
[----:B------:R-:W4:Y:S04]  /*5c30*/  LDL.64 R222, [R1+0x78] ;  /* 0x0000780001de7983 */ /* 0x000f280000100a00 */
[----:B------:R-:W4:Y:S04]  /*5c40*/  LDL.64 R232, [R1+0x78] ;  /* 0x0000780001e87983 */ /* 0x000f280000100a00 */
[----:B------:R-:W4:Y:S04]  /*5c50*/  LDL.64 R230, [R1+0x70] ;  /* 0x0000700001e67983 */ /* 0x000f280000100a00 */
[----:B------:R-:W4:Y:S04]  /*5c60*/  LDL.64 R220, [R1+0x70] ;  /* 0x0000700001dc7983 */ /* 0x000f280000100a00 */
[----:B------:R-:W4:Y:S04]  /*5c70*/  LDL.64 R238, [R1+0x90] ;  /* 0x0000900001ee7983 */ /* 0x000f280000100a00 */
[----:B------:R-:W4:Y:S04]  /*5c80*/  LDL.64 R236, [R1+0x88] ;  /* 0x0000880001ec7983 */ /* 0x000f280000100a00 */
[----:B------:R-:W4:Y:S01]  /*5c90*/  LDL.64 R234, [R1+0x80] ;  /* 0x0000800001ea7983 */ /* 0x000f220000100a00 */
[----:B------:R-:W-:-:S02]  /*5ca0*/  IMAD R195, R219, 0x2a, RZ ;  /* 0x0000002adbc37824 */ /* 0x000fc400078e02ff */
[C---:B------:R-:W-:Y:S01]  /*5cb0*/  IMAD R202, R219.reuse, 0x2c, RZ ;  /* 0x0000002cdbca7824 */ /* 0x040fe200078e02ff */
[----:B------:R-:W4:Y:S01]  /*5cc0*/  LDG.E.U16 R160, desc[UR6][R14.64] ;  /* 0x000000060ea07981 */ /* 0x000f22000c1e1500 */
[C---:B------:R-:W-:Y:S02]  /*5cd0*/  IMAD R206, R219.reuse, 0x2e, RZ ;  /* 0x0000002edbce7824 */ /* 0x040fe400078e02ff */
[C---:B------:R-:W-:Y:S01]  /*5ce0*/  IMAD R200, R219.reuse, 0x30, RZ ;  /* 0x00000030dbc87824 */ /* 0x040fe200078e02ff */
[----:B------:R0:W4:Y:S01]  /*5cf0*/  LDG.E.U16 R172, desc[UR6][R154.64] ;  /* 0x000000069aac7981 */ /* 0x000122000c1e1500 */
[C---:B------:R-:W-:Y:S02]  /*5d00*/  IMAD R204, R219.reuse, 0x32, RZ ;  /* 0x00000032dbcc7824 */ /* 0x040fe400078e02ff */
[C---:B------:R-:W-:Y:S01]  /*5d10*/  IMAD R205, R219.reuse, 0x34, RZ ;  /* 0x00000034dbcd7824 */ /* 0x040fe200078e02ff */
[----:B------:R-:W4:Y:S01]  /*5d20*/  LDG.E.U16 R168, desc[UR6][R152.64] ;  /* 0x0000000698a87981 */ /* 0x000f22000c1e1500 */
[----:B------:R-:W-:-:S02]  /*5d30*/  IMAD R198, R219, 0x36, RZ ;  /* 0x00000036dbc67824 */ /* 0x000fc400078e02ff */
[C---:B------:R-:W-:Y:S01]  /*5d40*/  IMAD R203, R219.reuse, 0x38, RZ ;  /* 0x00000038dbcb7824 */ /* 0x040fe200078e02ff */
[----:B------:R-:W4:Y:S01]  /*5d50*/  LDG.E.U16 R16, desc[UR6][R164.64] ;  /* 0x00000006a4107981 */ /* 0x000f22000c1e1500 */
[C---:B------:R-:W-:Y:S02]  /*5d60*/  IMAD R201, R219.reuse, 0x3a, RZ ;  /* 0x0000003adbc97824 */ /* 0x040fe400078e02ff */
[----:B------:R-:W-:Y:S01]  /*5d70*/  IMAD R199, R219, 0x3c, RZ ;  /* 0x0000003cdbc77824 */ /* 0x000fe200078e02ff */
[----:B------:R-:W4:Y:S04]  /*5d80*/  LDG.E.U16 R180, desc[UR6][R158.64] ;  /* 0x000000069eb47981 */ /* 0x000f28000c1e1500 */
[----:B--2---:R-:W2:Y:S04]  /*5d90*/  LDL.64 R248, [R1+0xb8] ;  /* 0x0000b80001f87983 */ /* 0x004ea80000100a00 */
[----:B---3--:R-:W3:Y:S04]  /*5da0*/  LDL.64 R246, [R1+0xb0] ;  /* 0x0000b00001f67983 */ /* 0x008ee80000100a00 */
[----:B----4-:R-:W4:Y:S04]  /*5db0*/  LDL.64 R244, [R1+0xa8] ;  /* 0x0000a80001f47983 */ /* 0x010f280000100a00 */
[----:B------:R-:W4:Y:S01]  /*5dc0*/  LDL.64 R240, [R1+0x98] ;  /* 0x0000980001f07983 */ /* 0x000f220000100a00 */
[----:B------:R-:W-:Y:S01]  /*5dd0*/  IADD3 R242, R200, R216, RZ ;  /* 0x000000d8c8f27210 */ /* 0x000fe20007ffe0ff */
[----:B------:R-:W-:-:S04]  /*5de0*/  IMAD.MOV.U32 R243, RZ, RZ, R251 ;  /* 0x000000fffff37224 */ /* 0x000fc800078e00fb */
[----:B0-----:R-:W-:-:S04]  /*5df0*/  IMAD.WIDE R154, R2, 0x2, R242 ;  /* 0x00000002029a7825 */ /* 0x001fc800078e02f2 */
[--C-:B------:R-:W-:Y:S02]  /*5e00*/  IMAD.IADD R228, R205, 0x1, R216.reuse ;  /* 0x00000001cde47824 */ /* 0x100fe400078e02d8 */
[--C-:B------:R-:W-:Y:S02]  /*5e10*/  IMAD.IADD R226, R198, 0x1, R216.reuse ;  /* 0x00000001c6e27824 */ /* 0x100fe400078e02d8 */
[--C-:B------:R-:W-:Y:S02]  /*5e20*/  IMAD.IADD R224, R203, 0x1, R216.reuse ;  /* 0x00000001cbe07824 */ /* 0x100fe400078e02d8 */
[--C-:B------:R-:W-:Y:S01]  /*5e30*/  IMAD.IADD R222, R201, 0x1, R216.reuse ;  /* 0x00000001c9de7824 */ /* 0x100fe200078e02d8 */
[----:B------:R-:W-:Y:S01]  /*5e40*/  MOV R223, R233 ;  /* 0x000000e900df7202 */ /* 0x000fe20000000f00 */
[----:B------:R-:W-:Y:S02]  /*5e50*/  IMAD.MOV.U32 R221, RZ, RZ, R231 ;  /* 0x000000ffffdd7224 */ /* 0x000fe400078e00e7 */
[----:B------:R-:W-:-:S02]  /*5e60*/  IMAD.IADD R220, R199, 0x1, R216 ;  /* 0x00000001c7dc7824 */ /* 0x000fc400078e02d8 */
[----:B------:R-:W-:Y:S01]  /*5e70*/  IMAD.MOV.U32 R229, RZ, RZ, R239 ;  /* 0x000000ffffe57224 */ /* 0x000fe200078e00ef */
[----:B------:R-:W-:Y:S01]  /*5e80*/  MOV R227, R237 ;  /* 0x000000ed00e37202 */ /* 0x000fe20000000f00 */
[----:B------:R-:W-:-:S04]  /*5e90*/  IMAD.WIDE R166, R2, 0x2, R228 ;  /* 0x0000000202a67825 */ /* 0x000fc800078e02e4 */
[----:B------:R-:W-:Y:S01]  /*5ea0*/  IMAD.MOV.U32 R225, RZ, RZ, R235 ;  /* 0x000000ffffe17224 */ /* 0x000fe200078e00eb */
[----:B------:R-:W4:Y:S01]  /*5eb0*/  LDG.E.U16 R171, desc[UR6][R166.64] ;  /* 0x00000006a6ab7981 */ /* 0x000f22000c1e1500 */
[----:B------:R-:W-:Y:S01]  /*5ec0*/  IMAD R176, R219, 0x42, RZ ;  /* 0x00000042dbb07824 */ /* 0x000fe200078e02ff */
[----:B------:R-:W-:Y:S01]  /*5ed0*/  IADD3 R184, P4, R184, R216, RZ ;  /* 0x000000d8b8b87210 */ /* 0x000fe20007f9e0ff */
[----:B------:R-:W-:-:S03]  /*5ee0*/  IMAD.WIDE R22, R2, 0x2, R22 ;  /* 0x0000000202167825 */ /* 0x000fc600078e0216 */
[-C--:B------:R-:W-:Y:S01]  /*5ef0*/  IADD3 R176, P1, R176, R216.reuse, RZ ;  /* 0x000000d8b0b07210 */ /* 0x080fe20007f3e0ff */
[C---:B------:R-:W-:Y:S01]  /*5f00*/  IMAD R186, R219.reuse, 0xa, RZ ;  /* 0x0000000adbba7824 */ /* 0x040fe200078e02ff */
[----:B------:R-:W-:Y:S01]  /*5f10*/  LEA.HI.X.SX32 R185, R219, R217, 0x1, P4 ;  /* 0x000000d9dbb97211 */ /* 0x000fe200020f0eff */
[----:B------:R0:W4:Y:S03]  /*5f20*/  LDG.E.U16 R22, desc[UR6][R22.64] ;  /* 0x0000000616167981 */ /* 0x000126000c1e1500 */
[----:B------:R-:W-:Y:S01]  /*5f30*/  IADD3 R186, P0, R186, R216, RZ ;  /* 0x000000d8baba7210 */ /* 0x000fe20007f1e0ff */
[----:B------:R-:W-:-:S04]  /*5f40*/  IMAD.WIDE R184, R2, 0x2, R184 ;  /* 0x0000000202b87825 */ /* 0x000fc800078e02b8 */
[----:B------:R-:W-:Y:S01]  /*5f50*/  IMAD.WIDE R174, R2, 0x2, R174 ;  /* 0x0000000202ae7825 */ /* 0x000fe200078e02ae */
[----:B------:R1:W4:Y:S03]  /*5f60*/  LDG.E.U16 R182, desc[UR6][R184.64] ;  /* 0x00000006b8b67981 */ /* 0x000326000c1e1500 */
[----:B0-----:R-:W-:Y:S02]  /*5f70*/  IMAD R23, R219, 0x5, RZ ;  /* 0x00000005db177824 */ /* 0x001fe400078e02ff */
[----:B------:R0:W4:Y:S03]  /*5f80*/  LDG.E.U16 R174, desc[UR6][R174.64] ;  /* 0x00000006aeae7981 */ /* 0x000126000c1e1500 */
[----:B------:R-:W-:Y:S01]  /*5f90*/  LEA.HI.X.SX32 R187, R23, R217, 0x1, P0 ;  /* 0x000000d917bb7211 */ /* 0x000fe200000f0eff */
[----:B-1----:R-:W-:-:S02]  /*5fa0*/  IMAD R184, R219, 0x66, RZ ;  /* 0x00000066dbb87824 */ /* 0x002fc400078e02ff */
[----:B------:R-:W-:-:S03]  /*5fb0*/  IMAD.WIDE R186, R2, 0x2, R186 ;  /* 0x0000000202ba7825 */ /* 0x000fc600078e02ba */
[----:B------:R-:W-:Y:S01]  /*5fc0*/  IADD3 R184, P4, R184, R216, RZ ;  /* 0x000000d8b8b87210 */ /* 0x000fe20007f9e0ff */
[----:B0-----:R-:W-:Y:S02]  /*5fd0*/  IMAD R175, R219, 0x33, RZ ;  /* 0x00000033dbaf7824 */ /* 0x001fe400078e02ff */
[----:B------:R-:W-:-:S03]  /*5fe0*/  IMAD.WIDE R162, R2, 0x2, R162 ;  /* 0x0000000202a27825 */ /* 0x000fc600078e02a2 */
[----:B------:R-:W-:Y:S01]  /*5ff0*/  LEA.HI.X.SX32 R185, R175, R217, 0x1, P4 ;  /* 0x000000d9afb97211 */ /* 0x000fe200020f0eff */
[C---:B------:R-:W-:Y:S02]  /*6000*/  IMAD R23, R219.reuse, 0x29, RZ ;  /* 0x00000029db177824 */ /* 0x040fe400078e02ff */
[----:B------:R-:W-:Y:S01]  /*6010*/  IMAD R170, R219, 0x31, RZ ;  /* 0x00000031dbaa7824 */ /* 0x000fe200078e02ff */
[----:B------:R0:W4:Y:S01]  /*6020*/  LDG.E.U16 R162, desc[UR6][R162.64] ;  /* 0x00000006a2a27981 */ /* 0x000122000c1e1500 */
[----:B------:R-:W-:-:S04]  /*6030*/  IMAD.WIDE R184, R2, 0x2, R184 ;  /* 0x0000000202b87825 */ /* 0x000fc800078e02b8 */
[C---:B------:R-:W-:Y:S02]  /*6040*/  IMAD R190, R219.reuse, 0x72, RZ ;  /* 0x00000072dbbe7824 */ /* 0x040fe400078e02ff */
[----:B0-----:R-:W-:Y:S01]  /*6050*/  IMAD R163, R219, 0x2d, RZ ;  /* 0x0000002ddba37824 */ /* 0x001fe200078e02ff */
[----:B--2---:R-:W-:Y:S01]  /*6060*/  IADD3 R248, R195, R216, RZ ;  /* 0x000000d8c3f87210 */ /* 0x004fe20007ffe0ff */
[----:B---3--:R-:W-:-:S04]  /*6070*/  IMAD.IADD R246, R202, 0x1, R216 ;  /* 0x00000001caf67824 */ /* 0x008fc800078e02d8 */
[----:B------:R-:W-:Y:S01]  /*6080*/  STL [R1+0xb8], R248 ;  /* 0x0000b8f801007387 */ /* 0x000fe20000100800 */
[----:B----4-:R-:W-:-:S03]  /*6090*/  IMAD.IADD R244, R206, 0x1, R216 ;  /* 0x00000001cef47824 */ /* 0x010fc600078e02d8 */
[----:B------:R-:W-:Y:S01]  /*60a0*/  STL [R1+0xb0], R246 ;  /* 0x0000b0f601007387 */ /* 0x000fe20000100800 */
[----:B------:R-:W-:-:S03]  /*60b0*/  IMAD.IADD R240, R204, 0x1, R216 ;  /* 0x00000001ccf07824 */ /* 0x000fc600078e02d8 */
[----:B------:R-:W-:Y:S01]  /*60c0*/  STL [R1+0xa8], R244 ;  /* 0x0000a8f401007387 */ /* 0x000fe20000100800 */
[----:B------:R-:W-:-:S03]  /*60d0*/  IMAD.WIDE R14, R2, 0x2, R244 ;  /* 0x00000002020e7825 */ /* 0x000fc600078e02f4 */
[----:B------:R-:W-:Y:S01]  /*60e0*/  STL [R1+0xa0], R242 ;  /* 0x0000a0f201007387 */ /* 0x000fe20000100800 */
[----:B------:R-:W-:-:S03]  /*60f0*/  IMAD.WIDE R152, R2, 0x2, R240 ;  /* 0x0000000202987825 */ /* 0x000fc600078e02f0 */
[----:B------:R-:W-:Y:S04]  /*6100*/  STL [R1+0x98], R240 ;  /* 0x000098f001007387 */ /* 0x000fe80000100800 */
[----:B------:R-:W-:Y:S04]  /*6110*/  STL [R1+0x90], R228 ;  /* 0x000090e401007387 */ /* 0x000fe80000100800 */
[----:B------:R-:W-:Y:S04]  /*6120*/  STL [R1+0x88], R226 ;  /* 0x000088e201007387 */ /* 0x000fe80000100800 */
[----:B------:R-:W2:Y:S04]  /*6130*/  LDG.E.U16 R15, desc[UR6][R14.64] ;  /* 0x000000060e0f7981 */ /* 0x000ea8000c1e1500 */
[----:B------:R-:W-:Y:S04]  /*6140*/  STL [R1+0x80], R224 ;  /* 0x000080e001007387 */ /* 0x000fe80000100800 */
[----:B------:R0:W3:Y:S04]  /*6150*/  LDG.E.U16 R179, desc[UR6][R152.64] ;  /* 0x0000000698b37981 */ /* 0x0000e8000c1e1500 */
[----:B------:R1:W4:Y:S04]  /*6160*/  LDG.E.U16 R14, desc[UR6][R154.64] ;  /* 0x000000069a0e7981 */ /* 0x000328000c1e1500 */
[----:B------:R1:W-:Y:S01]  /*6170*/  STL [R1+0x78], R222 ;  /* 0x000078de01007387 */ /* 0x0003e20000100800 */
[----:B0-----:R-:W-:-:S03]  /*6180*/  IMAD.WIDE R152, R2, 0x2, R220 ;  /* 0x0000000202987825 */ /* 0x001fc600078e02dc */
[----:B------:R0:W-:Y:S01]  /*6190*/  STL [R1+0x70], R220 ;  /* 0x000070dc01007387 */ /* 0x0001e20000100800 */
[----:B-1----:R-:W-:-:S03]  /*61a0*/  IMAD.WIDE R154, R2, 0x2, R222 ;  /* 0x00000002029a7825 */ /* 0x002fc600078e02de */
[----:B------:R-:W2:Y:S04]  /*61b0*/  LDG.E.U16 R19, desc[UR6][R152.64] ;  /* 0x0000000698137981 */ /* 0x000ea8000c1e1500 */
[----:B------:R-:W3:Y:S04]  /*61c0*/  LDL.64 R222, [R1+0x68] ;  /* 0x0000680001de7983 */ /* 0x000ee80000100a00 */
[----:B0-----:R-:W3:Y:S01]  /*61d0*/  LDL.64 R220, [R1+0x68] ;  /* 0x0000680001dc7983 */ /* 0x001ee20000100a00 */
[----:B------:R-:W-:-:S03]  /*61e0*/  IMAD.WIDE R164, R2, 0x2, R248 ;  /* 0x0000000202a47825 */ /* 0x000fc600078e02f8 */
[----:B------:R-:W2:Y:S01]  /*61f0*/  LDG.E.U16 R155, desc[UR6][R154.64] ;  /* 0x000000069a9b7981 */ /* 0x000ea2000c1e1500 */
[----:B------:R-:W-:-:S03]  /*6200*/  IMAD.WIDE R158, R2, 0x2, R246 ;  /* 0x00000002029e7825 */ /* 0x000fc600078e02f6 */
[----:B------:R0:W2:Y:S04]  /*6210*/  LDG.E.U16 R156, desc[UR6][R164.64] ;  /* 0x00000006a49c7981 */ /* 0x0000a8000c1e1500 */
[----:B------:R1:W2:Y:S01]  /*6220*/  LDG.E.U16 R20, desc[UR6][R158.64] ;  /* 0x000000069e147981 */ /* 0x0002a2000c1e1500 */
[----:B0-----:R-:W-:-:S05]  /*6230*/  IMAD.WIDE R164, R2, 0x2, R226 ;  /* 0x0000000202a47825 */ /* 0x001fca00078e02e2 */
[----:B------:R0:W2:Y:S01]  /*6240*/  LDG.E.U16 R167, desc[UR6][R164.64] ;  /* 0x00000006a4a77981 */ /* 0x0000a2000c1e1500 */
[----:B-1----:R-:W-:-:S04]  /*6250*/  IMAD.WIDE R158, R2, 0x2, R224 ;  /* 0x00000002029e7825 */ /* 0x002fc800078e02e0 */
[C---:B------:R-:W-:Y:S02]  /*6260*/  IMAD R154, R219.reuse, 0x23, RZ ;  /* 0x00000023db9a7824 */ /* 0x040fe400078e02ff */
[C---:B------:R-:W-:Y:S01]  /*6270*/  IMAD R152, R219.reuse, 0x4a, RZ ;  /* 0x0000004adb987824 */ /* 0x040fe200078e02ff */
[----:B------:R1:W2:Y:S01]  /*6280*/  LDG.E.U16 R159, desc[UR6][R158.64] ;  /* 0x000000069e9f7981 */ /* 0x0002a2000c1e1500 */
[C---:B0-----:R-:W-:Y:S02]  /*6290*/  IMAD R164, R219.reuse, 0x46, RZ ;  /* 0x00000046dba47824 */ /* 0x041fe400078e02ff */
[----:B------:R-:W-:-:S03]  /*62a0*/  IMAD R153, R219, 0x21, RZ ;  /* 0x00000021db997824 */ /* 0x000fc600078e02ff */
[-C--:B------:R-:W-:Y:S02]  /*62b0*/  IADD3 R164, P2, R164, R216.reuse, RZ ;  /* 0x000000d8a4a47210 */ /* 0x080fe40007f5e0ff */
[----:B------:R-:W-:Y:S01]  /*62c0*/  IADD3 R152, P3, R152, R216, RZ ;  /* 0x000000d898987210 */ /* 0x000fe20007f7e0ff */
[----:B-1----:R-:W-:Y:S01]  /*62d0*/  IMAD R158, R219, 0x25, RZ ;  /* 0x00000025db9e7824 */ /* 0x002fe200078e02ff */
[-C--:B------:R-:W-:Y:S02]  /*62e0*/  LEA.HI.X.SX32 R165, R154, R217.reuse, 0x1, P2 ;  /* 0x000000d99aa57211 */ /* 0x080fe400010f0eff */
[-C--:B------:R-:W-:Y:S02]  /*62f0*/  LEA.HI.X.SX32 R177, R153, R217.reuse, 0x1, P1 ;  /* 0x000000d999b17211 */ /* 0x080fe400008f0eff */
[----:B------:R-:W-:Y:S01]  /*6300*/  LEA.HI.X.SX32 R153, R158, R217, 0x1, P3 ;  /* 0x000000d99e997211 */ /* 0x000fe200018f0eff */
[C---:B------:R-:W-:Y:S01]  /*6310*/  IMAD.WIDE R164, R2.reuse, 0x2, R164 ;  /* 0x0000000202a47825 */ /* 0x040fe200078e02a4 */
[----:B------:R-:W2:Y:S03]  /*6320*/  LDG.E.U16 R158, desc[UR6][R186.64] ;  /* 0x00000006ba9e7981 */ /* 0x000ea6000c1e1500 */
[C---:B------:R-:W-:Y:S01]  /*6330*/  IMAD.WIDE R152, R2.reuse, 0x2, R152 ;  /* 0x0000000202987825 */ /* 0x040fe200078e0298 */
[----:B------:R0:W2:Y:S03]  /*6340*/  LDG.E.U16 R166, desc[UR6][R164.64] ;  /* 0x00000006a4a67981 */ /* 0x0000a6000c1e1500 */
[----:B------:R-:W-:Y:S01]  /*6350*/  IMAD.WIDE R176, R2, 0x2, R176 ;  /* 0x0000000202b07825 */ /* 0x000fe200078e02b0 */
[----:B------:R1:W2:Y:S04]  /*6360*/  LDG.E.U16 R154, desc[UR6][R152.64] ;  /* 0x00000006989a7981 */ /* 0x0002a8000c1e1500 */
[----:B------:R1:W2:Y:S01]  /*6370*/  LDG.E.U16 R178, desc[UR6][R176.64] ;  /* 0x00000006b0b27981 */ /* 0x0002a2000c1e1500 */
[----:B0-----:R-:W-:-:S02]  /*6380*/  IMAD R164, R219, 0x56, RZ ;  /* 0x00000056dba47824 */ /* 0x001fc400078e02ff */
[----:B-1----:R-:W-:-:S03]  /*6390*/  IMAD R153, R219, 0x2b, RZ ;  /* 0x0000002bdb997824 */ /* 0x002fc600078e02ff */
[-C--:B------:R-:W-:Y:S01]  /*63a0*/  IADD3 R164, P1, R164, R216.reuse, RZ ;  /* 0x000000d8a4a47210 */ /* 0x080fe20007f3e0ff */
[C---:B------:R-:W-:Y:S02]  /*63b0*/  IMAD R186, R219.reuse, 0x62, RZ ;  /* 0x00000062dbba7824 */ /* 0x040fe400078e02ff */
[----:B------:R-:W-:Y:S01]  /*63c0*/  IMAD R176, R219, 0x52, RZ ;  /* 0x00000052dbb07824 */ /* 0x000fe200078e02ff */
[----:B------:R-:W-:Y:S01]  /*63d0*/  LEA.HI.X.SX32 R165, R153, R217, 0x1, P1 ;  /* 0x000000d999a57211 */ /* 0x000fe200008f0eff */
[----:B------:R-:W-:Y:S01]  /*63e0*/  IMAD R152, R219, 0x5a, RZ ;  /* 0x0000005adb987824 */ /* 0x000fe200078e02ff */
[-C--:B------:R-:W-:Y:S02]  /*63f0*/  IADD3 R186, P3, R186, R216.reuse, RZ ;  /* 0x000000d8baba7210 */ /* 0x080fe40007f7e0ff */
[-C--:B------:R-:W-:Y:S01]  /*6400*/  IADD3 R176, P0, R176, R216.reuse, RZ ;  /* 0x000000d8b0b07210 */ /* 0x080fe20007f1e0ff */
[----:B------:R-:W-:Y:S01]  /*6410*/  IMAD.WIDE R164, R2, 0x2, R164 ;  /* 0x0000000202a47825 */ /* 0x000fe200078e02a4 */
[----:B------:R-:W-:-:S02]  /*6420*/  IADD3 R152, P2, R152, R216, RZ ;  /* 0x000000d898987210 */ /* 0x000fc40007f5e0ff */
[-C--:B------:R-:W-:Y:S02]  /*6430*/  LEA.HI.X.SX32 R177, R23, R217.reuse, 0x1, P0 ;  /* 0x000000d917b17211 */ /* 0x080fe400000f0eff */
[-C--:B------:R-:W-:Y:S01]  /*6440*/  LEA.HI.X.SX32 R187, R170, R217.reuse, 0x1, P3 ;  /* 0x000000d9aabb7211 */ /* 0x080fe200018f0eff */
[----:B------:R-:W2:Y:S01]  /*6450*/  LDG.E.U16 R165, desc[UR6][R164.64] ;  /* 0x00000006a4a57981 */ /* 0x000ea2000c1e1500 */
[----:B------:R-:W-:Y:S01]  /*6460*/  LEA.HI.X.SX32 R153, R163, R217, 0x1, P2 ;  /* 0x000000d9a3997211 */ /* 0x000fe200010f0eff */
[----:B------:R-:W-:Y:S01]  /*6470*/  IMAD.WIDE R176, R2, 0x2, R176 ;  /* 0x0000000202b07825 */ /* 0x000fe200078e02b0 */
[----:B------:R-:W-:-:S03]  /*6480*/  IADD3 R190, P1, R190, R216, RZ ;  /* 0x000000d8bebe7210 */ /* 0x000fc60007f3e0ff */
[C---:B------:R-:W-:Y:S02]  /*6490*/  IMAD.WIDE R186, R2.reuse, 0x2, R186 ;  /* 0x0000000202ba7825 */ /* 0x040fe400078e02ba */
[----:B------:R-:W2:Y:S04]  /*64a0*/  LDG.E.U16 R177, desc[UR6][R176.64] ;  /* 0x00000006b0b17981 */ /* 0x000ea8000c1e1500 */
[----:B------:R0:W2:Y:S01]  /*64b0*/  LDG.E.U16 R164, desc[UR6][R184.64] ;  /* 0x00000006b8a47981 */ /* 0x0000a2000c1e1500 */
[C---:B------:R-:W-:Y:S02]  /*64c0*/  IMAD R170, R219.reuse, 0x39, RZ ;  /* 0x00000039dbaa7824 */ /* 0x040fe400078e02ff */
[C---:B------:R-:W-:Y:S02]  /*64d0*/  IMAD R175, R219.reuse, 0x3, RZ ;  /* 0x00000003dbaf7824 */ /* 0x040fe400078e02ff */
[----:B------:R-:W-:Y:S01]  /*64e0*/  IMAD.WIDE R152, R2, 0x2, R152 ;  /* 0x0000000202987825 */ /* 0x000fe200078e0298 */
[----:B------:R1:W2:Y:S03]  /*64f0*/  LDG.E.U16 R176, desc[UR6][R186.64] ;  /* 0x00000006bab07981 */ /* 0x0002a6000c1e1500 */
[C---:B0-----:R-:W-:Y:S01]  /*6500*/  IMAD R184, R219.reuse, 0x6, RZ ;  /* 0x00000006dbb87824 */ /* 0x041fe200078e02ff */
[----:B------:R-:W-:Y:S01]  /*6510*/  LEA.HI.X.SX32 R191, R170, R217, 0x1, P1 ;  /* 0x000000d9aabf7211 */ /* 0x000fe200008f0eff */
[C---:B------:R-:W-:Y:S01]  /*6520*/  IMAD R192, R219.reuse, 0x6a, RZ ;  /* 0x0000006adbc07824 */ /* 0x040fe200078e02ff */
[----:B------:R0:W2:Y:S02]  /*6530*/  LDG.E.U16 R153, desc[UR6][R152.64] ;  /* 0x0000000698997981 */ /* 0x0000a4000c1e1500 */
[----:B------:R-:W-:Y:S01]  /*6540*/  IADD3 R184, P4, R184, R216, RZ ;  /* 0x000000d8b8b87210 */ /* 0x000fe20007f9e0ff */
[----:B-1----:R-:W-:-:S03]  /*6550*/  IMAD R186, R219, 0x7a, RZ ;  /* 0x0000007adbba7824 */ /* 0x002fc600078e02ff */
[----:B------:R-:W-:Y:S01]  /*6560*/  LEA.HI.X.SX32 R185, R175, R217, 0x1, P4 ;  /* 0x000000d9afb97211 */ /* 0x000fe200020f0eff */
[----:B------:R-:W-:Y:S01]  /*6570*/  IMAD R23, R219, 0x35, RZ ;  /* 0x00000035db177824 */ /* 0x000fe200078e02ff */
[-C--:B------:R-:W-:Y:S01]  /*6580*/  IADD3 R192, P0, R192, R216.reuse, RZ ;  /* 0x000000d8c0c07210 */ /* 0x080fe20007f1e0ff */
[----:B------:R-:W-:Y:S01]  /*6590*/  IMAD.WIDE R190, R2, 0x2, R190 ;  /* 0x0000000202be7825 */ /* 0x000fe200078e02be */
[----:B------:R-:W-:-:S03]  /*65a0*/  IADD3 R186, P3, R186, R216, RZ ;  /* 0x000000d8baba7210 */ /* 0x000fc60007f7e0ff */
[----:B0-----:R-:W-:Y:S02]  /*65b0*/  IMAD R152, R219, 0x3d, RZ ;  /* 0x0000003ddb987824 */ /* 0x001fe400078e02ff */
[----:B------:R-:W-:Y:S01]  /*65c0*/  IMAD.WIDE R184, R2, 0x2, R184 ;  /* 0x0000000202b87825 */ /* 0x000fe200078e02b8 */
[-C--:B------:R-:W-:Y:S01]  /*65d0*/  LEA.HI.X.SX32 R193, R23, R217.reuse, 0x1, P0 ;  /* 0x000000d917c17211 */ /* 0x080fe200000f0eff */
[----:B------:R0:W2:Y:S02]  /*65e0*/  LDG.E.U16 R175, desc[UR6][R190.64] ;  /* 0x00000006beaf7981 */ /* 0x0000a4000c1e1500 */
[C---:B------:R-:W-:Y:S01]  /*65f0*/  IMAD R188, R219.reuse, 0x76, RZ ;  /* 0x00000076dbbc7824 */ /* 0x040fe200078e02ff */
[----:B------:R-:W-:Y:S01]  /*6600*/  LEA.HI.X.SX32 R187, R152, R217, 0x1, P3 ;  /* 0x000000d998bb7211 */ /* 0x000fe200018f0eff */
[C---:B------:R-:W-:Y:S01]  /*6610*/  IMAD R163, R219.reuse, 0x3b, RZ ;  /* 0x0000003bdba37824 */ /* 0x040fe200078e02ff */
[----:B------:R1:W2:Y:S02]  /*6620*/  LDG.E.U16 R170, desc[UR6][R184.64] ;  /* 0x00000006b8aa7981 */ /* 0x0002a4000c1e1500 */
[----:B------:R-:W-:Y:S01]  /*6630*/  IADD3 R188, P2, R188, R216, RZ ;  /* 0x000000d8bcbc7210 */ /* 0x000fe20007f5e0ff */
[----:B0-----:R-:W-:-:S03]  /*6640*/  IMAD R190, R219, 0x54, RZ ;  /* 0x00000054dbbe7824 */ /* 0x001fc600078e02ff */
[----:B------:R-:W-:Y:S01]  /*6650*/  LEA.HI.X.SX32 R189, R163, R217, 0x1, P2 ;  /* 0x000000d9a3bd7211 */ /* 0x000fe200010f0eff */
[----:B------:R-:W-:-:S04]  /*6660*/  IMAD.WIDE R192, R2, 0x2, R192 ;  /* 0x0000000202c07825 */ /* 0x000fc800078e02c0 */
[----:B-1----:R-:W-:Y:S02]  /*6670*/  IMAD R184, R219, 0x48, RZ ;  /* 0x00000048dbb87824 */ /* 0x002fe400078e02ff */
[----:B------:R-:W-:Y:S01]  /*6680*/  IMAD.WIDE R186, R2, 0x2, R186 ;  /* 0x0000000202ba7825 */ /* 0x000fe200078e02ba */
[-C--:B------:R-:W-:Y:S01]  /*6690*/  IADD3 R190, P4, R190, R216.reuse, RZ ;  /* 0x000000d8bebe7210 */ /* 0x080fe20007f9e0ff */
[----:B------:R0:W2:Y:S01]  /*66a0*/  LDG.E.U16 R152, desc[UR6][R192.64] ;  /* 0x00000006c0987981 */ /* 0x0000a2000c1e1500 */
[----:B------:R-:W-:Y:S01]  /*66b0*/  IADD3 R184, P1, R184, R216, RZ ;  /* 0x000000d8b8b87210 */ /* 0x000fe20007f3e0ff */
[----:B------:R-:W-:Y:S01]  /*66c0*/  IMAD.WIDE R188, R2, 0x2, R188 ;  /* 0x0000000202bc7825 */ /* 0x000fe200078e02bc */
[-C--:B------:R-:W-:Y:S01]  /*66d0*/  LEA.HI.X.SX32 R191, R195, R217.reuse, 0x1, P4 ;  /* 0x000000d9c3bf7211 */ /* 0x080fe200020f0eff */
[----:B------:R1:W2:Y:S01]  /*66e0*/  LDG.E.U16 R23, desc[UR6][R186.64] ;  /* 0x00000006ba177981 */ /* 0x0002a2000c1e1500 */
[----:B------:R-:W-:-:S03]  /*66f0*/  LEA.HI.X.SX32 R185, R197, R217, 0x1, P1 ;  /* 0x000000d9c5b97211 */ /* 0x000fc600008f0eff */
[----:B------:R1:W2:Y:S01]  /*6700*/  LDG.E.U16 R163, desc[UR6][R188.64] ;  /* 0x00000006bca37981 */ /* 0x0002a2000c1e1500 */
[C---:B0-----:R-:W-:Y:S02]  /*6710*/  IMAD R192, R219.reuse, 0x44, RZ ;  /* 0x00000044dbc07824 */ /* 0x041fe400078e02ff */
[----:B-1----:R-:W-:-:S03]  /*6720*/  IMAD R186, R219, 0x4c, RZ ;  /* 0x0000004cdbba7824 */ /* 0x002fc600078e02ff */
[-C--:B------:R-:W-:Y:S01]  /*6730*/  IADD3 R192, P0, R192, R216.reuse, RZ ;  /* 0x000000d8c0c07210 */ /* 0x080fe20007f1e0ff */
[----:B------:R-:W-:Y:S01]  /*6740*/  IMAD.WIDE R184, R2, 0x2, R184 ;  /* 0x0000000202b87825 */ /* 0x000fe200078e02b8 */
[----:B------:R-:W-:-:S03]  /*6750*/  IADD3 R186, P2, R186, R216, RZ ;  /* 0x000000d8baba7210 */ /* 0x000fc60007f5e0ff */
[----:B------:R-:W-:Y:S01]  /*6760*/  IMAD.WIDE R190, R2, 0x2, R190 ;  /* 0x0000000202be7825 */ /* 0x000fe200078e02be */
[----:B------:R-:W-:-:S03]  /*6770*/  LEA.HI.X.SX32 R193, R194, R217, 0x1, P0 ;  /* 0x000000d9c2c17211 */ /* 0x000fc600000f0eff */
[----:B------:R-:W-:Y:S01]  /*6780*/  IMAD R188, R219, 0x50, RZ ;  /* 0x00000050dbbc7824 */ /* 0x000fe200078e02ff */
[----:B------:R-:W-:Y:S01]  /*6790*/  LEA.HI.X.SX32 R187, R183, R217, 0x1, P2 ;  /* 0x000000d9b7bb7211 */ /* 0x000fe200010f0eff */
[----:B------:R0:W2:Y:S03]  /*67a0*/  LDG.E.U16 R194, desc[UR6][R184.64] ;  /* 0x00000006b8c27981 */ /* 0x0000a6000c1e1500 */
[----:B------:R-:W-:Y:S01]  /*67b0*/  IADD3 R188, P3, R188, R216, RZ ;  /* 0x000000d8bcbc7210 */ /* 0x000fe20007f7e0ff */
[----:B------:R1:W2:Y:S01]  /*67c0*/  LDG.E.U16 R197, desc[UR6][R190.64] ;  /* 0x00000006bec57981 */ /* 0x0002a2000c1e1500 */
[----:B------:R-:W-:-:S04]  /*67d0*/  IMAD.WIDE R186, R2, 0x2, R186 ;  /* 0x0000000202ba7825 */ /* 0x000fc800078e02ba */
[C---:B0-----:R-:W-:Y:S01]  /*67e0*/  IMAD R184, R219.reuse, 0x60, RZ ;  /* 0x00000060dbb87824 */ /* 0x041fe200078e02ff */
[----:B------:R-:W-:Y:S01]  /*67f0*/  LEA.HI.X.SX32 R189, R196, R217, 0x1, P3 ;  /* 0x000000d9c4bd7211 */ /* 0x000fe200018f0eff */
[----:B------:R0:W2:Y:S01]  /*6800*/  LDG.E.U16 R195, desc[UR6][R186.64] ;  /* 0x00000006bac37981 */ /* 0x0000a2000c1e1500 */
[----:B-1----:R-:W-:Y:S02]  /*6810*/  IMAD R190, R219, 0x70, RZ ;  /* 0x00000070dbbe7824 */ /* 0x002fe400078e02ff */
[----:B------:R-:W-:-:S03]  /*6820*/  IADD3 R184, P1, R184, R216, RZ ;  /* 0x000000d8b8b87210 */ /* 0x000fc60007f3e0ff */
[----:B------:R-:W-:Y:S01]  /*6830*/  IADD3 R190, P3, R190, R216, RZ ;  /* 0x000000d8bebe7210 */ /* 0x000fe20007f7e0ff */
[----:B------:R-:W-:Y:S01]  /*6840*/  IMAD.WIDE R192, R2, 0x2, R192 ;  /* 0x0000000202c07825 */ /* 0x000fe200078e02c0 */
[-C--:B------:R-:W-:Y:S02]  /*6850*/  LEA.HI.X.SX32 R185, R200, R217.reuse, 0x1, P1 ;  /* 0x000000d9c8b97211 */ /* 0x080fe400008f0eff */
[----:B------:R-:W-:Y:S01]  /*6860*/  LEA.HI.X.SX32 R191, R203, R217, 0x1, P3 ;  /* 0x000000d9cbbf7211 */ /* 0x000fe200018f0eff */
[----:B0-----:R-:W-:Y:S01]  /*6870*/  IMAD R186, R219, 0x74, RZ ;  /* 0x00000074dbba7824 */ /* 0x001fe200078e02ff */
[----:B------:R0:W2:Y:S01]  /*6880*/  LDG.E.U16 R183, desc[UR6][R192.64] ;  /* 0x00000006c0b77981 */ /* 0x0000a2000c1e1500 */
[----:B------:R-:W-:-:S03]  /*6890*/  IMAD.WIDE R188, R2, 0x2, R188 ;  /* 0x0000000202bc7825 */ /* 0x000fc600078e02bc */
[----:B------:R-:W-:Y:S01]  /*68a0*/  IADD3 R186, P4, R186, R216, RZ ;  /* 0x000000d8baba7210 */ /* 0x000fe20007f9e0ff */
[C---:B------:R-:W-:Y:S01]  /*68b0*/  IMAD.WIDE R184, R2.reuse, 0x2, R184 ;  /* 0x0000000202b87825 */ /* 0x040fe200078e02b8 */
[----:B------:R1:W2:Y:S03]  /*68c0*/  LDG.E.U16 R196, desc[UR6][R188.64] ;  /* 0x00000006bcc47981 */ /* 0x0002a6000c1e1500 */
[----:B------:R-:W-:Y:S01]  /*68d0*/  IMAD.WIDE R190, R2, 0x2, R190 ;  /* 0x0000000202be7825 */ /* 0x000fe200078e02be */
[----:B------:R-:W-:Y:S02]  /*68e0*/  LEA.HI.X.SX32 R187, R201, R217, 0x1, P4 ;  /* 0x000000d9c9bb7211 */ /* 0x000fe400020f0eff */
[----:B------:R-:W2:Y:S01]  /*68f0*/  LDG.E.U16 R201, desc[UR6][R184.64] ;  /* 0x00000006b8c97981 */ /* 0x000ea2000c1e1500 */
[----:B0-----:R-:W-:-:S03]  /*6900*/  IMAD R192, R219, 0x64, RZ ;  /* 0x00000064dbc07824 */ /* 0x001fc600078e02ff */
[----:B------:R0:W2:Y:S02]  /*6910*/  LDG.E.U16 R203, desc[UR6][R190.64] ;  /* 0x00000006becb7981 */ /* 0x0000a4000c1e1500 */
[----:B------:R-:W-:Y:S01]  /*6920*/  IADD3 R192, P2, R192, R216, RZ ;  /* 0x000000d8c0c07210 */ /* 0x000fe20007f5e0ff */
[----:B-1----:R-:W-:-:S03]  /*6930*/  IMAD R188, R219, 0x58, RZ ;  /* 0x00000058dbbc7824 */ /* 0x002fc600078e02ff */
[----:B------:R-:W-:Y:S01]  /*6940*/  LEA.HI.X.SX32 R193, R204, R217, 0x1, P2 ;  /* 0x000000d9ccc17211 */ /* 0x000fe200010f0eff */
[----:B------:R-:W-:Y:S01]  /*6950*/  IMAD.WIDE R186, R2, 0x2, R186 ;  /* 0x0000000202ba7825 */ /* 0x000fe200078e02ba */
[----:B------:R-:W-:-:S03]  /*6960*/  IADD3 R188, P0, R188, R216, RZ ;  /* 0x000000d8bcbc7210 */ /* 0x000fc60007f1e0ff */
[----:B------:R-:W-:Y:S01]  /*6970*/  IMAD.WIDE R192, R2, 0x2, R192 ;  /* 0x0000000202c07825 */ /* 0x000fe200078e02c0 */
[----:B------:R-:W-:Y:S01]  /*6980*/  LEA.HI.X.SX32 R189, R202, R217, 0x1, P0 ;  /* 0x000000d9cabd7211 */ /* 0x000fe200000f0eff */
[----:B------:R1:W2:Y:S04]  /*6990*/  LDG.E.U16 R204, desc[UR6][R186.64] ;  /* 0x00000006bacc7981 */ /* 0x0002a8000c1e1500 */
[----:B------:R1:W2:Y:S01]  /*69a0*/  LDG.E.U16 R202, desc[UR6][R192.64] ;  /* 0x00000006c0ca7981 */ /* 0x0002a2000c1e1500 */
[----:B------:R-:W-:-:S04]  /*69b0*/  IMAD.WIDE R188, R2, 0x2, R188 ;  /* 0x0000000202bc7825 */ /* 0x000fc800078e02bc */
[C---:B0-----:R-:W-:Y:S01]  /*69c0*/  IMAD R190, R219.reuse, 0x78, RZ ;  /* 0x00000078dbbe7824 */ /* 0x041fe200078e02ff */
[----:B------:R0:W2:Y:S01]  /*69d0*/  LDG.E.U16 R200, desc[UR6][R188.64] ;  /* 0x00000006bcc87981 */ /* 0x0000a2000c1e1500 */
[C---:B-1----:R-:W-:Y:S02]  /*69e0*/  IMAD R186, R219.reuse, 0x68, RZ ;  /* 0x00000068dbba7824 */ /* 0x042fe400078e02ff */
[C---:B------:R-:W-:Y:S02]  /*69f0*/  IMAD R184, R219.reuse, 0x7c, RZ ;  /* 0x0000007cdbb87824 */ /* 0x040fe400078e02ff */
[C---:B------:R-:W-:Y:S01]  /*6a00*/  IMAD R192, R219.reuse, 0x6c, RZ ;  /* 0x0000006cdbc07824 */ /* 0x040fe200078e02ff */
[-C--:B------:R-:W-:Y:S01]  /*6a10*/  IADD3 R186, P1, R186, R216.reuse, RZ ;  /* 0x000000d8baba7210 */ /* 0x080fe20007f3e0ff */
[C---:B------:R-:W-:Y:S01]  /*6a20*/  IMAD R207, R219.reuse, 0x3e, RZ ;  /* 0x0000003edbcf7824 */ /* 0x040fe200078e02ff */
[-C--:B------:R-:W-:Y:S01]  /*6a30*/  IADD3 R190, P3, R190, R216.reuse, RZ ;  /* 0x000000d8bebe7210 */ /* 0x080fe20007f7e0ff */
[----:B0-----:R-:W-:Y:S01]  /*6a40*/  IMAD R188, R219, 0x5c, RZ ;  /* 0x0000005cdbbc7824 */ /* 0x001fe200078e02ff */
[----:B------:R-:W-:-:S02]  /*6a50*/  IADD3 R192, P2, R192, R216, RZ ;  /* 0x000000d8c0c07210 */ /* 0x000fc40007f5e0ff */
[-C--:B------:R-:W-:Y:S02]  /*6a60*/  IADD3 R184, P4, R184, R216.reuse, RZ ;  /* 0x000000d8b8b87210 */ /* 0x080fe40007f9e0ff */
[-C--:B------:R-:W-:Y:S02]  /*6a70*/  LEA.HI.X.SX32 R187, R205, R217.reuse, 0x1, P1 ;  /* 0x000000d9cdbb7211 */ /* 0x080fe400008f0eff */
[----:B------:R-:W-:Y:S02]  /*6a80*/  IADD3 R188, P0, R188, R216, RZ ;  /* 0x000000d8bcbc7210 */ /* 0x000fe40007f1e0ff */
[-C--:B------:R-:W-:Y:S02]  /*6a90*/  LEA.HI.X.SX32 R191, R199, R217.reuse, 0x1, P3 ;  /* 0x000000d9c7bf7211 */ /* 0x080fe400018f0eff */
[-C--:B------:R-:W-:Y:S02]  /*6aa0*/  LEA.HI.X.SX32 R193, R198, R217.reuse, 0x1, P2 ;  /* 0x000000d9c6c17211 */ /* 0x080fe400010f0eff */
[-C--:B------:R-:W-:Y:S01]  /*6ab0*/  LEA.HI.X.SX32 R185, R207, R217.reuse, 0x1, P4 ;  /* 0x000000d9cfb97211 */ /* 0x080fe200020f0eff */
[----:B------:R-:W-:Y:S01]  /*6ac0*/  IMAD.WIDE R186, R2, 0x2, R186 ;  /* 0x0000000202ba7825 */ /* 0x000fe200078e02ba */
[----:B------:R-:W-:-:S03]  /*6ad0*/  LEA.HI.X.SX32 R189, R206, R217, 0x1, P0 ;  /* 0x000000d9cebd7211 */ /* 0x000fc600000f0eff */
[C---:B------:R-:W-:Y:S01]  /*6ae0*/  IMAD.WIDE R190, R2.reuse, 0x2, R190 ;  /* 0x0000000202be7825 */ /* 0x040fe200078e02be */
[----:B------:R-:W2:Y:S03]  /*6af0*/  LDG.E.U16 R199, desc[UR6][R186.64] ;  /* 0x00000006bac77981 */ /* 0x000ea6000c1e1500 */
[C---:B------:R-:W-:Y:S01]  /*6b00*/  IMAD.WIDE R192, R2.reuse, 0x2, R192 ;  /* 0x0000000202c07825 */ /* 0x040fe200078e02c0 */
[----:B------:R0:W2:Y:S03]  /*6b10*/  LDG.E.U16 R206, desc[UR6][R190.64] ;  /* 0x00000006bece7981 */ /* 0x0000a6000c1e1500 */
[C---:B------:R-:W-:Y:S01]  /*6b20*/  IMAD.WIDE R184, R2.reuse, 0x2, R184 ;  /* 0x0000000202b87825 */ /* 0x040fe200078e02b8 */
[----:B------:R1:W2:Y:S03]  /*6b30*/  LDG.E.U16 R205, desc[UR6][R192.64] ;  /* 0x00000006c0cd7981 */ /* 0x0002a6000c1e1500 */
[----:B------:R-:W-:Y:S01]  /*6b40*/  IMAD.WIDE R188, R2, 0x2, R188 ;  /* 0x0000000202bc7825 */ /* 0x000fe200078e02bc */
[----:B------:R4:W2:Y:S03]  /*6b50*/  LDG.E.U16 R208, desc[UR6][R184.64] ;  /* 0x00000006b8d07981 */ /* 0x0008a6000c1e1500 */
[C---:B0-----:R-:W-:Y:S01]  /*6b60*/  IMAD R190, R219.reuse, 0x4e, RZ ;  /* 0x0000004edbbe7824 */ /* 0x041fe200078e02ff */
[----:B------:R0:W2:Y:S01]  /*6b70*/  LDG.E.U16 R198, desc[UR6][R188.64] ;  /* 0x00000006bcc67981 */ /* 0x0000a2000c1e1500 */
[----:B-1----:R-:W-:-:S02]  /*6b80*/  IMAD R192, R219, 0x5e, RZ ;  /* 0x0000005edbc07824 */ /* 0x002fc400078e02ff */
[C---:B------:R-:W-:Y:S02]  /*6b90*/  IMAD R186, R219.reuse, 0x7e, RZ ;  /* 0x0000007edbba7824 */ /* 0x040fe400078e02ff */
[C---:B----4-:R-:W-:Y:S01]  /*6ba0*/  IMAD R184, R219.reuse, 0x6e, RZ ;  /* 0x0000006edbb87824 */ /* 0x050fe200078e02ff */
[-C--:B------:R-:W-:Y:S01]  /*6bb0*/  IADD3 R190, P0, R190, R216.reuse, RZ ;  /* 0x000000d8bebe7210 */ /* 0x080fe20007f1e0ff */
[C---:B------:R-:W-:Y:S02]  /*6bc0*/  IMAD R187, R219.reuse, 0x2f, RZ ;  /* 0x0000002fdbbb7824 */ /* 0x040fe400078e02ff */
[C---:B0-----:R-:W-:Y:S01]  /*6bd0*/  IMAD R188, R219.reuse, 0x27, RZ ;  /* 0x00000027dbbc7824 */ /* 0x041fe200078e02ff */
[-C--:B------:R-:W-:Y:S01]  /*6be0*/  IADD3 R192, P1, R192, R216.reuse, RZ ;  /* 0x000000d8c0c07210 */ /* 0x080fe20007f3e0ff */
[C---:B------:R-:W-:Y:S01]  /*6bf0*/  IMAD R185, R219.reuse, 0x37, RZ ;  /* 0x00000037dbb97824 */ /* 0x040fe200078e02ff */
[-C--:B------:R-:W-:Y:S01]  /*6c00*/  IADD3 R184, P2, R184, R216.reuse, RZ ;  /* 0x000000d8b8b87210 */ /* 0x080fe20007f5e0ff */
[----:B------:R-:W-:Y:S01]  /*6c10*/  IMAD R189, R219, 0x3f, RZ ;  /* 0x0000003fdbbd7824 */ /* 0x000fe200078e02ff */
[----:B------:R-:W-:-:S02]  /*6c20*/  IADD3 R186, P3, R186, R216, RZ ;  /* 0x000000d8baba7210 */ /* 0x000fc40007f7e0ff */
[-C--:B------:R-:W-:Y:S02]  /*6c30*/  LEA.HI.X.SX32 R191, R188, R217.reuse, 0x1, P0 ;  /* 0x000000d9bcbf7211 */ /* 0x080fe400000f0eff */
[----:B------:R-:W-:Y:S02]  /*6c40*/  LEA.HI.X.SX32 R193, R187, R217, 0x1, P1 ;  /* 0x000000d9bbc17211 */ /* 0x000fe400008f0eff */
[----:B---3--:R-:W-:Y:S01]  /*6c50*/  MOV R221, R223 ;  /* 0x000000df00dd7202 */ /* 0x008fe20000000f00 */
[----:B------:R-:W-:Y:S01]  /*6c60*/  IMAD.IADD R220, R207, 0x1, R216 ;  /* 0x00000001cfdc7824 */ /* 0x000fe200078e02d8 */
[-C--:B------:R-:W-:Y:S02]  /*6c70*/  LEA.HI.X.SX32 R185, R185, R217.reuse, 0x1, P2 ;  /* 0x000000d9b9b97211 */ /* 0x080fe400010f0eff */
[----:B------:R-:W-:Y:S01]  /*6c80*/  LEA.HI.X.SX32 R187, R189, R217, 0x1, P3 ;  /* 0x000000d9bdbb7211 */ /* 0x000fe200018f0eff */
[----:B------:R-:W-:-:S04]  /*6c90*/  IMAD.WIDE R188, R2, 0x2, R220 ;  /* 0x0000000202bc7825 */ /* 0x000fc800078e02dc */
[C---:B------:R-:W-:Y:S02]  /*6ca0*/  IMAD.WIDE R190, R2.reuse, 0x2, R190 ;  /* 0x0000000202be7825 */ /* 0x040fe400078e02be */
[----:B------:R-:W3:Y:S02]  /*6cb0*/  LDG.E.U16 R188, desc[UR6][R188.64] ;  /* 0x00000006bcbc7981 */ /* 0x000ee4000c1e1500 */
[C---:B------:R-:W-:Y:S02]  /*6cc0*/  IMAD.WIDE R192, R2.reuse, 0x2, R192 ;  /* 0x0000000202c07825 */ /* 0x040fe400078e02c0 */
[----:B------:R-:W4:Y:S02]  /*6cd0*/  LDG.E.U16 R190, desc[UR6][R190.64] ;  /* 0x00000006bebe7981 */ /* 0x000f24000c1e1500 */
[C---:B------:R-:W-:Y:S02]  /*6ce0*/  IMAD.WIDE R184, R2.reuse, 0x2, R184 ;  /* 0x0000000202b87825 */ /* 0x040fe400078e02b8 */
[----:B------:R-:W4:Y:S02]  /*6cf0*/  LDG.E.U16 R192, desc[UR6][R192.64] ;  /* 0x00000006c0c07981 */ /* 0x000f24000c1e1500 */
[----:B------:R-:W-:-:S02]  /*6d00*/  IMAD.WIDE R186, R2, 0x2, R186 ;  /* 0x0000000202ba7825 */ /* 0x000fc400078e02ba */
[----:B------:R-:W4:Y:S04]  /*6d10*/  LDG.E.U16 R184, desc[UR6][R184.64] ;  /* 0x00000006b8b87981 */ /* 0x000f28000c1e1500 */
[----:B------:R-:W4:Y:S01]  /*6d20*/  LDG.E.U16 R186, desc[UR6][R186.64] ;  /* 0x00000006baba7981 */ /* 0x000f22000c1e1500 */
[----:B------:R-:W0:Y:S01]  /*6d30*/  S2R R222, SR_TID.X ;  /* 0x0000000000de7919 */ /* 0x000e220000002100 */
[----:B------:R-:W-:Y:S06]  /*6d40*/  BAR.SYNC.DEFER_BLOCKING 0x0 ;  /* 0x0000000000007b1d */ /* 0x000fec0000010000 */
[----:B------:R-:W-:Y:S04]  /*6d50*/  STL [R1+0x33c], R219 ;  /* 0x00033cdb01007387 */ /* 0x000fe80000100800 */
[----:B------:R1:W-:Y:S01]  /*6d60*/  STL [R1+0x68], R220 ;  /* 0x000068dc01007387 */ /* 0x0003e20000100800 */
[----:B0-----:R-:W-:-:S02]  /*6d70*/  LOP3.LUT R221, R222, 0x3f, RZ, 0xc0, !PT ;  /* 0x0000003fdedd7812 */ /* 0x001fc400078ec0ff */
[----:B-1----:R-:W-:-:S03]  /*6d80*/  LOP3.LUT R220, R222, 0x40, RZ, 0xc0, !PT ;  /* 0x00000040dedc7812 */ /* 0x002fc600078ec0ff */
[----:B------:R-:W-:-:S04]  /*6d90*/  IMAD.SHL.U32 R221, R221, 0x2, RZ ;  /* 0x00000002dddd7824 */ /* 0x000fc800078e00ff */
[----:B------:R-:W-:Y:S02]  /*6da0*/  IMAD R220, R220, 0x80, R221 ;  /* 0x00000080dcdc7824 */ /* 0x000fe400078e02dd */
[----:B------:R-:W0:Y:S01]  /*6db0*/  S2R R221, SR_TID.X ;  /* 0x0000000000dd7919 */ /* 0x000e220000002100 */
[----:B------:R-:W-:Y:S01]  /*6dc0*/  LOP3.LUT R223, R4, 0x10, RZ, 0x3c, !PT ;  /* 0x0000001004df7812 */ /* 0x000fe200078e3cff */
[----:B------:R-:W-:Y:S04]  /*6dd0*/  STS.U16 [R4+UR4+0x8000], R11 ;  /* 0x0080000b04007988 */ /* 0x000fe80008000404 */
[----:B------:R-:W-:Y:S04]  /*6de0*/  STS.U16 [R4+UR4+0x8400], R12 ;  /* 0x0084000c04007988 */ /* 0x000fe80008000404 */
[----:B------:R-:W-:Y:S04]  /*6df0*/  STS.U16 [R4+UR4+0x8800], R13 ;  /* 0x0088000d04007988 */ /* 0x000fe80008000404 */
[----:B------:R-:W-:Y:S04]  /*6e00*/  STS.U16 [R4+UR4+0x8c00], R14 ;  /* 0x008c000e04007988 */ /* 0x000fe80008000404 */
[----:B------:R-:W-:Y:S01]  /*6e10*/  STS.U16 [R4+UR4+0x9000], R18 ;  /* 0x0090001204007988 */ /* 0x000fe20008000404 */
[----:B------:R-:W-:-:S03]  /*6e20*/  LOP3.LUT R220, R220, 0x20, RZ, 0x3c, !PT ;  /* 0x00000020dcdc7812 */ /* 0x000fc600078e3cff */
[----:B------:R1:W-:Y:S01]  /*6e30*/  STL [R1+0x344], R216 ;  /* 0x000344d801007387 */ /* 0x0003e20000100800 */
[----:B0-----:R-:W-:-:S03]  /*6e40*/  LOP3.LUT R219, R221, 0x40, RZ, 0xc0, !PT ;  /* 0x00000040dddb7812 */ /* 0x001fc600078ec0ff */
[----:B------:R0:W-:Y:S01]  /*6e50*/  STL [R1+0x340], R217 ;  /* 0x000340d901007387 */ /* 0x0001e20000100800 */
[C---:B-1----:R-:W-:Y:S02]  /*6e60*/  LOP3.LUT R216, R222.reuse, 0x40, RZ, 0xc0, !PT ;  /* 0x00000040ded87812 */ /* 0x042fe400078ec0ff */
[----:B0-----:R-:W-:-:S04]  /*6e70*/  LOP3.LUT R217, R222, 0x3f, RZ, 0xc0, !PT ;  /* 0x0000003fded97812 */ /* 0x001fc800078ec0ff */
[----:B------:R-:W-:-:S05]  /*6e80*/  SHF.L.U32 R217, R217, 0x1, RZ ;  /* 0x00000001d9d97819 */ /* 0x000fca00000006ff */
[----:B------:R-:W-:-:S05]  /*6e90*/  IMAD R216, R216, 0x80, R217 ;  /* 0x00000080d8d87824 */ /* 0x000fca00078e02d9 */
[----:B------:R-:W-:Y:S02]  /*6ea0*/  LOP3.LUT R216, R216, 0x30, RZ, 0x3c, !PT ;  /* 0x00000030d8d87812 */ /* 0x000fe400078e3cff */
[----:B------:R-:W-:-:S04]  /*6eb0*/  LOP3.LUT R217, R221, 0x3f, RZ, 0xc0, !PT ;  /* 0x0000003fddd97812 */ /* 0x000fc800078ec0ff */
[----:B------:R-:W-:Y:S01]  /*6ec0*/  SHF.L.U32 R217, R217, 0x1, RZ ;  /* 0x00000001d9d97819 */ /* 0x000fe200000006ff */
[----:B--2---:R-:W-:Y:S04]  /*6ed0*/  STS.U16 [R4+UR4+0x9400], R196 ;  /* 0x009400c404007988 */ /* 0x004fe80008000404 */
        /* <DEDUP_REMOVED lines=17> */
[----:B------:R0:W-:Y:S02]  /*6ff0*/  STS.U16 [R220+UR4+0x9d00], R204 ;  /* 0x009d00ccdc007988 */ /* 0x0001e40008000404 */
[----:B0-----:R-:W-:-:S05]  /*7000*/  LOP3.LUT R220, R221, 0x3f, RZ, 0xc0, !PT ;  /* 0x0000003fdddc7812 */ /* 0x001fca00078ec0ff */
[----:B------:R-:W-:-:S04]  /*7010*/  IMAD.SHL.U32 R220, R220, 0x2, RZ ;  /* 0x00000002dcdc7824 */ /* 0x000fc800078e00ff */
[----:B------:R-:W-:Y:S02]  /*7020*/  IMAD R219, R219, 0x80, R220 ;  /* 0x00000080dbdb7824 */ /* 0x000fe400078e02dc */
[----:B------:R-:W0:Y:S01]  /*7030*/  S2R R220, SR_TID.X ;  /* 0x0000000000dc7919 */ /* 0x000e220000002100 */
[----:B------:R-:W-:Y:S04]  /*7040*/  STS.U16 [R216+UR4+0x8180], R170 ;  /* 0x008180aad8007988 */ /* 0x000fe80008000404 */
[----:B------:R-:W-:Y:S04]  /*7050*/  STS.U16 [R216+UR4+0x8580], R169 ;  /* 0x008580a9d8007988 */ /* 0x000fe80008000404 */
[----:B------:R-:W-:Y:S04]  /*7060*/  STS.U16 [R216+UR4+0x8980], R168 ;  /* 0x008980a8d8007988 */ /* 0x000fe80008000404 */
[----:B------:R-:W-:Y:S04]  /*7070*/  STS.U16 [R216+UR4+0x8d80], R167 ;  /* 0x008d80a7d8007988 */ /* 0x000fe80008000404 */
[----:B------:R-:W-:Y:S04]  /*7080*/  STS.U16 [R216+UR4+0x9180], R166 ;  /* 0x009180a6d8007988 */ /* 0x000fe80008000404 */
[----:B------:R-:W-:Y:S04]  /*7090*/  STS.U16 [R216+UR4+0x9580], R165 ;  /* 0x009580a5d8007988 */ /* 0x000fe80008000404 */
[----:B------:R-:W-:Y:S01]  /*70a0*/  STS.U16 [R216+UR4+0x9980], R164 ;  /* 0x009980a4d8007988 */ /* 0x000fe20008000404 */
[----:B------:R-:W-:-:S03]  /*70b0*/  LOP3.LUT R219, R219, 0x40, RZ, 0x3c, !PT ;  /* 0x00000040dbdb7812 */ /* 0x000fc600078e3cff */
[----:B------:R1:W-:Y:S01]  /*70c0*/  STS.U16 [R216+UR4+0x9d80], R163 ;  /* 0x009d80a3d8007988 */ /* 0x0003e20008000404 */
[C---:B0-----:R-:W-:Y:S02]  /*70d0*/  LOP3.LUT R12, R220.reuse, 0x3f, RZ, 0xc0, !PT ;  /* 0x0000003fdc0c7812 */ /* 0x041fe400078ec0ff */
[----:B-1----:R-:W-:Y:S01]  /*70e0*/  LOP3.LUT R216, R221, 0x40, RZ, 0xc0, !PT ;  /* 0x00000040ddd87812 */ /* 0x002fe200078ec0ff */
[----:B------:R-:W-:Y:S01]  /*70f0*/  STS.U16 [R219+UR4+0x8200], R162 ;  /* 0x008200a2db007988 */ /* 0x000fe20008000404 */
[----:B------:R-:W-:-:S03]  /*7100*/  LOP3.LUT R11, R220, 0x40, RZ, 0xc0, !PT ;  /* 0x00000040dc0b7812 */ /* 0x000fc600078ec0ff */
[----:B------:R-:W-:Y:S01]  /*7110*/  IMAD R216, R216, 0x80, R217 ;  /* 0x00000080d8d87824 */ /* 0x000fe200078e02d9 */
[----:B------:R-:W-:Y:S01]  /*7120*/  STS.U16 [R219+UR4+0x8600], R161 ;  /* 0x008600a1db007988 */ /* 0x000fe20008000404 */
[----:B------:R-:W-:-:S03]  /*7130*/  IMAD.SHL.U32 R12, R12, 0x2, RZ ;  /* 0x000000020c0c7824 */ /* 0x000fc600078e00ff */
[----:B------:R-:W-:Y:S01]  /*7140*/  STS.U16 [R219+UR4+0x8a00], R160 ;  /* 0x008a00a0db007988 */ /* 0x000fe20008000404 */
[----:B------:R-:W-:-:S03]  /*7150*/  LOP3.LUT R216, R216, 0x50, RZ, 0x3c, !PT ;  /* 0x00000050d8d87812 */ /* 0x000fc600078e3cff */
[----:B------:R-:W-:Y:S01]  /*7160*/  STL [R1+0x348], R2 ;  /* 0x0003480201007387 */ /* 0x000fe20000100800 */
[----:B------:R-:W-:-:S03]  /*7170*/  IMAD R11, R11, 0x80, R12 ;  /* 0x000000800b0b7824 */ /* 0x000fc600078e020c */
[----:B------:R-:W-:Y:S04]  /*7180*/  STS.U16 [R219+UR4+0x8e00], R159 ;  /* 0x008e009fdb007988 */ /* 0x000fe80008000404 */
[----:B------:R0:W-:Y:S04]  /*7190*/  STL [R1+0x34c], R4 ;  /* 0x00034c0401007387 */ /* 0x0001e80000100800 */
[----:B------:R-:W-:Y:S04]  /*71a0*/  STS.U16 [R219+UR4+0x9200], R194 ;  /* 0x009200c2db007988 */ /* 0x000fe80008000404 */
[----:B------:R-:W-:Y:S01]  /*71b0*/  STS.U16 [R219+UR4+0x9600], R200 ;  /* 0x009600c8db007988 */ /* 0x000fe20008000404 */
[----:B0-----:R-:W-:-:S03]  /*71c0*/  LOP3.LUT R4, R220, 0x3f, RZ, 0xc0, !PT ;  /* 0x0000003fdc047812 */ /* 0x001fc600078ec0ff */
[----:B------:R-:W-:Y:S01]  /*71d0*/  STS.U16 [R219+UR4+0x9a00], R199 ;  /* 0x009a00c7db007988 */ /* 0x000fe20008000404 */
[----:B------:R-:W-:-:S03]  /*71e0*/  LOP3.LUT R2, R220, 0x40, RZ, 0xc0, !PT ;  /* 0x00000040dc027812 */ /* 0x000fc600078ec0ff */
[----:B------:R-:W-:Y:S01]  /*71f0*/  STS.U16 [R219+UR4+0x9e00], R206 ;  /* 0x009e00cedb007988 */ /* 0x000fe20008000404 */
[----:B------:R-:W-:-:S03]  /*7200*/  SHF.L.U32 R4, R4, 0x1, RZ ;  /* 0x0000000104047819 */ /* 0x000fc600000006ff */
[----:B------:R-:W-:Y:S01]  /*7210*/  STS.U16 [R216+UR4+0x8280], R158 ;  /* 0x0082809ed8007988 */ /* 0x000fe20008000404 */
[----:B------:R-:W-:-:S03]  /*7220*/  LOP3.LUT R11, R11, 0x60, RZ, 0x3c, !PT ;  /* 0x000000600b0b7812 */ /* 0x000fc600078e3cff */
[----:B------:R-:W-:Y:S04]  /*7230*/  STS.U16 [R216+UR4+0x8680], R157 ;  /* 0x0086809dd8007988 */ /* 0x000fe80008000404 */
[----:B------:R-:W-:Y:S01]  /*7240*/  STS.U16 [R216+UR4+0x8a80], R156 ;  /* 0x008a809cd8007988 */ /* 0x000fe20008000404 */
[----:B------:R-:W-:-:S03]  /*7250*/  IMAD R2, R2, 0x80, R4 ;  /* 0x0000008002027824 */ /* 0x000fc600078e0204 */
[----:B------:R-:W-:Y:S04]  /*7260*/  STS.U16 [R216+UR4+0x8e80], R155 ;  /* 0x008e809bd8007988 */ /* 0x000fe80008000404 */
[----:B------:R-:W-:Y:S04]  /*7270*/  STS.U16 [R216+UR4+0x9280], R154 ;  /* 0x0092809ad8007988 */ /* 0x000fe80008000404 */
[----:B------:R-:W-:Y:S04]  /*7280*/  STS.U16 [R216+UR4+0x9680], R153 ;  /* 0x00968099d8007988 */ /* 0x000fe80008000404 */
[----:B------:R-:W-:Y:S04]  /*7290*/  STS.U16 [R216+UR4+0x9a80], R152 ;  /* 0x009a8098d8007988 */ /* 0x000fe80008000404 */
[----:B------:R-:W-:Y:S01]  /*72a0*/  STS.U16 [R216+UR4+0x9e80], R23 ;  /* 0x009e8017d8007988 */ /* 0x000fe20008000404 */
[----:B------:R-:W-:-:S03]  /*72b0*/  LOP3.LUT R2, R2, 0x70, RZ, 0x3c, !PT ;  /* 0x0000007002027812 */ /* 0x000fc600078e3cff */
        /* <DEDUP_REMOVED lines=11> */
[----:B---3--:R-:W-:Y:S04]  /*7370*/  STS.U16 [R2+UR4+0x8f80], R188 ;  /* 0x008f80bc02007988 */ /* 0x008fe80008000404 */
[----:B----4-:R-:W-:Y:S04]  /*7380*/  STS.U16 [R2+UR4+0x9380], R190 ;  /* 0x009380be02007988 */ /* 0x010fe80008000404 */
[----:B------:R-:W-:Y:S04]  /*7390*/  STS.U16 [R2+UR4+0x9780], R192 ;  /* 0x009780c002007988 */ /* 0x000fe80008000404 */
[----:B------:R-:W-:Y:S04]  /*73a0*/  STS.U16 [R2+UR4+0x9b80], R184 ;  /* 0x009b80b802007988 */ /* 0x000fe80008000404 */
[----:B------:R0:W-:Y:S01]  /*73b0*/  STS.U16 [R2+UR4+0x9f80], R186 ;  /* 0x009f80ba02007988 */ /* 0x0001e20008000404 */
[----:B------:R1:W-:Y:S06]  /*73c0*/  MEMBAR.ALL.CTA ;  /* 0x0000000000007992 */ /* 0x0003ec0000008000 */
[----:B-1----:R-:W1:Y:S02]  /*73d0*/  FENCE.VIEW.ASYNC.S ;  /* 0x00000000000073c6 */ /* 0x002e640000000000 */
[----:B-1----:R-:W-:Y:S06]  /*73e0*/  BAR.SYNC.DEFER_BLOCKING 0x0 ;  /* 0x0000000000007b1d */ /* 0x002fec0000010000 */
[----:B------:R-:W-:Y:S01]  /*73f0*/  UMOV UR37, 0x40000040 ;  /* 0x4000004000257882 */ /* 0x000fe20000000000 */
[----:B0-----:R-:W-:-:S06]  /*7400*/  WARPGROUP.ARRIVE ;  /* 0x00000000000079c5 */ /* 0x001fcc0000000000 */
[----:B------:R-:W-:Y:S04]  /*7410*/  HGMMA.64x64x16.F32.BF16 R184, gdesc[UR36].tnspA, RZ, !UPT ;  /* 0x20e0000024b879f0 */ /* 0x000fe8000c7018ff */
[----:B------:R-:W-:Y:S04]  /*7420*/  HGMMA.64x64x16.F32.BF16 R184, gdesc[UR32].tnspA, R184 ;  /* 0x20e0000020b879f0 */ /* 0x000fe800087018b8 */
[----:B------:R-:W-:Y:S04]  /*7430*/  HGMMA.64x64x16.F32.BF16 R184, gdesc[UR28].tnspA, R184 ;  /* 0x20e000001cb879f0 */ /* 0x000fe800087018b8 */
[----:B------:R-:W-:Y:S04]  /*7440*/  HGMMA.64x64x16.F32.BF16 R184, gdesc[UR24].tnspA, R184 ;  /* 0x20e0000018b879f0 */ /* 0x000fe800087018b8 */
[----:B------:R-:W-:Y:S04]  /*7450*/  HGMMA.64x64x16.F32.BF16 R184, gdesc[UR20].tnspA, R184 ;  /* 0x20e0000014b879f0 */ /* 0x000fe800087018b8 */
[----:B------:R-:W-:Y:S01]  /*7460*/  HGMMA.64x64x16.F32.BF16 R184, gdesc[UR16].tnspA, R184 ;  /* 0x20e0000010b879f0 */ /* 0x000fe200087018b8 */
[----:B------:R-:W-:-:S02]  /*7470*/  MOV R218, UR49 ;  /* 0x0000003100da7c02 */ /* 0x000fc40008000f00 */
[----:B------:R-:W-:Y:S01]  /*7480*/  MOV R10, UR48 ;  /* 0x00000030000a7c02 */ /* 0x000fe20008000f00 */
[----:B------:R-:W-:Y:S01]  /*7490*/  UIADD3.64 UR48, UR32, 0x380, URZ ;  /* 0x0000038020307897 */ /* 0x000fe2000fffe03f */
[----:B------:R-:W-:Y:S01]  /*74a0*/  HGMMA.64x64x16.F32.BF16 R184, gdesc[UR12].tnspA, R184 ;  /* 0x20e000000cb879f0 */ /* 0x000fe200087018b8 */
[----:B------:R-:W-:Y:S01]  /*74b0*/  UMOV UR50, UR38 ;  /* 0x0000002600327c82 */ /* 0x000fe20008000000 */
[----:B------:R-:W-:Y:S01]  /*74c0*/  UMOV UR51, UR39 ;  /* 0x0000002700337c82 */ /* 0x000fe20008000000 */
[----:B------:R-:W-:Y:S02]  /*74d0*/  MOV R9, UR53 ;  /* 0x0000003500097c02 */ /* 0x000fe40008000f00 */
[----:B------:R-:W-:Y:S01]  /*74e0*/  MOV R6, UR52 ;  /* 0x0000003400067c02 */ /* 0x000fe20008000f00 */
[----:B------:R-:W-:Y:S01]  /*74f0*/  UIADD3.64 UR52, UR32, 0x400, URZ ;  /* 0x0000040020347897 */ /* 0x000fe2000fffe03f */
[----:B------:R-:W-:Y:S04]  /*7500*/  HGMMA.64x64x16.F32.BF16 R184, gdesc[UR8].tnspA, R184 ;  /* 0x20e0000008b879f0 */ /* 0x000fe800087018b8 */
[----:B------:R-:W-:Y:S01]  /*7510*/  HGMMA.64x64x16.F32.BF16 R152, gdesc[UR48].tnspA, RZ, !UPT ;  /* 0x20e00000309879f0 */ /* 0x000fe2000c7018ff */
[----:B------:R-:W-:Y:S01]  /*7520*/  UMOV UR54, UR34 ;  /* 0x0000002200367c82 */ /* 0x000fe20008000000 */
[----:B------:R-:W-:Y:S01]  /*7530*/  UMOV UR55, UR35 ;  /* 0x0000002300377c82 */ /* 0x000fe20008000000 */
[----:B------:R-:W-:-:S02]  /*7540*/  MOV R7, UR57 ;  /* 0x0000003900077c02 */ /* 0x000fc40008000f00 */
[----:B------:R-:W-:Y:S01]  /*7550*/  MOV R8, UR56 ;  /* 0x0000003800087c02 */ /* 0x000fe20008000f00 */
[----:B------:R-:W-:Y:S01]  /*7560*/  UIADD3.64 UR56, UR32, 0x480, URZ ;  /* 0x0000048020387897 */ /* 0x000fe2000fffe03f */
[----:B------:R-:W-:Y:S01]  /*7570*/  HGMMA.64x64x16.F32.BF16 R152, gdesc[UR52].tnspA, R152 ;  /* 0x20e00000349879f0 */ /* 0x000fe20008701898 */
[----:B------:R-:W-:Y:S01]  /*7580*/  UMOV UR58, UR30 ;  /* 0x0000001e003a7c82 */ /* 0x000fe20008000000 */
[----:B------:R-:W-:-:S06]  /*7590*/  UMOV UR59, UR31 ;  /* 0x0000001f003b7c82 */ /* 0x000fcc0008000000 */
[----:B------:R-:W-:Y:S01]  /*75a0*/  HGMMA.64x64x16.F32.BF16 R152, gdesc[UR56].tnspA, R152 ;  /* 0x20e00000389879f0 */ /* 0x000fe20008701898 */
[----:B------:R-:W-:Y:S01]  /*75b0*/  UMOV UR42, UR26 ;  /* 0x0000001a002a7c82 */ /* 0x000fe20008000000 */
[----:B------:R-:W-:Y:S02]  /*75c0*/  UMOV UR43, UR27 ;  /* 0x0000001b002b7c82 */ /* 0x000fe40008000000 */
[----:B------:R-:W-:Y:S01]  /*75d0*/  HGMMA.64x64x16.F32.BF16 R152, gdesc[UR40].tnspA, R152 ;  /* 0x20e00000289879f0 */ /* 0x000fe20008701898 */
[----:B------:R-:W-:Y:S01]  /*75e0*/  UMOV UR46, UR22 ;  /* 0x00000016002e7c82 */ /* 0x000fe20008000000 */
[----:B------:R-:W-:Y:S01]  /*75f0*/  UMOV UR47, UR23 ;  /* 0x00000017002f7c82 */ /* 0x000fe20008000000 */
[----:B------:R-:W-:Y:S02]  /*7600*/  R2UR UR49, R218 ;  /* 0x00000000da3172ca */ /* 0x000fe400000e0000 */
[----:B------:R-:W-:Y:S01]  /*7610*/  R2UR UR48, R10 ;  /* 0x000000000a3072ca */ /* 0x000fe200000e0000 */
[----:B------:R-:W-:Y:S01]  /*7620*/  HGMMA.64x64x16.F32.BF16 R152, gdesc[UR44].tnspA, R152 ;  /* 0x20e000002c9879f0 */ /* 0x000fe20008701898 */
[----:B------:R-:W-:Y:S01]  /*7630*/  UMOV UR50, UR18 ;  /* 0x0000001200327c82 */ /* 0x000fe20008000000 */
[----:B------:R-:W-:Y:S01]  /*7640*/  UMOV UR51, UR19 ;  /* 0x0000001300337c82 */ /* 0x000fe20008000000 */
[----:B------:R-:W-:-:S02]  /*7650*/  R2UR UR53, R9 ;  /* 0x00000000093572ca */ /* 0x000fc400000e0000 */
[----:B------:R-:W-:-:S07]  /*7660*/  R2UR UR52, R6 ;  /* 0x00000000063472ca */ /* 0x000fce00000e0000 */
        /* <DEDUP_REMOVED lines=8> */
[----:B------:R-:W0:Y:S09]  /*76f0*/  S2R R2, SR_TID.X ;  /* 0x0000000000027919 */ /* 0x000e320000002100 */
[----:B------:R-:W-:Y:S01]  /*7700*/  HGMMA.64x64x16.F32.BF16 R152, gdesc[UR56].tnspA, R152, gsb0 ;  /* 0x20e00000389879f0 */ /* 0x000fe20008001898 */
[----:B0-----:R-:W-:-:S05]  /*7710*/  IMAD.SHL.U32 R6, R2, 0x2, RZ ;  /* 0x0000000202067824 */ /* 0x001fca00078e00ff */
[----:B------:R-:W-:-:S04]  /*7720*/  LOP3.LUT R6, R6, 0x6, RZ, 0xc0, !PT ;  /* 0x0000000606067812 */ /* 0x000fc800078ec0ff */
[----:B------:R-:W-:-:S04]  /*7730*/  IADD3 R6, P1, R6, UR61, RZ ;  /* 0x0000003d06067c10 */ /* 0x000fc8000ff3e0ff */
[C---:B------:R-:W-:Y:S01]  /*7740*/  IADD3 R249, P3, R6.reuse, 0x9, RZ ;  /* 0x0000000906f97810 */ /* 0x040fe20007f7e0ff */
[----:B------:R-:W-:Y:S01]  /*7750*/  IMAD.X R247, RZ, RZ, UR60, P1 ;  /* 0x0000003cfff77e24 */ /* 0x000fe200088e06ff */
[C---:B------:R-:W-:Y:S02]  /*7760*/  IADD3 R246, P1, R6.reuse, 0x10, RZ ;  /* 0x0000001006f67810 */ /* 0x040fe40007f3e0ff */
[C---:B------:R-:W-:Y:S01]  /*7770*/  IADD3 R23, P2, R6.reuse, 0x8, RZ ;  /* 0x0000000806177810 */ /* 0x040fe20007f5e0ff */
[--C-:B------:R-:W-:Y:S01]  /*7780*/  IMAD.X R241, RZ, RZ, R247.reuse, P3 ;  /* 0x000000fffff17224 */ /* 0x100fe200018e06f7 */
[C---:B------:R-:W-:Y:S01]  /*7790*/  IADD3 R242, P3, R6.reuse, 0x18, RZ ;  /* 0x0000001806f27810 */ /* 0x040fe20007f7e0ff */
[----:B------:R-:W-:Y:S01]  /*77a0*/  IMAD.X R243, RZ, RZ, R247, P1 ;  /* 0x000000fffff37224 */ /* 0x000fe200008e06f7 */
[C---:B------:R-:W-:Y:S02]  /*77b0*/  IADD3 R240, P1, R6.reuse, 0x19, RZ ;  /* 0x0000001906f07810 */ /* 0x040fe40007f3e0ff */
[----:B------:R-:W-:-:S02]  /*77c0*/  ISETP.GE.U32.AND P6, PT, R6, R5, PT ;  /* 0x000000050600720c */ /* 0x000fc40003fc6070 */
[-C--:B------:R-:W-:Y:S02]  /*77d0*/  IADD3.X R248, RZ, R247.reuse, RZ, P2, !PT ;  /* 0x000000f7fff87210 */ /* 0x080fe400017fe4ff */
[----:B------:R-:W-:Y:S01]  /*77e0*/  IADD3.X R239, RZ, R247, RZ, P3, !PT ;  /* 0x000000f7ffef7210 */ /* 0x000fe20001ffe4ff */
[--C-:B------:R-:W-:Y:S01]  /*77f0*/  IMAD.X R233, RZ, RZ, R247.reuse, P1 ;  /* 0x000000ffffe97224 */ /* 0x100fe200008e06f7 */
[C---:B------:R-:W-:Y:S02]  /*7800*/  IADD3 R245, P2, R6.reuse, 0x11, RZ ;  /* 0x0000001106f57810 */ /* 0x040fe40007f5e0ff */
[C---:B------:R-:W-:Y:S02]  /*7810*/  IADD3 R236, P3, R6.reuse, 0x21, RZ ;  /* 0x0000002106ec7810 */ /* 0x040fe40007f7e0ff */
[C---:B------:R-:W-:Y:S02]  /*7820*/  IADD3 R234, P1, R6.reuse, 0x28, RZ ;  /* 0x0000002806ea7810 */ /* 0x040fe40007f3e0ff */
[----:B------:R-:W-:Y:S01]  /*7830*/  ISETP.GE.U32.AND.EX P6, PT, R247, RZ, PT, P6 ;  /* 0x000000fff700720c */ /* 0x000fe20003fc6160 */
[--C-:B------:R-:W-:Y:S01]  /*7840*/  IMAD.X R237, RZ, RZ, R247.reuse, P2 ;  /* 0x000000ffffed7224 */ /* 0x100fe200010e06f7 */
[----:B------:R-:W-:Y:S01]  /*7850*/  LOP3.LUT R4, R5, 0x8, RZ, 0xfc, !PT ;  /* 0x0000000805047812 */ /* 0x000fe200078efcff */
[----:B------:R-:W-:Y:S01]  /*7860*/  IMAD.X R222, RZ, RZ, R247, P3 ;  /* 0x000000ffffde7224 */ /* 0x000fe200018e06f7 */
[----:B------:R-:W-:-:S02]  /*7870*/  IADD3 R238, P2, R6, 0x20, RZ ;  /* 0x0000002006ee7810 */ /* 0x000fc40007f5e0ff */
[C---:B------:R-:W-:Y:S02]  /*7880*/  IADD3 R231, P3, R6.reuse, 0x30, RZ ;  /* 0x0000003006e77810 */ /* 0x040fe40007f7e0ff */
[-C--:B------:R-:W-:Y:S02]  /*7890*/  IADD3.X R221, RZ, R247.reuse, RZ, P1, !PT ;  /* 0x000000f7ffdd7210 */ /* 0x080fe40000ffe4ff */
[C---:B------:R-:W-:Y:S02]  /*78a0*/  IADD3 R227, P1, R6.reuse, 0x31, RZ ;  /* 0x0000003106e37810 */ /* 0x040fe40007f3e0ff */
[CC--:B------:R-:W-:Y:S01]  /*78b0*/  ISETP.GT.U32.AND P0, PT, R6.reuse, R4.reuse, PT ;  /* 0x000000040600720c */ /* 0x0c0fe20003f04070 */
[--C-:B------:R-:W-:Y:S01]  /*78c0*/  IMAD.X R235, RZ, RZ, R247.reuse, P2 ;  /* 0x000000ffffeb7224 */ /* 0x100fe200010e06f7 */
[----:B------:R-:W-:Y:S01]  /*78d0*/  ISETP.GE.U32.AND P4, PT, R6, R4, PT ;  /* 0x000000040600720c */ /* 0x000fe20003f86070 */
[----:B------:R-:W-:Y:S01]  /*78e0*/  IMAD.X R229, RZ, RZ, R247, P3 ;  /* 0x000000ffffe57224 */ /* 0x000fe200018e06f7 */
[----:B------:R-:W-:-:S02]  /*78f0*/  IADD3.X R230, RZ, R247, RZ, P1, !PT ;  /* 0x000000f7ffe67210 */ /* 0x000fc40000ffe4ff */
[C---:B------:R-:W-:Y:S02]  /*7900*/  IADD3 R232, P2, R6.reuse, 0x29, RZ ;  /* 0x0000002906e87810 */ /* 0x040fe40007f5e0ff */
[C---:B------:R-:W-:Y:S02]  /*7910*/  IADD3 R224, P3, R6.reuse, 0x38, RZ ;  /* 0x0000003806e07810 */ /* 0x040fe40007f7e0ff */
[----:B------:R-:W-:Y:S02]  /*7920*/  IADD3 R223, P1, R6, 0x39, RZ ;  /* 0x0000003906df7810 */ /* 0x000fe40007f3e0ff */
[----:B------:R-:W-:Y:S02]  /*7930*/  ISETP.GT.U32.AND.EX P0, PT, R247, RZ, PT, P0 ;  /* 0x000000fff700720c */ /* 0x000fe40003f04100 */
[C---:B------:R-:W-:Y:S02]  /*7940*/  LOP3.LUT R216, R5.reuse, 0x40, RZ, 0xfc, !PT ;  /* 0x0000004005d87812 */ /* 0x040fe400078efcff */
[----:B------:R-:W-:Y:S01]  /*7950*/  LOP3.LUT R2, R5, 0x48, RZ, 0xfc, !PT ;  /* 0x0000004805027812 */ /* 0x000fe200078efcff */
[----:B------:R-:W-:-:S02]  /*7960*/  WARPGROUP.DEPBAR.LE gsb0, 0x0 ;  /* 0x00008000000079c5 */ /* 0x000fc40000010000 */
[----:B------:R-:W-:Y:S01]  /*7970*/  FMUL R251, R185, UR5 ;  /* 0x00000005b9fb7c20 */ /* 0x000fe20008400000 */
[----:B------:R-:W-:-:S04]  /*7980*/  FMUL R250, R188, UR5 ;  /* 0x00000005bcfa7c20 */ /* 0x000fc80008400000 */
[----:B------:R-:W-:Y:S02]  /*7990*/  FSEL R251, R251, -INF , !P6 ;  /* 0xff800000fbfb7808 */ /* 0x000fe40007000000 */
[-C--:B------:R-:W-:Y:S01]  /*79a0*/  ISETP.GT.U32.AND P6, PT, R23, R5.reuse, PT ;  /* 0x000000051700720c */ /* 0x080fe20003fc4070 */
[----:B------:R-:W-:Y:S01]  /*79b0*/  FMUL R186, R186, UR5 ;  /* 0x00000005baba7c20 */ /* 0x000fe20008400000 */
[----:B------:R-:W-:Y:S02]  /*79c0*/  FMUL R187, R187, UR5 ;  /* 0x00000005bbbb7c20 */ /* 0x000fe40008400000 */
[----:B------:R-:W-:Y:S02]  /*79d0*/  ISETP.GT.U32.AND.EX P6, PT, R248, RZ, PT, P6 ;  /* 0x000000fff800720c */ /* 0x000fe40003fc4160 */
[----:B------:R-:W-:Y:S01]  /*79e0*/  ISETP.GE.U32.AND.EX P4, PT, R247, RZ, PT, P4 ;  /* 0x000000fff700720c */ /* 0x000fe20003f86140 */
[--C-:B------:R-:W-:Y:S01]  /*79f0*/  IMAD.X R228, RZ, RZ, R247.reuse, P2 ;  /* 0x000000ffffe47224 */ /* 0x100fe200010e06f7 */
[----:B------:R-:W-:Y:S01]  /*7a00*/  ISETP.GT.U32.AND P5, PT, R6, R5, PT ;  /* 0x000000050600720c */ /* 0x000fe20003fa4070 */
[--C-:B------:R-:W-:Y:S01]  /*7a10*/  IMAD.X R225, RZ, RZ, R247.reuse, P3 ;  /* 0x000000ffffe17224 */ /* 0x100fe200018e06f7 */
[----:B------:R-:W-:Y:S01]  /*7a20*/  FSEL R250, R250, -INF , !P6 ;  /* 0xff800000fafa7808 */ /* 0x000fe20007000000 */
[----:B------:R-:W-:Y:S01]  /*7a30*/  IMAD.X R226, RZ, RZ, R247, P1 ;  /* 0x000000ffffe27224 */ /* 0x000fe200008e06f7 */
[----:B------:R-:W-:-:S02]  /*7a40*/  FSEL R7, R186, -INF , !P0 ;  /* 0xff800000ba077808 */ /* 0x000fc40004000000 */
[----:B------:R-:W-:Y:S01]  /*7a50*/  ISETP.GT.U32.AND P6, PT, R249, R4, PT ;  /* 0x00000004f900720c */ /* 0x000fe20003fc4070 */
[----:B------:R-:W-:Y:S01]  /*7a60*/  FMUL R190, R190, UR5 ;  /* 0x00000005bebe7c20 */ /* 0x000fe20008400000 */
[CC--:B------:R-:W-:Y:S02]  /*7a70*/  ISETP.GT.U32.AND P2, PT, R6.reuse, R216.reuse, PT ;  /* 0x000000d80600720c */ /* 0x0c0fe40003f44070 */
[C---:B------:R-:W-:Y:S02]  /*7a80*/  ISETP.GE.U32.AND P3, PT, R6.reuse, R216, PT ;  /* 0x000000d80600720c */ /* 0x040fe40003f66070 */
[CC--:B------:R-:W-:Y:S02]  /*7a90*/  ISETP.GT.U32.AND P1, PT, R6.reuse, R2.reuse, PT ;  /* 0x000000020600720c */ /* 0x0c0fe40003f24070 */
[----:B------:R-:W-:Y:S01]  /*7aa0*/  ISETP.GE.U32.AND P0, PT, R6, R2, PT ;  /* 0x000000020600720c */ /* 0x000fe20003f06070 */
[----:B------:R-:W-:Y:S01]  /*7ab0*/  FMUL R220, R184, UR5 ;  /* 0x00000005b8dc7c20 */ /* 0x000fe20008400000 */
[----:B------:R-:W-:Y:S01]  /*7ac0*/  FSEL R6, R187, -INF , !P4 ;  /* 0xff800000bb067808 */ /* 0x000fe20006000000 */
[----:B------:R-:W-:Y:S01]  /*7ad0*/  FMUL R191, R191, UR5 ;  /* 0x00000005bfbf7c20 */ /* 0x000fe20008400000 */
[----:B------:R-:W-:-:S02]  /*7ae0*/  ISETP.GT.U32.AND.EX P5, PT, R247, RZ, PT, P5 ;  /* 0x000000fff700720c */ /* 0x000fc40003fa4150 */
[----:B------:R-:W-:Y:S01]  /*7af0*/  ISETP.GT.U32.AND.EX P6, PT, R241, RZ, PT, P6 ;  /* 0x000000fff100720c */ /* 0x000fe20003fc4160 */
[----:B------:R0:W-:Y:S01]  /*7b00*/  STL [R1+0x10], R7 ;  /* 0x0000100701007387 */ /* 0x0001e20000100800 */
[-C--:B------:R-:W-:Y:S02]  /*7b10*/  ISETP.GT.U32.AND P4, PT, R249, R5.reuse, PT ;  /* 0x00000005f900720c */ /* 0x080fe40003f84070 */
[----:B------:R-:W-:Y:S01]  /*7b20*/  FSEL R220, R220, -INF , !P5 ;  /* 0xff800000dcdc7808 */ /* 0x000fe20006800000 */
[----:B------:R1:W-:Y:S01]  /*7b30*/  STL [R1+0x14], R6 ;  /* 0x0000140601007387 */ /* 0x0003e20000100800 */
[----:B------:R-:W-:Y:S01]  /*7b40*/  FMUL R244, R189, UR5 ;  /* 0x00000005bdf47c20 */ /* 0x000fe20008400000 */
[----:B0-----:R-:W-:Y:S02]  /*7b50*/  FSEL R7, R190, -INF , !P5 ;  /* 0xff800000be077808 */ /* 0x001fe40006800000 */
[----:B------:R-:W-:Y:S02]  /*7b60*/  ISETP.GT.U32.AND P5, PT, R246, R4, PT ;  /* 0x00000004f600720c */ /* 0x000fe40003fa4070 */
[----:B-1----:R-:W-:Y:S01]  /*7b70*/  FSEL R6, R191, -INF , !P6 ;  /* 0xff800000bf067808 */ /* 0x002fe20007000000 */
[----:B------:R-:W-:Y:S01]  /*7b80*/  STL [R1+0x8], R7 ;  /* 0x0000080701007387 */ /* 0x000fe20000100800 */
[----:B------:R-:W-:Y:S01]  /*7b90*/  ISETP.GT.U32.AND P6, PT, R245, R5, PT ;  /* 0x00000005f500720c */ /* 0x000fe20003fc4070 */
[----:B------:R-:W-:Y:S01]  /*7ba0*/  FMUL R194, R194, UR5 ;  /* 0x00000005c2c27c20 */ /* 0x000fe20008400000 */
[----:B------:R-:W-:Y:S01]  /*7bb0*/  ISETP.GT.U32.AND.EX P4, PT, R241, RZ, PT, P4 ;  /* 0x000000fff100720c */ /* 0x000fe20003f84140 */
[----:B------:R0:W-:Y:S01]  /*7bc0*/  STL [R1+0xc], R6 ;  /* 0x00000c0601007387 */ /* 0x0001e20000100800 */
[----:B------:R-:W-:-:S02]  /*7bd0*/  ISETP.GT.U32.AND.EX P5, PT, R243, RZ, PT, P5 ;  /* 0x000000fff300720c */ /* 0x000fc40003fa4150 */
[----:B------:R-:W-:Y:S02]  /*7be0*/  ISETP.GT.U32.AND.EX P6, PT, R237, RZ, PT, P6 ;  /* 0x000000ffed00720c */ /* 0x000fe40003fc4160 */
[----:B------:R-:W-:Y:S02]  /*7bf0*/  FSEL R244, R244, -INF , !P4 ;  /* 0xff800000f4f47808 */ /* 0x000fe40006000000 */
[----:B------:R-:W-:Y:S01]  /*7c00*/  ISETP.GT.U32.AND P4, PT, R246, R5, PT ;  /* 0x00000005f600720c */ /* 0x000fe20003f84070 */
[----:B0-----:R-:W-:Y:S01]  /*7c10*/  FMUL R6, R193, UR5 ;  /* 0x00000005c1067c20 */ /* 0x001fe20008400000 */
[----:B------:R-:W-:Y:S01]  /*7c20*/  FSEL R7, R194, -INF , !P5 ;  /* 0xff800000c2077808 */ /* 0x000fe20006800000 */
[----:B------:R-:W-:Y:S01]  /*7c30*/  FMUL R218, R192, UR5 ;  /* 0x00000005c0da7c20 */ /* 0x000fe20008400000 */
[----:B------:R-:W-:Y:S02]  /*7c40*/  ISETP.GT.U32.AND.EX P4, PT, R243, RZ, PT, P4 ;  /* 0x000000fff300720c */ /* 0x000fe40003f84140 */
[----:B------:R-:W-:-:S02]  /*7c50*/  FSEL R6, R6, -INF , !P6 ;  /* 0xff80000006067808 */ /* 0x000fc40007000000 */
[-C--:B------:R-:W-:Y:S01]  /*7c60*/  ISETP.GT.U32.AND P6, PT, R242, R5.reuse, PT ;  /* 0x00000005f200720c */ /* 0x080fe20003fc4070 */
[----:B------:R0:W-:Y:S01]  /*7c70*/  STL [R1+0x4], R7 ;  /* 0x0000040701007387 */ /* 0x0001e20000100800 */
[----:B------:R-:W-:Y:S01]  /*7c80*/  ISETP.GT.U32.AND P5, PT, R240, R5, PT ;  /* 0x00000005f000720c */ /* 0x000fe20003fa4070 */
[----:B------:R-:W-:Y:S01]  /*7c90*/  FMUL R8, R197, UR5 ;  /* 0x00000005c5087c20 */ /* 0x000fe20008400000 */
[----:B------:R-:W-:Y:S02]  /*7ca0*/  ISETP.GT.U32.AND.EX P6, PT, R239, RZ, PT, P6 ;  /* 0x000000ffef00720c */ /* 0x000fe40003fc4160 */
[----:B------:R-:W-:Y:S02]  /*7cb0*/  FSEL R218, R218, -INF , !P4 ;  /* 0xff800000dada7808 */ /* 0x000fe40006000000 */
[----:B------:R-:W-:Y:S01]  /*7cc0*/  ISETP.GT.U32.AND.EX P5, PT, R233, RZ, PT, P5 ;  /* 0x000000ffe900720c */ /* 0x000fe20003fa4150 */
[----:B0-----:R-:W-:Y:S01]  /*7cd0*/  FMUL R7, R196, UR5 ;  /* 0x00000005c4077c20 */ /* 0x001fe20008400000 */
[----:B------:R-:W-:Y:S01]  /*7ce0*/  ISETP.GT.U32.AND P4, PT, R245, R4, PT ;  /* 0x00000004f500720c */ /* 0x000fe20003f84070 */
[----:B------:R-:W-:Y:S01]  /*7cf0*/  FMUL R195, R195, UR5 ;  /* 0x00000005c3c37c20 */ /* 0x000fe20008400000 */
[----:B------:R-:W-:-:S02]  /*7d00*/  FSEL R8, R8, -INF , !P5 ;  /* 0xff80000008087808 */ /* 0x000fc40006800000 */
[----:B------:R-:W-:Y:S02]  /*7d10*/  FSEL R7, R7, -INF , !P6 ;  /* 0xff80000007077808 */ /* 0x000fe40007000000 */
[----:B------:R-:W-:Y:S02]  /*7d20*/  ISETP.GT.U32.AND P6, PT, R240, R4, PT ;  /* 0x00000004f000720c */ /* 0x000fe40003fc4070 */
[----:B------:R-:W-:Y:S02]  /*7d30*/  ISETP.GT.U32.AND.EX P4, PT, R237, RZ, PT, P4 ;  /* 0x000000ffed00720c */ /* 0x000fe40003f84140 */
[----:B------:R-:W-:Y:S01]  /*7d40*/  ISETP.GT.U32.AND P5, PT, R238, R5, PT ;  /* 0x00000005ee00720c */ /* 0x000fe20003fa4070 */
[----:B------:R-:W-:Y:S01]  /*7d50*/  FMUL R252, R199, UR5 ;  /* 0x00000005c7fc7c20 */ /* 0x000fe20008400000 */
[----:B------:R-:W-:Y:S01]  /*7d60*/  ISETP.GT.U32.AND.EX P6, PT, R233, RZ, PT, P6 ;  /* 0x000000ffe900720c */ /* 0x000fe20003fc4160 */
[----:B------:R-:W-:Y:S01]  /*7d70*/  FMUL R10, R200, UR5 ;  /* 0x00000005c80a7c20 */ /* 0x000fe20008400000 */
[----:B------:R-:W-:-:S02]  /*7d80*/  FSEL R9, R195, -INF , !P4 ;  /* 0xff800000c3097808 */ /* 0x000fc40006000000 */
[----:B------:R-:W-:Y:S02]  /*7d90*/  ISETP.GT.U32.AND.EX P5, PT, R235, RZ, PT, P5 ;  /* 0x000000ffeb00720c */ /* 0x000fe40003fa4150 */
[-C--:B------:R-:W-:Y:S02]  /*7da0*/  ISETP.GT.U32.AND P4, PT, R242, R4.reuse, PT ;  /* 0x00000004f200720c */ /* 0x080fe40003f84070 */
[----:B------:R-:W-:Y:S01]  /*7db0*/  FSEL R252, R252, -INF , !P6 ;  /* 0xff800000fcfc7808 */ /* 0x000fe20007000000 */
[----:B------:R0:W-:Y:S01]  /*7dc0*/  STL [R1], R9 ;  /* 0x0000000901007387 */ /* 0x0001e20000100800 */
[----:B------:R-:W-:Y:S02]  /*7dd0*/  ISETP.GT.U32.AND P6, PT, R236, R5, PT ;  /* 0x00000005ec00720c */ /* 0x000fe40003fc4070 */
[----:B------:R-:W-:Y:S02]  /*7de0*/  FSEL R10, R10, -INF , !P5 ;  /* 0xff8000000a0a7808 */ /* 0x000fe40006800000 */
[----:B------:R-:W-:Y:S01]  /*7df0*/  ISETP.GT.U32.AND P5, PT, R236, R4, PT ;  /* 0x00000004ec00720c */ /* 0x000fe20003fa4070 */
[----:B------:R-:W-:Y:S01]  /*7e00*/  FMUL R13, R201, UR5 ;  /* 0x00000005c90d7c20 */ /* 0x000fe20008400000 */
[----:B------:R-:W-:Y:S01]  /*7e10*/  ISETP.GT.U32.AND.EX P4, PT, R239, RZ, PT, P4 ;  /* 0x000000ffef00720c */ /* 0x000fe20003f84140 */
[----:B------:R-:W-:Y:S01]  /*7e20*/  FMUL R12, R203, UR5 ;  /* 0x00000005cb0c7c20 */ /* 0x000fe20008400000 */
[----:B0-----:R-:W-:Y:S01]  /*7e30*/  FMUL R9, R198, UR5 ;  /* 0x00000005c6097c20 */ /* 0x001fe20008400000 */
[----:B------:R-:W-:-:S02]  /*7e40*/  ISETP.GT.U32.AND.EX P6, PT, R222, RZ, PT, P6 ;  /* 0x000000ffde00720c */ /* 0x000fc40003fc4160 */
[----:B------:R-:W-:Y:S02]  /*7e50*/  ISETP.GT.U32.AND.EX P5, PT, R222, RZ, PT, P5 ;  /* 0x000000ffde00720c */ /* 0x000fe40003fa4150 */
[----:B------:R-:W-:Y:S02]  /*7e60*/  FSEL R9, R9, -INF , !P4 ;  /* 0xff80000009097808 */ /* 0x000fe40006000000 */
[----:B------:R-:W-:Y:S02]  /*7e70*/  ISETP.GT.U32.AND P4, PT, R238, R4, PT ;  /* 0x00000004ee00720c */ /* 0x000fe40003f84070 */
[----:B------:R-:W-:Y:S02]  /*7e80*/  FSEL R13, R13, -INF , !P6 ;  /* 0xff8000000d0d7808 */ /* 0x000fe40007000000 */
[-C--:B------:R-:W-:Y:S02]  /*7e90*/  ISETP.GT.U32.AND P6, PT, R234, R5.reuse, PT ;  /* 0x00000005ea00720c */ /* 0x080fe40003fc4070 */
[----:B------:R-:W-:Y:S01]  /*7ea0*/  FSEL R12, R12, -INF , !P5 ;  /* 0xff8000000c0c7808 */ /* 0x000fe20006800000 */
[----:B------:R-:W-:Y:S01]  /*7eb0*/  FMUL R11, R202, UR5 ;  /* 0x00000005ca0b7c20 */ /* 0x000fe20008400000 */
[----:B------:R-:W-:Y:S01]  /*7ec0*/  ISETP.GT.U32.AND P5, PT, R232, R5, PT ;  /* 0x00000005e800720c */ /* 0x000fe20003fa4070 */
[----:B------:R-:W-:Y:S01]  /*7ed0*/  FMUL R15, R204, UR5 ;  /* 0x00000005cc0f7c20 */ /* 0x000fe20008400000 */
[----:B------:R-:W-:Y:S01]  /*7ee0*/  ISETP.GT.U32.AND.EX P4, PT, R235, RZ, PT, P4 ;  /* 0x000000ffeb00720c */ /* 0x000fe20003f84140 */
[----:B------:R-:W-:Y:S01]  /*7ef0*/  FMUL R14, R205, UR5 ;  /* 0x00000005cd0e7c20 */ /* 0x000fe20008400000 */
[----:B------:R-:W-:-:S02]  /*7f00*/  ISETP.GT.U32.AND.EX P6, PT, R221, RZ, PT, P6 ;  /* 0x000000ffdd00720c */ /* 0x000fc40003fc4160 */
[----:B------:R-:W-:Y:S02]  /*7f10*/  ISETP.GT.U32.AND.EX P5, PT, R228, RZ, PT, P5 ;  /* 0x000000ffe400720c */ /* 0x000fe40003fa4150 */
[----:B------:R-:W-:Y:S02]  /*7f20*/  FSEL R11, R11, -INF , !P4 ;  /* 0xff8000000b0b7808 */ /* 0x000fe40006000000 */
[-C--:B------:R-:W-:Y:S02]  /*7f30*/  ISETP.GT.U32.AND P4, PT, R234, R4.reuse, PT ;  /* 0x00000004ea00720c */ /* 0x080fe40003f84070 */
[----:B------:R-:W-:Y:S02]  /*7f40*/  FSEL R15, R15, -INF , !P6 ;  /* 0xff8000000f0f7808 */ /* 0x000fe40007000000 */
[----:B------:R-:W-:Y:S02]  /*7f50*/  ISETP.GT.U32.AND P6, PT, R232, R4, PT ;  /* 0x00000004e800720c */ /* 0x000fe40003fc4070 */
        /* <DEDUP_REMOVED lines=28> */
[C---:B------:R-:W-:Y:S01]  /*8120*/  ISETP.GT.U32.AND.EX P4, PT, R225.reuse, RZ, PT, P4 ;  /* 0x000000ffe100720c */ /* 0x040fe20003f84140 */
[----:B------:R-:W-:Y:S01]  /*8130*/  FMUL R184, R214, UR5 ;  /* 0x00000005d6b87c20 */ /* 0x000fe20008400000 */
[----:B------:R-:W-:Y:S01]  /*8140*/  ISETP.GT.U32.AND.EX P6, PT, R226, RZ, PT, P6 ;  /* 0x000000ffe200720c */ /* 0x000fe20003fc4160 */
[----:B------:R-:W-:Y:S01]  /*8150*/  FMUL R152, R152, UR5 ;  /* 0x0000000598987c20 */ /* 0x000fe20008400000 */
[----:B------:R-:W-:Y:S01]  /*8160*/  ISETP.GT.U32.AND.EX P5, PT, R225, RZ, PT, P5 ;  /* 0x000000ffe100720c */ /* 0x000fe20003fa4150 */
[----:B------:R-:W-:Y:S01]  /*8170*/  FMUL R153, R153, UR5 ;  /* 0x0000000599997c20 */ /* 0x000fe20008400000 */
[----:B------:R-:W-:Y:S01]  /*8180*/  FSEL R20, R20, -INF , !P4 ;  /* 0xff80000014147808 */ /* 0x000fe20006000000 */
[----:B------:R-:W-:Y:S01]  /*8190*/  FMUL R186, R154, UR5 ;  /* 0x000000059aba7c20 */ /* 0x000fe20008400000 */
[----:B------:R-:W-:-:S02]  /*81a0*/  ISETP.GT.U32.AND.EX P2, PT, R247, RZ, PT, P2 ;  /* 0x000000fff700720c */ /* 0x000fc40003f44120 */
[----:B------:R-:W-:Y:S02]  /*81b0*/  ISETP.GE.U32.AND.EX P3, PT, R247, RZ, PT, P3 ;  /* 0x000000fff700720c */ /* 0x000fe40003f66130 */
[----:B------:R-:W-:Y:S02]  /*81c0*/  ISETP.GT.U32.AND P4, PT, R223, R4, PT ;  /* 0x00000004df00720c */ /* 0x000fe40003f84070 */
[----:B------:R-:W-:Y:S02]  /*81d0*/  FSEL R185, R185, -INF , !P6 ;  /* 0xff800000b9b97808 */ /* 0x000fe40007000000 */
[----:B------:R-:W-:Y:S02]  /*81e0*/  ISETP.GT.U32.AND.EX P1, PT, R247, RZ, PT, P1 ;  /* 0x000000fff700720c */ /* 0x000fe40003f24110 */
[----:B------:R-:W-:Y:S02]  /*81f0*/  ISETP.GT.U32.AND P6, PT, R23, R216, PT ;  /* 0x000000d81700720c */ /* 0x000fe40003fc4070 */
[----:B------:R-:W-:Y:S01]  /*8200*/  FSEL R184, R184, -INF , !P5 ;  /* 0xff800000b8b87808 */ /* 0x000fe20006800000 */
[----:B------:R-:W-:Y:S01]  /*8210*/  FMUL R215, R215, UR5 ;  /* 0x00000005d7d77c20 */ /* 0x000fe20008400000 */
[----:B------:R-:W-:Y:S01]  /*8220*/  ISETP.GT.U32.AND P5, PT, R23, R2, PT ;  /* 0x000000021700720c */ /* 0x000fe20003fa4070 */
[----:B------:R-:W-:Y:S01]  /*8230*/  FMUL R156, R156, UR5 ;  /* 0x000000059c9c7c20 */ /* 0x000fe20008400000 */
[----:B------:R-:W-:-:S02]  /*8240*/  FSEL R154, R152, -INF , !P2 ;  /* 0xff800000989a7808 */ /* 0x000fc40005000000 */
[----:B------:R-:W-:Y:S02]  /*8250*/  FSEL R153, R153, -INF , !P3 ;  /* 0xff80000099997808 */ /* 0x000fe40005800000 */
[----:B------:R-:W-:Y:S02]  /*8260*/  ISETP.GT.U32.AND.EX P4, PT, R226, RZ, PT, P4 ;  /* 0x000000ffe200720c */ /* 0x000fe40003f84140 */
[----:B------:R-:W-:Y:S02]  /*8270*/  ISETP.GT.U32.AND P2, PT, R249, R2, PT ;  /* 0x00000002f900720c */ /* 0x000fe40003f44070 */
[----:B------:R-:W-:Y:S02]  /*8280*/  ISETP.GT.U32.AND P3, PT, R246, R216, PT ;  /* 0x000000d8f600720c */ /* 0x000fe40003f64070 */
[----:B------:R-:W-:Y:S01]  /*8290*/  FSEL R152, R186, -INF , !P1 ;  /* 0xff800000ba987808 */ /* 0x000fe20004800000 */
[----:B------:R-:W-:Y:S01]  /*82a0*/  FMUL R186, R158, UR5 ;  /* 0x000000059eba7c20 */ /* 0x000fe20008400000 */
[C---:B------:R-:W-:Y:S01]  /*82b0*/  ISETP.GT.U32.AND.EX P6, PT, R248.reuse, RZ, PT, P6 ;  /* 0x000000fff800720c */ /* 0x040fe20003fc4160 */
[----:B------:R-:W-:Y:S01]  /*82c0*/  STL.64 [R1+0x380], R16 ;  /* 0x0003801001007387 */ /* 0x000fe20000100a00 */
[----:B------:R-:W-:Y:S01]  /*82d0*/  ISETP.GT.U32.AND.EX P5, PT, R248, RZ, PT, P5 ;  /* 0x000000fff800720c */ /* 0x000fe20003fa4150 */
[----:B------:R-:W-:Y:S01]  /*82e0*/  FMUL R159, R159, UR5 ;  /* 0x000000059f9f7c20 */ /* 0x000fe20008400000 */
[----:B------:R-:W-:Y:S01]  /*82f0*/  FMUL R160, R160, UR5 ;  /* 0x00000005a0a07c20 */ /* 0x000fe20008400000 */
[----:B------:R0:W-:Y:S01]  /*8300*/  STL [R1+0x350], R5 ;  /* 0x0003500501007387 */ /* 0x0001e20000100800 */
[----:B------:R-:W-:-:S02]  /*8310*/  FSEL R23, R215, -INF , !P4 ;  /* 0xff800000d7177808 */ /* 0x000fc40006000000 */
[----:B------:R-:W-:Y:S02]  /*8320*/  ISETP.GT.U32.AND.EX P2, PT, R241, RZ, PT, P2 ;  /* 0x000000fff100720c */ /* 0x000fe40003f44120 */
[----:B------:R-:W-:Y:S02]  /*8330*/  ISETP.GT.U32.AND.EX P3, PT, R243, RZ, PT, P3 ;  /* 0x000000fff300720c */ /* 0x000fe40003f64130 */
[----:B------:R-:W-:Y:S02]  /*8340*/  ISETP.GT.U32.AND P4, PT, R249, R216, PT ;  /* 0x000000d8f900720c */ /* 0x000fe40003f84070 */
[----:B------:R-:W-:Y:S01]  /*8350*/  FSEL R158, R156, -INF , !P6 ;  /* 0xff8000009c9e7808 */ /* 0x000fe20007000000 */
[----:B0-----:R-:W2:Y:S01]  /*8360*/  LDL.64 R4, [R1+0x330] ;  /* 0x0003300001047983 */ /* 0x001ea20000100a00 */
[----:B------:R-:W-:Y:S01]  /*8370*/  FSEL R156, R186, -INF , !P5 ;  /* 0xff800000ba9c7808 */ /* 0x000fe20006800000 */
[----:B------:R-:W-:Y:S01]  /*8380*/  FMUL R186, R162, UR5 ;  /* 0x00000005a2ba7c20 */ /* 0x000fe20008400000 */
[----:B------:R-:W-:Y:S01]  /*8390*/  FSEL R159, R159, -INF , !P2 ;  /* 0xff8000009f9f7808 */ /* 0x000fe20005000000 */
[----:B------:R0:W-:Y:S01]  /*83a0*/  STL.64 [R1+0x388], R22 ;  /* 0x0003881601007387 */ /* 0x0001e20000100a00 */
[----:B------:R-:W-:-:S02]  /*83b0*/  FSEL R162, R160, -INF , !P3 ;  /* 0xff800000a0a27808 */ /* 0x000fc40005800000 */
[----:B------:R-:W-:Y:S01]  /*83c0*/  ISETP.GT.U32.AND.EX P4, PT, R241, RZ, PT, P4 ;  /* 0x000000fff100720c */ /* 0x000fe20003f84140 */
[----:B------:R-:W-:Y:S01]  /*83d0*/  FMUL R155, R155, UR5 ;  /* 0x000000059b9b7c20 */ /* 0x000fe20008400000 */
[C---:B------:R-:W-:Y:S01]  /*83e0*/  ISETP.GT.U32.AND P2, PT, R240.reuse, R216, PT ;  /* 0x000000d8f000720c */ /* 0x040fe20003f44070 */
[----:B------:R-:W-:Y:S01]  /*83f0*/  FMUL R163, R163, UR5 ;  /* 0x00000005a3a37c20 */ /* 0x000fe20008400000 */
[----:B------:R-:W-:Y:S01]  /*8400*/  ISETP.GT.U32.AND P3, PT, R240, R2, PT ;  /* 0x00000002f000720c */ /* 0x000fe20003f64070 */
[----:B------:R-:W-:Y:S01]  /*8410*/  FMUL R161, R161, UR5 ;  /* 0x00000005a1a17c20 */ /* 0x000fe20008400000 */
[----:B------:R-:W3:Y:S04]  /*8420*/  LDL.64 R240, [R1+0x328] ;  /* 0x0003280001f07983 */ /* 0x000ee80000100a00 */
[----:B0-----:R-:W4:Y:S01]  /*8430*/  LDL.64 R22, [R1+0x308] ;  /* 0x0003080001167983 */ /* 0x001f220000100a00 */
[----:B------:R-:W-:-:S02]  /*8440*/  ISETP.GE.U32.AND.EX P0, PT, R247, RZ, PT, P0 ;  /* 0x000000fff700720c */ /* 0x000fc40003f06100 */
[----:B------:R-:W-:Y:S01]  /*8450*/  ISETP.GT.U32.AND P6, PT, R245, R2, PT ;  /* 0x00000002f500720c */ /* 0x000fe20003fc4070 */
[----:B------:R-:W-:Y:S01]  /*8460*/  FMUL R165, R165, UR5 ;  /* 0x00000005a5a57c20 */ /* 0x000fe20008400000 */
[----:B------:R-:W-:Y:S01]  /*8470*/  FSEL R155, R155, -INF , !P0 ;  /* 0xff8000009b9b7808 */ /* 0x000fe20004000000 */
[----:B------:R-:W-:Y:S01]  /*8480*/  FMUL R167, R167, UR5 ;  /* 0x00000005a7a77c20 */ /* 0x000fe20008400000 */
[----:B------:R-:W-:Y:S01]  /*8490*/  ISETP.GT.U32.AND P0, PT, R245, R216, PT ;  /* 0x000000d8f500720c */ /* 0x000fe20003f04070 */
[----:B------:R-:W-:Y:S01]  /*84a0*/  FMUL R169, R169, UR5 ;  /* 0x00000005a9a97c20 */ /* 0x000fe20008400000 */
[----:B------:R-:W-:Y:S01]  /*84b0*/  ISETP.GT.U32.AND P1, PT, R246, R2, PT ;  /* 0x00000002f600720c */ /* 0x000fe20003f24070 */
[----:B------:R-:W-:Y:S01]  /*84c0*/  FMUL R172, R172, UR5 ;  /* 0x00000005acac7c20 */ /* 0x000fe20008400000 */
[----:B------:R-:W-:Y:S01]  /*84d0*/  ISETP.GT.U32.AND.EX P6, PT, R237, RZ, PT, P6 ;  /* 0x000000ffed00720c */ /* 0x000fe20003fc4160 */
[----:B------:R-:W-:Y:S01]  /*84e0*/  FMUL R173, R173, UR5 ;  /* 0x00000005adad7c20 */ /* 0x000fe20008400000 */
[----:B------:R-:W-:Y:S01]  /*84f0*/  ISETP.GT.U32.AND.EX P0, PT, R237, RZ, PT, P0 ;  /* 0x000000ffed00720c */ /* 0x000fe20003f04100 */
[----:B------:R-:W-:Y:S01]  /*8500*/  FMUL R157, R157, UR5 ;  /* 0x000000059d9d7c20 */ /* 0x000fe20008400000 */
[----:B------:R-:W-:Y:S01]  /*8510*/  ISETP.GT.U32.AND.EX P1, PT, R243, RZ, PT, P1 ;  /* 0x000000fff300720c */ /* 0x000fe20003f24110 */
[----:B------:R-:W-:Y:S01]  /*8520*/  FMUL R177, R177, UR5 ;  /* 0x00000005b1b17c20 */ /* 0x000fe20008400000 */
[----:B------:R-:W-:Y:S01]  /*8530*/  FSEL R163, R163, -INF , !P6 ;  /* 0xff800000a3a37808 */ /* 0x000fe20007000000 */
[----:B------:R-:W-:Y:S01]  /*8540*/  FMUL R164, R164, UR5 ;  /* 0x00000005a4a47c20 */ /* 0x000fe20008400000 */
[----:B------:R-:W-:Y:S01]  /*8550*/  ISETP.GT.U32.AND P6, PT, R236, R216, PT ;  /* 0x000000d8ec00720c */ /* 0x000fe20003fc4070 */
[----:B------:R-:W-:Y:S01]  /*8560*/  FMUL R166, R166, UR5 ;  /* 0x00000005a6a67c20 */ /* 0x000fe20008400000 */
[----:B------:R-:W-:Y:S01]  /*8570*/  FSEL R160, R161, -INF , !P0 ;  /* 0xff800000a1a07808 */ /* 0x000fe20004000000 */
[----:B------:R-:W3:Y:S01]  /*8580*/  LDL.64 R16, [R1+0x300] ;  /* 0x0003000001107983 */ /* 0x000ee20000100a00 */
[----:B------:R-:W-:-:S02]  /*8590*/  FSEL R161, R186, -INF , !P1 ;  /* 0xff800000baa17808 */ /* 0x000fc40004800000 */
[C---:B------:R-:W-:Y:S02]  /*85a0*/  ISETP.GT.U32.AND.EX P2, PT, R233.reuse, RZ, PT, P2 ;  /* 0x000000ffe900720c */ /* 0x040fe40003f44120 */
[----:B------:R-:W-:Y:S02]  /*85b0*/  ISETP.GT.U32.AND P1, PT, R238, R2, PT ;  /* 0x00000002ee00720c */ /* 0x000fe40003f24070 */
[----:B------:R-:W-:Y:S02]  /*85c0*/  ISETP.GT.U32.AND.EX P3, PT, R233, RZ, PT, P3 ;  /* 0x000000ffe900720c */ /* 0x000fe40003f64130 */
[----:B------:R-:W-:Y:S01]  /*85d0*/  ISETP.GT.U32.AND.EX P6, PT, R222, RZ, PT, P6 ;  /* 0x000000ffde00720c */ /* 0x000fe20003fc4160 */
[----:B------:R-:W-:Y:S01]  /*85e0*/  FMUL R186, R170, UR5 ;  /* 0x00000005aaba7c20 */ /* 0x000fe20008400000 */
[----:B------:R-:W-:Y:S02]  /*85f0*/  FSEL R165, R165, -INF , !P2 ;  /* 0xff800000a5a57808 */ /* 0x000fe40005000000 */
[----:B------:R-:W-:-:S02]  /*8600*/  ISETP.GT.U32.AND P2, PT, R234, R216, PT ;  /* 0x000000d8ea00720c */ /* 0x000fc40003f44070 */
[----:B------:R-:W-:Y:S02]  /*8610*/  ISETP.GT.U32.AND.EX P1, PT, R235, RZ, PT, P1 ;  /* 0x000000ffeb00720c */ /* 0x000fe40003f24110 */
[----:B------:R-:W-:Y:S02]  /*8620*/  FSEL R167, R167, -INF , !P3 ;  /* 0xff800000a7a77808 */ /* 0x000fe40005800000 */
[-C--:B------:R-:W-:Y:S02]  /*8630*/  ISETP.GT.U32.AND P3, PT, R232, R216.reuse, PT ;  /* 0x000000d8e800720c */ /* 0x080fe40003f64070 */
[----:B------:R-:W-:Y:S02]  /*8640*/  FSEL R170, R169, -INF , !P6 ;  /* 0xff800000a9aa7808 */ /* 0x000fe40007000000 */
[----:B------:R-:W-:Y:S02]  /*8650*/  ISETP.GT.U32.AND P6, PT, R231, R216, PT ;  /* 0x000000d8e700720c */ /* 0x000fe40003fc4070 */
[----:B------:R-:W-:Y:S01]  /*8660*/  FSEL R169, R186, -INF , !P1 ;  /* 0xff800000baa97808 */ /* 0x000fe20004800000 */
[----:B------:R-:W-:Y:S01]  /*8670*/  FMUL R186, R176, UR5 ;  /* 0x00000005b0ba7c20 */ /* 0x000fe20008400000 */
[----:B------:R-:W-:-:S02]  /*8680*/  ISETP.GT.U32.AND.EX P2, PT, R221, RZ, PT, P2 ;  /* 0x000000ffdd00720c */ /* 0x000fc40003f44120 */
[----:B------:R-:W-:Y:S02]  /*8690*/  ISETP.GT.U32.AND.EX P3, PT, R228, RZ, PT, P3 ;  /* 0x000000ffe400720c */ /* 0x000fe40003f64130 */
[----:B------:R-:W-:Y:S02]  /*86a0*/  ISETP.GT.U32.AND.EX P6, PT, R229, RZ, PT, P6 ;  /* 0x000000ffe500720c */ /* 0x000fe40003fc4160 */
[----:B------:R-:W-:Y:S02]  /*86b0*/  FSEL R176, R172, -INF , !P2 ;  /* 0xff800000acb07808 */ /* 0x000fe40005000000 */
[----:B------:R-:W-:Y:S02]  /*86c0*/  FSEL R172, R173, -INF , !P3 ;  /* 0xff800000adac7808 */ /* 0x000fe40005800000 */
[----:B------:R-:W-:Y:S02]  /*86d0*/  ISETP.GT.U32.AND P2, PT, R227, R216, PT ;  /* 0x000000d8e300720c */ /* 0x000fe40003f44070 */
[----:B------:R-:W-:-:S02]  /*86e0*/  FSEL R173, R186, -INF , !P6 ;  /* 0xff800000baad7808 */ /* 0x000fc40007000000 */
[-C--:B------:R-:W-:Y:S01]  /*86f0*/  ISETP.GT.U32.AND P6, PT, R223, R216.reuse, PT ;  /* 0x000000d8df00720c */ /* 0x080fe20003fc4070 */
[----:B------:R-:W-:Y:S01]  /*8700*/  FMUL R186, R181, UR5 ;  /* 0x00000005b5ba7c20 */ /* 0x000fe20008400000 */
[----:B------:R-:W-:Y:S02]  /*8710*/  ISETP.GT.U32.AND.EX P2, PT, R230, RZ, PT, P2 ;  /* 0x000000ffe600720c */ /* 0x000fe40003f44120 */
[----:B------:R-:W-:Y:S02]  /*8720*/  ISETP.GT.U32.AND.EX P6, PT, R226, RZ, PT, P6 ;  /* 0x000000ffe200720c */ /* 0x000fe40003fc4160 */
[----:B------:R-:W-:Y:S02]  /*8730*/  FSEL R157, R157, -INF , !P4 ;  /* 0xff8000009d9d7808 */ /* 0x000fe40006000000 */
[----:B------:R-:W-:Y:S02]  /*8740*/  FSEL R181, R177, -INF , !P2 ;  /* 0xff800000b1b57808 */ /* 0x000fe40005000000 */
[----:B------:R-:W-:-:S02]  /*8750*/  ISETP.GT.U32.AND P4, PT, R242, R216, PT ;  /* 0x000000d8f200720c */ /* 0x000fc40003f84070 */
[----:B------:R-:W-:Y:S02]  /*8760*/  FSEL R177, R186, -INF , !P6 ;  /* 0xff800000bab17808 */ /* 0x000fe40007000000 */
[----:B------:R-:W-:Y:S02]  /*8770*/  ISETP.GT.U32.AND P5, PT, R242, R2, PT ;  /* 0x00000002f200720c */ /* 0x000fe40003fa4070 */
[C---:B------:R-:W-:Y:S02]  /*8780*/  ISETP.GT.U32.AND.EX P4, PT, R239.reuse, RZ, PT, P4 ;  /* 0x000000ffef00720c */ /* 0x040fe40003f84140 */
[-C--:B------:R-:W-:Y:S02]  /*8790*/  ISETP.GT.U32.AND P0, PT, R238, R216.reuse, PT ;  /* 0x000000d8ee00720c */ /* 0x080fe40003f04070 */
[----:B------:R-:W-:Y:S02]  /*87a0*/  ISETP.GT.U32.AND.EX P5, PT, R239, RZ, PT, P5 ;  /* 0x000000ffef00720c */ /* 0x000fe40003fa4150 */
[----:B------:R-:W-:Y:S01]  /*87b0*/  ISETP.GT.U32.AND P3, PT, R224, R216, PT ;  /* 0x000000d8e000720c */ /* 0x000fe20003f64070 */
[----:B------:R-:W3:Y:S01]  /*87c0*/  LDL.64 R238, [R1+0x320] ;  /* 0x0003200001ee7983 */ /* 0x000ee20000100a00 */
[----:B------:R-:W-:-:S02]  /*87d0*/  FSEL R164, R164, -INF , !P4 ;  /* 0xff800000a4a47808 */ /* 0x000fc40006000000 */
[-C--:B------:R-:W-:Y:S01]  /*87e0*/  ISETP.GT.U32.AND P4, PT, R236, R2.reuse, PT ;  /* 0x00000002ec00720c */ /* 0x080fe20003f84070 */
[----:B------:R-:W3:Y:S01]  /*87f0*/  LDL.64 R216, [R1+0x310] ;  /* 0x0003100001d87983 */ /* 0x000ee20000100a00 */
[----:B------:R-:W-:Y:S02]  /*8800*/  FSEL R166, R166, -INF , !P5 ;  /* 0xff800000a6a67808 */ /* 0x000fe40006800000 */
[-C--:B------:R-:W-:Y:S01]  /*8810*/  ISETP.GT.U32.AND P5, PT, R234, R2.reuse, PT ;  /* 0x00000002ea00720c */ /* 0x080fe20003fa4070 */
[----:B------:R-:W-:Y:S01]  /*8820*/  FMUL R180, R180, UR5 ;  /* 0x00000005b4b47c20 */ /* 0x000fe20008400000 */
[----:B------:R-:W-:Y:S01]  /*8830*/  ISETP.GT.U32.AND.EX P0, PT, R235, RZ, PT, P0 ;  /* 0x000000ffeb00720c */ /* 0x000fe20003f04100 */
[----:B------:R-:W-:Y:S01]  /*8840*/  FMUL R168, R168, UR5 ;  /* 0x00000005a8a87c20 */ /* 0x000fe20008400000 */
[----:B------:R-:W-:Y:S01]  /*8850*/  ISETP.GT.U32.AND P6, PT, R223, R2, PT ;  /* 0x00000002df00720c */ /* 0x000fe20003fc4070 */
[----:B------:R-:W3:Y:S01]  /*8860*/  LDL.64 R234, [R1+0x2f8] ;  /* 0x0002f80001ea7983 */ /* 0x000ee20000100a00 */
[----:B------:R-:W-:-:S03]  /*8870*/  ISETP.GT.U32.AND.EX P4, PT, R222, RZ, PT, P4 ;  /* 0x000000ffde00720c */ /* 0x000fc60003f84140 */
[----:B------:R-:W3:Y:S01]  /*8880*/  LDL.64 R222, [R1+0x2e8] ;  /* 0x0002e80001de7983 */ /* 0x000ee20000100a00 */
[----:B--2---:R-:W-:-:S04]  /*8890*/  IMAD.WIDE R186, R0, 0x2, R4 ;  /* 0x0000000200ba7825 */ /* 0x004fc800078e0204 */
[C---:B----4-:R-:W-:Y:S01]  /*88a0*/  IMAD.WIDE R194, R0.reuse, 0x2, R22 ;  /* 0x0000000200c27825 */ /* 0x050fe200078e0216 */
[----:B------:R3:W2:Y:S04]  /*88b0*/  LDG.E.U16 R207, desc[UR6][R186.64] ;  /* 0x00000006bacf7981 */ /* 0x0006a8000c1e1500 */
[----:B------:R-:W4:Y:S04]  /*88c0*/  LDG.E.U16 R243, desc[UR6][R194.64] ;  /* 0x00000006c2f37981 */ /* 0x000f28000c1e1500 */
[----:B------:R-:W2:Y:S01]  /*88d0*/  LDL.64 R4, [R1+0x2e0] ;  /* 0x0002e00001047983 */ /* 0x000ea20000100a00 */
[----:B---3--:R-:W-:Y:S01]  /*88e0*/  IMAD.WIDE R186, R0, 0x2, R240 ;  /* 0x0000000200ba7825 */ /* 0x008fe200078e02f0 */
[----:B------:R-:W-:-:S02]  /*88f0*/  ISETP.GT.U32.AND.EX P3, PT, R225, RZ, PT, P3 ;  /* 0x000000ffe100720c */ /* 0x000fc40003f64130 */
[----:B------:R-:W3:Y:S04]  /*8900*/  LDL.64 R236, [R1+0x318] ;  /* 0x0003180001ec7983 */ /* 0x000ee80000100a00 */
[----:B------:R0:W4:Y:S01]  /*8910*/  LDG.E.U16 R242, desc[UR6][R186.64] ;  /* 0x00000006baf27981 */ /* 0x000122000c1e1500 */
[----:B------:R-:W-:Y:S02]  /*8920*/  FSEL R180, R180, -INF , !P3 ;  /* 0xff800000b4b47808 */ /* 0x000fe40005800000 */
[-C--:B------:R-:W-:Y:S01]  /*8930*/  ISETP.GT.U32.AND P3, PT, R224, R2.reuse, PT ;  /* 0x00000002e000720c */ /* 0x080fe20003f64070 */
[----:B------:R-:W4:Y:S01]  /*8940*/  LDL.64 R22, [R1+0x2c0] ;  /* 0x0002c00001167983 */ /* 0x000f220000100a00 */
[----:B------:R-:W-:Y:S02]  /*8950*/  FSEL R168, R168, -INF , !P0 ;  /* 0xff800000a8a87808 */ /* 0x000fe40004000000 */
[----:B------:R-:W-:-:S02]  /*8960*/  ISETP.GT.U32.AND P2, PT, R227, R2, PT ;  /* 0x00000002e300720c */ /* 0x000fc40003f44070 */
[----:B------:R-:W-:Y:S02]  /*8970*/  ISETP.GT.U32.AND.EX P6, PT, R226, RZ, PT, P6 ;  /* 0x000000ffe200720c */ /* 0x000fe40003fc4160 */
[----:B------:R-:W-:Y:S01]  /*8980*/  ISETP.GT.U32.AND P0, PT, R232, R2, PT ;  /* 0x00000002e800720c */ /* 0x000fe20003f04070 */
[----:B------:R-:W4:Y:S01]  /*8990*/  LDL.64 R226, [R1+0x2d8] ;  /* 0x0002d80001e27983 */ /* 0x000f220000100a00 */
[----:B------:R-:W-:-:S03]  /*89a0*/  ISETP.GT.U32.AND.EX P3, PT, R225, RZ, PT, P3 ;  /* 0x000000ffe100720c */ /* 0x000fc60003f64130 */
[----:B------:R-:W4:Y:S01]  /*89b0*/  LDL.64 R232, [R1+0x2f0] ;  /* 0x0002f00001e87983 */ /* 0x000f220000100a00 */
[----:B0-----:R-:W-:-:S03]  /*89c0*/  IMAD.WIDE R186, R0, 0x2, R16 ;  /* 0x0000000200ba7825 */ /* 0x001fc600078e0210 */
[----:B------:R-:W4:Y:S01]  /*89d0*/  LDL.64 R224, [R1+0x2c8] ;  /* 0x0002c80001e07983 */ /* 0x000f220000100a00 */
[----:B------:R-:W-:-:S03]  /*89e0*/  ISETP.GT.U32.AND P1, PT, R231, R2, PT ;  /* 0x00000002e700720c */ /* 0x000fc60003f24070 */
[----:B------:R-:W4:Y:S01]  /*89f0*/  LDG.E.U16 R240, desc[UR6][R186.64] ;  /* 0x00000006baf07981 */ /* 0x000f22000c1e1500 */
[----:B------:R-:W-:-:S04]  /*8a00*/  IMAD.WIDE R188, R0, 0x2, R238 ;  /* 0x0000000200bc7825 */ /* 0x000fc800078e02ee */
[C---:B------:R-:W-:Y:S01]  /*8a10*/  IMAD.WIDE R192, R0.reuse, 0x2, R216 ;  /* 0x0000000200c07825 */ /* 0x040fe200078e02d8 */
[----:B------:R0:W4:Y:S04]  /*8a20*/  LDG.E.U16 R219, desc[UR6][R188.64] ;  /* 0x00000006bcdb7981 */ /* 0x000128000c1e1500 */
[----:B------:R-:W4:Y:S04]  /*8a30*/  LDL.64 R216, [R1+0x2d0] ;  /* 0x0002d00001d87983 */ /* 0x000f280000100a00 */
[----:B------:R1:W4:Y:S01]  /*8a40*/  LDG.E.U16 R205, desc[UR6][R192.64] ;  /* 0x00000006c0cd7981 */ /* 0x000322000c1e1500 */
[----:B0-----:R-:W-:-:S04]  /*8a50*/  IMAD.WIDE R188, R0, 0x2, R234 ;  /* 0x0000000200bc7825 */ /* 0x001fc800078e02ea */
[----:B--2---:R-:W-:-:S04]  /*8a60*/  IMAD.WIDE R194, R0, 0x2, R4 ;  /* 0x0000000200c27825 */ /* 0x004fc800078e0204 */
[----:B---3--:R-:W-:Y:S01]  /*8a70*/  IMAD.WIDE R190, R0, 0x2, R236 ;  /* 0x0000000200be7825 */ /* 0x008fe200078e02ec */
[----:B------:R-:W-:Y:S01]  /*8a80*/  ISETP.GT.U32.AND.EX P0, PT, R228, RZ, PT, P0 ;  /* 0x000000ffe400720c */ /* 0x000fe20003f04100 */
[----:B------:R-:W2:Y:S02]  /*8a90*/  LDG.E.U16 R239, desc[UR6][R188.64] ;  /* 0x00000006bcef7981 */ /* 0x000ea4000c1e1500 */
[C---:B-1----:R-:W-:Y:S02]  /*8aa0*/  IMAD.WIDE R192, R0.reuse, 0x2, R222 ;  /* 0x0000000200c07825 */ /* 0x042fe400078e02de */
[----:B----4-:R-:W-:Y:S04]  /*8ab0*/  STL.64 [R1+0x390], R242 ;  /* 0x000390f201007387 */ /* 0x010fe80000100a00 */
[----:B------:R-:W3:Y:S04]  /*8ac0*/  LDL.64 R16, [R1+0x2b8] ;  /* 0x0002b80001107983 */ /* 0x000ee80000100a00 */
[----:B------:R-:W4:Y:S04]  /*8ad0*/  LDL.64 R234, [R1+0x2b0] ;  /* 0x0002b00001ea7983 */ /* 0x000f280000100a00 */
[----:B------:R-:W2:Y:S04]  /*8ae0*/  LDL.64 R222, [R1+0x298] ;  /* 0x0002980001de7983 */ /* 0x000ea80000100a00 */
[----:B------:R-:W2:Y:S01]  /*8af0*/  LDL.64 R4, [R1+0x290] ;  /* 0x0002900001047983 */ /* 0x000ea20000100a00 */
[----:B------:R-:W-:-:S03]  /*8b00*/  IMAD.WIDE R186, R0, 0x2, R226 ;  /* 0x0000000200ba7825 */ /* 0x000fc600078e02e2 */
[----:B------:R0:W2:Y:S01]  /*8b10*/  LDG.E.U16 R2, desc[UR6][R190.64] ;  /* 0x00000006be027981 */ /* 0x0000a2000c1e1500 */
[----:B------:R-:W-:-:S03]  /*8b20*/  ISETP.GT.U32.AND.EX P1, PT, R229, RZ, PT, P1 ;  /* 0x000000ffe500720c */ /* 0x000fc60003f24110 */
[----:B------:R1:W2:Y:S01]  /*8b30*/  LDG.E.U16 R238, desc[UR6][R192.64] ;  /* 0x00000006c0ee7981 */ /* 0x0002a2000c1e1500 */
[----:B------:R-:W-:Y:S02]  /*8b40*/  ISETP.GT.U32.AND.EX P5, PT, R221, RZ, PT, P5 ;  /* 0x000000ffdd00720c */ /* 0x000fe40003fa4150 */
[----:B------:R-:W-:Y:S01]  /*8b50*/  ISETP.GT.U32.AND.EX P2, PT, R230, RZ, PT, P2 ;  /* 0x000000ffe600720c */ /* 0x000fe20003f44120 */
[----:B------:R-:W2:Y:S01]  /*8b60*/  LDL.64 R228, [R1+0x2a0] ;  /* 0x0002a00001e47983 */ /* 0x000ea20000100a00 */
[----:B0-----:R-:W-:-:S03]  /*8b70*/  IMAD.WIDE R190, R0, 0x2, R232 ;  /* 0x0000000200be7825 */ /* 0x001fc600078e02e8 */
[----:B------:R-:W2:Y:S01]  /*8b80*/  LDG.E.U16 R237, desc[UR6][R194.64] ;  /* 0x00000006c2ed7981 */ /* 0x000ea2000c1e1500 */
[----:B-1----:R-:W-:-:S03]  /*8b90*/  IMAD.WIDE R192, R0, 0x2, R22 ;  /* 0x0000000200c07825 */ /* 0x002fc600078e0216 */
[----:B------:R-:W2:Y:S04]  /*8ba0*/  LDG.E.U16 R236, desc[UR6][R186.64] ;  /* 0x00000006baec7981 */ /* 0x000ea8000c1e1500 */
[----:B------:R-:W2:Y:S04]  /*8bb0*/  LDL.64 R230, [R1+0x2a8] ;  /* 0x0002a80001e67983 */ /* 0x000ea80000100a00 */
[----:B------:R0:W2:Y:S04]  /*8bc0*/  LDG.E.U16 R204, desc[UR6][R190.64] ;  /* 0x00000006becc7981 */ /* 0x0000a8000c1e1500 */
[----:B------:R2:W2:Y:S04]  /*8bd0*/  LDG.E.U16 R221, desc[UR6][R192.64] ;  /* 0x00000006c0dd7981 */ /* 0x0004a8000c1e1500 */
[----:B------:R-:W2:Y:S01]  /*8be0*/  LDL.64 R226, [R1+0x280] ;  /* 0x0002800001e27983 */ /* 0x000ea20000100a00 */
[----:B0-----:R-:W-:-:S03]  /*8bf0*/  IMAD.WIDE R190, R0, 0x2, R224 ;  /* 0x0000000200be7825 */ /* 0x001fc600078e02e0 */
[----:B------:R-:W2:Y:S04]  /*8c00*/  LDL.64 R224, [R1+0x278] ;  /* 0x0002780001e07983 */ /* 0x000ea80000100a00 */
[----:B------:R-:W2:Y:S04]  /*8c10*/  LDL.64 R22, [R1+0x270] ;  /* 0x0002700001167983 */ /* 0x000ea80000100a00 */
[----:B------:R-:W2:Y:S01]  /*8c20*/  LDG.E.U16 R245, desc[UR6][R190.64] ;  /* 0x00000006bef57981 */ /* 0x000ea2000c1e1500 */
[----:B------:R-:W-:-:S03]  /*8c30*/  IMAD.WIDE R188, R0, 0x2, R216 ;  /* 0x0000000200bc7825 */ /* 0x000fc600078e02d8 */
[----:B------:R-:W2:Y:S04]  /*8c40*/  LDL.64 R216, [R1+0x288] ;  /* 0x0002880001d87983 */ /* 0x000ea80000100a00 */
[----:B------:R-:W2:Y:S01]  /*8c50*/  LDG.E.U16 R233, desc[UR6][R188.64] ;  /* 0x00000006bce97981 */ /* 0x000ea2000c1e1500 */
[----:B---3--:R-:W-:-:S03]  /*8c60*/  IMAD.WIDE R194, R0, 0x2, R16 ;  /* 0x0000000200c27825 */ /* 0x008fc600078e0210 */
[----:B------:R-:W3:Y:S01]  /*8c70*/  LDL.64 R16, [R1+0x268] ;  /* 0x0002680001107983 */ /* 0x000ee20000100a00 */
[----:B----4-:R-:W-:-:S03]  /*8c80*/  IMAD.WIDE R186, R0, 0x2, R234 ;  /* 0x0000000200ba7825 */ /* 0x010fc600078e02ea */
[----:B------:R0:W-:Y:S01]  /*8c90*/  STL [R1+0x5c], R219 ;  /* 0x00005cdb01007387 */ /* 0x0001e20000100800 */
[----:B--2---:R-:W-:-:S03]  /*8ca0*/  IMAD.WIDE R192, R0, 0x2, R222 ;  /* 0x0000000200c07825 */ /* 0x004fc600078e02de */
[----:B------:R-:W2:Y:S04]  /*8cb0*/  LDG.E.U16 R232, desc[UR6][R186.64] ;  /* 0x00000006bae87981 */ /* 0x000ea8000c1e1500 */
[----:B0-----:R0:W4:Y:S02]  /*8cc0*/  LDG.E.U16 R219, desc[UR6][R194.64] ;  /* 0x00000006c2db7981 */ /* 0x001124000c1e1500 */
[C---:B0-----:R-:W-:Y:S02]  /*8cd0*/  IMAD.WIDE R194, R0.reuse, 0x2, R4 ;  /* 0x0000000200c27825 */ /* 0x041fe400078e0204 */
[----:B------:R-:W3:Y:S02]  /*8ce0*/  LDG.E.U16 R5, desc[UR6][R192.64] ;  /* 0x00000006c0057981 */ /* 0x000ee4000c1e1500 */
[----:B------:R-:W-:-:S02]  /*8cf0*/  IMAD.WIDE R190, R0, 0x2, R228 ;  /* 0x0000000200be7825 */ /* 0x000fc400078e02e4 */
[----:B------:R0:W-:Y:S02]  /*8d00*/  STL [R1+0x60], R2 ;  /* 0x0000600201007387 */ /* 0x0001e40000100800 */
[C---:B------:R-:W-:Y:S02]  /*8d10*/  IMAD.WIDE R188, R0.reuse, 0x2, R230 ;  /* 0x0000000200bc7825 */ /* 0x040fe400078e02e6 */
[----:B------:R-:W4:Y:S04]  /*8d20*/  LDG.E.U16 R230, desc[UR6][R194.64] ;  /* 0x00000006c2e67981 */ /* 0x000f28000c1e1500 */
[----:B0-----:R0:W4:Y:S04]  /*8d30*/  LDG.E.U16 R2, desc[UR6][R190.64] ;  /* 0x00000006be027981 */ /* 0x001128000c1e1500 */
[----:B------:R1:W4:Y:S01]  /*8d40*/  LDG.E.U16 R246, desc[UR6][R188.64] ;  /* 0x00000006bcf67981 */ /* 0x000322000c1e1500 */
[----:B0-----:R-:W-:-:S04]  /*8d50*/  IMAD.WIDE R190, R0, 0x2, R224 ;  /* 0x0000000200be7825 */ /* 0x001fc800078e02e0 */
[C---:B------:R-:W-:Y:S01]  /*8d60*/  IMAD.WIDE R192, R0.reuse, 0x2, R22 ;  /* 0x0000000200c07825 */ /* 0x040fe200078e0216 */
[----:B------:R-:W4:Y:S04]  /*8d70*/  LDG.E.U16 R4, desc[UR6][R190.64] ;  /* 0x00000006be047981 */ /* 0x000f28000c1e1500 */
[----:B------:R-:W4:Y:S01]  /*8d80*/  LDG.E.U16 R228, desc[UR6][R192.64] ;  /* 0x00000006c0e47981 */ /* 0x000f22000c1e1500 */
[----:B------:R-:W-:-:S05]  /*8d90*/  IMAD.WIDE R186, R0, 0x2, R216 ;  /* 0x0000000200ba7825 */ /* 0x000fca00078e02d8 */
[----:B------:R-:W4:Y:S04]  /*8da0*/  LDG.E.U16 R247, desc[UR6][R186.64] ;  /* 0x00000006baf77981 */ /* 0x000f28000c1e1500 */
[----:B--2---:R0:W-:Y:S04]  /*8db0*/  STL.64 [R1+0x398], R232 ;  /* 0x000398e801007387 */ /* 0x0041e80000100a00 */
[----:B---3--:R-:W-:Y:S04]  /*8dc0*/  STL [R1+0x354], R5 ;  /* 0x0003540501007387 */ /* 0x008fe80000100800 */
[----:B------:R-:W-:Y:S04]  /*8dd0*/  STL [R1+0x50], R240 ;  /* 0x000050f001007387 */ /* 0x000fe80000100800 */
[----:B------:R-:W-:Y:S04]  /*8de0*/  STL [R1+0x54], R239 ;  /* 0x000054ef01007387 */ /* 0x000fe80000100800 */
[----:B------:R-:W2:Y:S04]  /*8df0*/  LDL.64 R222, [R1+0x260] ;  /* 0x0002600001de7983 */ /* 0x000ea80000100a00 */
[----:B------:R-:W-:Y:S04]  /*8e00*/  STL [R1+0x40], R238 ;  /* 0x000040ee01007387 */ /* 0x000fe80000100800 */
[----:B------:R-:W3:Y:S01]  /*8e10*/  LDL.64 R216, [R1+0x258] ;  /* 0x0002580001d87983 */ /* 0x000ee20000100a00 */
[----:B-1----:R-:W-:-:S03]  /*8e20*/  IMAD.WIDE R188, R0, 0x2, R226 ;  /* 0x0000000200bc7825 */ /* 0x002fc600078e02e2 */
[----:B------:R-:W-:Y:S01]  /*8e30*/  STL [R1+0x48], R237 ;  /* 0x000048ed01007387 */ /* 0x000fe20000100800 */
[----:B------:R-:W-:-:S03]  /*8e40*/  IMAD.WIDE R194, R0, 0x2, R16 ;  /* 0x0000000200c27825 */ /* 0x000fc600078e0210 */
[----:B0-----:R-:W2:Y:S04]  /*8e50*/  LDL.64 R232, [R1+0x250] ;  /* 0x0002500001e87983 */ /* 0x001ea80000100a00 */
[----:B------:R-:W2:Y:S04]  /*8e60*/  LDL.64 R224, [R1+0x248] ;  /* 0x0002480001e07983 */ /* 0x000ea80000100a00 */
[----:B------:R-:W2:Y:S04]  /*8e70*/  LDL.64 R226, [R1+0x240] ;  /* 0x0002400001e27983 */ /* 0x000ea80000100a00 */
[----:B------:R-:W2:Y:S04]  /*8e80*/  LDL.64 R16, [R1+0x238] ;  /* 0x0002380001107983 */ /* 0x000ea80000100a00 */
[----:B------:R3:W2:Y:S04]  /*8e90*/  LDG.E.U16 R231, desc[UR6][R188.64] ;  /* 0x00000006bce77981 */ /* 0x0006a8000c1e1500 */
[----:B------:R0:W2:Y:S04]  /*8ea0*/  LDG.E.U16 R248, desc[UR6][R194.64] ;  /* 0x00000006c2f87981 */ /* 0x0000a8000c1e1500 */
[----:B----4-:R-:W-:Y:S04]  /*8eb0*/  STL.64 [R1+0x3a0], R246 ;  /* 0x0003a0f601007387 */ /* 0x010fe80000100a00 */
[----:B------:R-:W-:Y:S04]  /*8ec0*/  STL [R1+0x44], R236 ;  /* 0x000044ec01007387 */ /* 0x000fe80000100800 */
[----:B------:R-:W4:Y:S04]  /*8ed0*/  LDL.64 R234, [R1+0x230] ;  /* 0x0002300001ea7983 */ /* 0x000f280000100a00 */
[----:B------:R-:W4:Y:S04]  /*8ee0*/  LDL.64 R22, [R1+0x228] ;  /* 0x0002280001167983 */ /* 0x000f280000100a00 */
[----:B------:R1:W-:Y:S04]  /*8ef0*/  STL [R1+0x3c], R221 ;  /* 0x00003cdd01007387 */ /* 0x0003e80000100800 */
[----:B------:R-:W-:Y:S04]  /*8f00*/  STL [R1+0x358], R4 ;  /* 0x0003580401007387 */ /* 0x000fe80000100800 */
[----:B------:R0:W-:Y:S04]  /*8f10*/  STL [R1+0x38], R219 ;  /* 0x000038db01007387 */ /* 0x0001e80000100800 */
[----:B------:R-:W-:Y:S01]  /*8f20*/  STL [R1+0x3a8], R228 ;  /* 0x0003a8e401007387 */ /* 0x000fe20000100800 */
[----:B---3--:R-:W-:-:S03]  /*8f30*/  IMAD.WIDE R188, R0, 0x2, R216 ;  /* 0x0000000200bc7825 */ /* 0x008fc600078e02d8 */
[----:B------:R-:W3:Y:S01]  /*8f40*/  LDL.64 R216, [R1+0x218] ;  /* 0x0002180001d87983 */ /* 0x000ee20000100a00 */
[----:B--2---:R-:W-:-:S03]  /*8f50*/  IMAD.WIDE R186, R0, 0x2, R222 ;  /* 0x0000000200ba7825 */ /* 0x004fc600078e02de */
[----:B------:R-:W2:Y:S04]  /*8f60*/  LDL.64 R222, [R1+0x220] ;  /* 0x0002200001de7983 */ /* 0x000ea80000100a00 */
[----:B-1----:R1:W2:Y:S01]  /*8f70*/  LDG.E.U16 R221, desc[UR6][R186.64] ;  /* 0x00000006badd7981 */ /* 0x0022a2000c1e1500 */
[----:B0-----:R-:W-:-:S03]  /*8f80*/  IMAD.WIDE R194, R0, 0x2, R226 ;  /* 0x0000000200c27825 */ /* 0x001fc600078e02e2 */
[----:B------:R0:W-:Y:S01]  /*8f90*/  STL [R1+0x34], R2 ;  /* 0x0000340201007387 */ /* 0x0001e20000100800 */
[----:B-1----:R-:W-:-:S03]  /*8fa0*/  IMAD.WIDE R186, R0, 0x2, R16 ;  /* 0x0000000200ba7825 */ /* 0x002fc600078e0210 */
[----:B------:R3:W2:Y:S04]  /*8fb0*/  LDG.E.U16 R219, desc[UR6][R194.64] ;  /* 0x00000006c2db7981 */ /* 0x0006a8000c1e1500 */
[----:B------:R-:W2:Y:S04]  /*8fc0*/  LDL.64 R4, [R1+0x200] ;  /* 0x0002000001047983 */ /* 0x000ea80000100a00 */
[----:B0-----:R-:W2:Y:S01]  /*8fd0*/  LDG.E.U16 R2, desc[UR6][R188.64] ;  /* 0x00000006bc027981 */ /* 0x001ea2000c1e1500 */
[----:B---3--:R-:W-:-:S03]  /*8fe0*/  IMAD.WIDE R194, R0, 0x2, R216 ;  /* 0x0000000200c27825 */ /* 0x008fc600078e02d8 */
[----:B------:R-:W3:Y:S01]  /*8ff0*/  LDG.E.U16 R216, desc[UR6][R186.64] ;  /* 0x00000006bad87981 */ /* 0x000ee2000c1e1500 */
[----:B------:R-:W-:-:S03]  /*9000*/  IMAD.WIDE R190, R0, 0x2, R232 ;  /* 0x0000000200be7825 */ /* 0x000fc600078e02e8 */
[----:B------:R-:W3:Y:S01]  /*9010*/  LDL.64 R232, [R1+0x210] ;  /* 0x0002100001e87983 */ /* 0x000ee20000100a00 */
[----:B------:R-:W-:-:S03]  /*9020*/  IMAD.WIDE R192, R0, 0x2, R224 ;  /* 0x0000000200c07825 */ /* 0x000fc600078e02e0 */
[----:B------:R4:W3:Y:S04]  /*9030*/  LDG.E.U16 R226, desc[UR6][R190.64] ;  /* 0x00000006bee27981 */ /* 0x0008e8000c1e1500 */
[----:B------:R-:W3:Y:S04]  /*9040*/  LDL.64 R224, [R1+0x208] ;  /* 0x0002080001e07983 */ /* 0x000ee80000100a00 */
[----:B------:R0:W3:Y:S01]  /*9050*/  LDG.E.U16 R249, desc[UR6][R192.64] ;  /* 0x00000006c0f97981 */ /* 0x0000e2000c1e1500 */
[----:B----4-:R-:W-:-:S03]  /*9060*/  IMAD.WIDE R190, R0, 0x2, R22 ;  /* 0x0000000200be7825 */ /* 0x010fc600078e0216 */
[----:B------:R-:W4:Y:S04]  /*9070*/  LDG.E.U16 R217, desc[UR6][R194.64] ;  /* 0x00000006c2d97981 */ /* 0x000f28000c1e1500 */
[----:B--2---:R1:W-:Y:S01]  /*9080*/  STL [R1+0x35c], R2 ;  /* 0x00035c0201007387 */ /* 0x0043e20000100800 */
[----:B0-----:R-:W-:-:S03]  /*9090*/  IMAD.WIDE R192, R0, 0x2, R222 ;  /* 0x0000000200c07825 */ /* 0x001fc600078e02de */
[----:B------:R-:W2:Y:S04]  /*90a0*/  LDL.64 R16, [R1+0x1f8] ;  /* 0x0001f80001107983 */ /* 0x000ea80000100a00 */
[----:B------:R-:W2:Y:S04]  /*90b0*/  LDL.64 R228, [R1+0x1f0] ;  /* 0x0001f00001e47983 */ /* 0x000ea80000100a00 */
[----:B------:R-:W2:Y:S04]  /*90c0*/  LDL.64 R22, [R1+0x1e8] ;  /* 0x0001e80001167983 */ /* 0x000ea80000100a00 */
[----:B------:R-:W-:Y:S04]  /*90d0*/  STL [R1+0x28], R231 ;  /* 0x000028e701007387 */ /* 0x000fe80000100800 */
[----:B-1----:R-:W4:Y:S04]  /*90e0*/  LDG.E.U16 R2, desc[UR6][R192.64] ;  /* 0x00000006c0027981 */ /* 0x002f28000c1e1500 */
[----:B---3--:R0:W-:Y:S04]  /*90f0*/  STL [R1+0x360], R216 ;  /* 0x000360d801007387 */ /* 0x0081e80000100800 */
[----:B0-----:R0:W3:Y:S02]  /*9100*/  LDG.E.U16 R216, desc[UR6][R190.64] ;  /* 0x00000006bed87981 */ /* 0x0010e4000c1e1500 */
[----:B0-----:R-:W-:-:S05]  /*9110*/  IMAD.WIDE R190, R0, 0x2, R4 ;  /* 0x0000000200be7825 */ /* 0x001fca00078e0204 */
[----:B------:R-:W3:Y:S01]  /*9120*/  LDG.E.U16 R4, desc[UR6][R190.64] ;  /* 0x00000006be047981 */ /* 0x000ee2000c1e1500 */
[----:B------:R-:W-:-:S05]  /*9130*/  IMAD.WIDE R188, R0, 0x2, R234 ;  /* 0x0000000200bc7825 */ /* 0x000fca00078e02ea */
[----:B------:R0:W3:Y:S02]  /*9140*/  LDG.E.U16 R222, desc[UR6][R188.64] ;  /* 0x00000006bcde7981 */ /* 0x0000e4000c1e1500 */
[C---:B0-----:R-:W-:Y:S02]  /*9150*/  IMAD.WIDE R188, R0.reuse, 0x2, R224 ;  /* 0x0000000200bc7825 */ /* 0x041fe400078e02e0 */
[----:B----4-:R0:W-:Y:S04]  /*9160*/  STL [R1+0x364], R2 ;  /* 0x0003640201007387 */ /* 0x0101e80000100800 */
[----:B------:R-:W-:Y:S04]  /*9170*/  STL [R1+0x368], R217 ;  /* 0x000368d901007387 */ /* 0x000fe80000100800 */
[----:B------:R-:W-:Y:S01]  /*9180*/  STL [R1+0x24], R221 ;  /* 0x000024dd01007387 */ /* 0x000fe20000100800 */
[----:B------:R-:W-:-:S03]  /*9190*/  IMAD.WIDE R186, R0, 0x2, R232 ;  /* 0x0000000200ba7825 */ /* 0x000fc600078e02e8 */
[----:B0-----:R-:W4:Y:S04]  /*91a0*/  LDG.E.U16 R2, desc[UR6][R188.64] ;  /* 0x00000006bc027981 */ /* 0x001f28000c1e1500 */
[----:B------:R2:W4:Y:S02]  /*91b0*/  LDG.E.U16 R236, desc[UR6][R186.64] ;  /* 0x00000006baec7981 */ /* 0x000524000c1e1500 */
[C---:B--2---:R-:W-:Y:S02]  /*91c0*/  IMAD.WIDE R186, R0.reuse, 0x2, R16 ;  /* 0x0000000200ba7825 */ /* 0x044fe400078e0210 */
[----:B---3--:R-:W-:Y:S04]  /*91d0*/  STL [R1+0x36c], R4 ;  /* 0x00036c0401007387 */ /* 0x008fe80000100800 */
[----:B------:R-:W2:Y:S04]  /*91e0*/  LDL.64 R224, [R1+0x1e0] ;  /* 0x0001e00001e07983 */ /* 0x000ea80000100a00 */
[----:B------:R-:W3:Y:S04]  /*91f0*/  LDL.64 R16, [R1+0x1d8] ;  /* 0x0001d80001107983 */ /* 0x000ee80000100a00 */
[----:B------:R0:W-:Y:S04]  /*9200*/  STL [R1+0x20], R219 ;  /* 0x000020db01007387 */ /* 0x0001e80000100800 */
[----:B0-----:R0:W4:Y:S02]  /*9210*/  LDG.E.U16 R219, desc[UR6][R186.64] ;  /* 0x00000006badb7981 */ /* 0x001124000c1e1500 */
[----:B0-----:R-:W-:-:S05]  /*9220*/  IMAD.WIDE R186, R0, 0x2, R22 ;  /* 0x0000000200ba7825 */ /* 0x001fca00078e0216 */
[----:B------:R2:W4:Y:S02]  /*9230*/  LDG.E.U16 R5, desc[UR6][R186.64] ;  /* 0x00000006ba057981 */ /* 0x000524000c1e1500 */
[----:B--2---:R-:W-:-:S05]  /*9240*/  IMAD.WIDE R186, R0, 0x2, R224 ;  /* 0x0000000200ba7825 */ /* 0x004fca00078e02e0 */
[----:B------:R3:W2:Y:S02]  /*9250*/  LDG.E.U16 R227, desc[UR6][R186.64] ;  /* 0x00000006bae37981 */ /* 0x0006a4000c1e1500 */
[----:B---3--:R-:W-:-:S05]  /*9260*/  IMAD.WIDE R186, R0, 0x2, R16 ;  /* 0x0000000200ba7825 */ /* 0x008fca00078e0210 */
[----:B------:R-:W3:Y:S04]  /*9270*/  LDG.E.U16 R224, desc[UR6][R186.64] ;  /* 0x00000006bae07981 */ /* 0x000ee8000c1e1500 */
[----:B----4-:R-:W-:Y:S04]  /*9280*/  STL [R1+0x370], R219 ;  /* 0x000370db01007387 */ /* 0x010fe80000100800 */
[----:B------:R-:W4:Y:S04]  /*9290*/  LDL.64 R240, [R1+0x1d0] ;  /* 0x0001d00001f07983 */ /* 0x000f280000100a00 */
[----:B------:R-:W4:Y:S04]  /*92a0*/  LDL.64 R234, [R1+0x1c0] ;  /* 0x0001c00001ea7983 */ /* 0x000f280000100a00 */
[----:B------:R-:W4:Y:S01]  /*92b0*/  LDL.64 R238, [R1+0x1c8] ;  /* 0x0001c80001ee7983 */ /* 0x000f220000100a00 */
[----:B------:R-:W-:-:S03]  /*92c0*/  IMAD.WIDE R188, R0, 0x2, R228 ;  /* 0x0000000200bc7825 */ /* 0x000fc600078e02e4 */
[----:B------:R-:W4:Y:S04]  /*92d0*/  LDL.64 R228, [R1+0x1b0] ;  /* 0x0001b00001e47983 */ /* 0x000f280000100a00 */
[----:B------:R-:W4:Y:S04]  /*92e0*/  LDL.64 R232, [R1+0x1b8] ;  /* 0x0001b80001e87983 */ /* 0x000f280000100a00 */
[----:B------:R0:W-:Y:S04]  /*92f0*/  STL [R1+0x1c], R216 ;  /* 0x00001cd801007387 */ /* 0x0001e80000100800 */
[----:B------:R-:W4:Y:S01]  /*9300*/  LDL.64 R22, [R1+0x1a0] ;  /* 0x0001a00001167983 */ /* 0x000f220000100a00 */
[----:B------:R-:W-:-:S03]  /*9310*/  FMNMX R192, R220, R251, !PT ;  /* 0x000000fbdcc07209 */ /* 0x000fc60007800000 */
[----:B------:R1:W4:Y:S04]  /*9320*/  LDG.E.U16 R231, desc[UR6][R188.64] ;  /* 0x00000006bce77981 */ /* 0x000328000c1e1500 */
[----:B0-----:R-:W4:Y:S04]  /*9330*/  LDL.64 R216, [R1+0x1a8] ;  /* 0x0001a80001d87983 */ /* 0x001f280000100a00 */
[----:B------:R0:W-:Y:S04]  /*9340*/  STL [R1+0x378], R5 ;  /* 0x0003780501007387 */ /* 0x0001e80000100800 */
[----:B--2---:R-:W-:Y:S04]  /*9350*/  STL [R1+0x374], R227 ;  /* 0x000374e301007387 */ /* 0x004fe80000100800 */
[----:B------:R-:W-:Y:S04]  /*9360*/  STL [R1+0x18], R2 ;  /* 0x0000180201007387 */ /* 0x000fe80000100800 */
[----:B------:R-:W2:Y:S04]  /*9370*/  LDL.64 R16, [R1+0x198] ;  /* 0x0001980001107983 */ /* 0x000ea80000100a00 */
[----:B---3--:R3:W-:Y:S04]  /*9380*/  STL [R1+0x37c], R224 ;  /* 0x00037ce001007387 */ /* 0x0087e80000100800 */
[----:B0-----:R-:W2:Y:S01]  /*9390*/  LDL.64 R4, [R1+0x190] ;  /* 0x0001900001047983 */ /* 0x001ea20000100a00 */
[----:B------:R-:W-:-:S04]  /*93a0*/  FMNMX R192, R250, R192, !PT ;  /* 0x000000c0fac07209 */ /* 0x000fc80007800000 */
[----:B------:R-:W-:-:S04]  /*93b0*/  FMNMX R192, R244, R192, !PT ;  /* 0x000000c0f4c07209 */ /* 0x000fc80007800000 */
[----:B------:R-:W-:-:S04]  /*93c0*/  FMNMX R190, R218, R192, !PT ;  /* 0x000000c0dabe7209 */ /* 0x000fc80007800000 */
[----:B------:R-:W-:-:S04]  /*93d0*/  FMNMX R190, R6, R190, !PT ;  /* 0x000000be06be7209 */ /* 0x000fc80007800000 */
[----:B-1----:R-:W-:-:S04]  /*93e0*/  FMNMX R188, R7, R190, !PT ;  /* 0x000000be07bc7209 */ /* 0x002fc80007800000 */
[----:B------:R-:W-:-:S04]  /*93f0*/  FMNMX R188, R8, R188, !PT ;  /* 0x000000bc08bc7209 */ /* 0x000fc80007800000 */
[----:B------:R-:W-:-:S04]  /*9400*/  FMNMX R188, R10, R188, !PT ;  /* 0x000000bc0abc7209 */ /* 0x000fc80007800000 */
[----:B------:R-:W-:-:S04]  /*9410*/  FMNMX R188, R13, R188, !PT ;  /* 0x000000bc0dbc7209 */ /* 0x000fc80007800000 */
[----:B------:R-:W-:-:S04]  /*9420*/  FMNMX R188, R15, R188, !PT ;  /* 0x000000bc0fbc7209 */ /* 0x000fc80007800000 */
[----:B------:R-:W-:Y:S01]  /*9430*/  FMNMX R188, R14, R188, !PT ;  /* 0x000000bc0ebc7209 */ /* 0x000fe20007800000 */
[----:B----4-:R-:W-:-:S03]  /*9440*/  IMAD.WIDE R186, R0, 0x2, R240 ;  /* 0x0000000200ba7825 */ /* 0x010fc600078e02f0 */
[----:B------:R-:W-:Y:S02]  /*9450*/  FMNMX R188, R19, R188, !PT ;  /* 0x000000bc13bc7209 */ /* 0x000fe40007800000 */
[----:B------:R0:W4:Y:S02]  /*9460*/  LDG.E.U16 R192, desc[UR6][R186.64] ;  /* 0x00000006bac07981 */ /* 0x000124000c1e1500 */
[----:B------:R-:W-:Y:S01]  /*9470*/  FMNMX R200, R18, R188, !PT ;  /* 0x000000bc12c87209 */ /* 0x000fe20007800000 */
[C---:B------:R-:W-:Y:S02]  /*9480*/  IMAD.WIDE R188, R0.reuse, 0x2, R234 ;  /* 0x0000000200bc7825 */ /* 0x040fe400078e02ea */
[----:B------:R-:W4:Y:S04]  /*9490*/  LDL.LU R234, [R1+0x10] ;  /* 0x0000100001ea7983 */ /* 0x000f280000300800 */
[----:B------:R1:W4:Y:S01]  /*94a0*/  LDG.E.U16 R194, desc[UR6][R188.64] ;  /* 0x00000006bcc27981 */ /* 0x000322000c1e1500 */
[----:B0-----:R-:W-:-:S03]  /*94b0*/  IMAD.WIDE R186, R0, 0x2, R238 ;  /* 0x0000000200ba7825 */ /* 0x001fc600078e02ee */
[----:B------:R-:W4:Y:S04]  /*94c0*/  LDL.LU R239, [R1+0x14] ;  /* 0x0000140001ef7983 */ /* 0x000f280000300800 */
[----:B------:R0:W4:Y:S01]  /*94d0*/  LDG.E.U16 R193, desc[UR6][R186.64] ;  /* 0x00000006bac17981 */ /* 0x000122000c1e1500 */
[----:B-1----:R-:W-:-:S03]  /*94e0*/  IMAD.WIDE R188, R0, 0x2, R228 ;  /* 0x0000000200bc7825 */ /* 0x002fc600078e02e4 */
[----:B------:R-:W4:Y:S04]  /*94f0*/  LDL.LU R237, [R1+0x8] ;  /* 0x0000080001ed7983 */ /* 0x000f280000300800 */
[----:B------:R-:W4:Y:S01]  /*9500*/  LDL.64 R228, [R1+0x188] ;  /* 0x0001880001e47983 */ /* 0x000f220000100a00 */
[----:B0-----:R-:W-:-:S03]  /*9510*/  IMAD.WIDE R186, R0, 0x2, R232 ;  /* 0x0000000200ba7825 */ /* 0x001fc600078e02e8 */
[----:B------:R-:W4:Y:S04]  /*9520*/  LDL.64 R246, [R1+0x180] ;  /* 0x0001800001f67983 */ /* 0x000f280000100a00 */
[----:B------:R-:W4:Y:S04]  /*9530*/  LDL.64 R232, [R1+0x178] ;  /* 0x0001780001e87983 */ /* 0x000f280000100a00 */
[----:B------:R0:W4:Y:S04]  /*9540*/  LDG.E.U16 R195, desc[UR6][R186.64] ;  /* 0x00000006bac37981 */ /* 0x000128000c1e1500 */
[----:B------:R-:W4:Y:S04]  /*9550*/  LDL.LU R238, [R1+0xc] ;  /* 0x00000c0001ee7983 */ /* 0x000f280000300800 */
[----:B------:R2:W4:Y:S01]  /*9560*/  LDG.E.U16 R196, desc[UR6][R188.64] ;  /* 0x00000006bcc47981 */ /* 0x000522000c1e1500 */
[----:B0-----:R-:W-:-:S03]  /*9570*/  IMAD.WIDE R186, R0, 0x2, R22 ;  /* 0x0000000200ba7825 */ /* 0x001fc600078e0216 */
[----:B------:R-:W4:Y:S04]  /*9580*/  LDL.64 R242, [R1+0x170] ;  /* 0x0001700001f27983 */ /* 0x000f280000100a00 */
[----:B------:R-:W4:Y:S01]  /*9590*/  LDL.64 R22, [R1+0x168] ;  /* 0x0001680001167983 */ /* 0x000f220000100a00 */
[----:B------:R-:W-:-:S03]  /*95a0*/  IMAD.WIDE R190, R0, 0x2, R216 ;  /* 0x0000000200be7825 */ /* 0x000fc600078e02d8 */
[----:B------:R-:W4:Y:S04]  /*95b0*/  LDL.64 R216, [R1+0x150] ;  /* 0x0001500001d87983 */ /* 0x000f280000100a00 */
[----:B------:R0:W4:Y:S04]  /*95c0*/  LDG.E.U16 R197, desc[UR6][R190.64] ;  /* 0x00000006bec57981 */ /* 0x000128000c1e1500 */
[----:B---3--:R-:W3:Y:S01]  /*95d0*/  LDL.64 R224, [R1+0x158] ;  /* 0x0001580001e07983 */ /* 0x008ee20000100a00 */
[----:B------:R-:W-:-:S03]  /*95e0*/  FMNMX R200, R20, R200, !PT ;  /* 0x000000c814c87209 */ /* 0x000fc60007800000 */
[----:B------:R4:W3:Y:S01]  /*95f0*/  LDG.E.U16 R198, desc[UR6][R186.64] ;  /* 0x00000006bac67981 */ /* 0x0008e2000c1e1500 */
[----:B--2---:R-:W-:-:S03]  /*9600*/  IMAD.WIDE R188, R0, 0x2, R16 ;  /* 0x0000000200bc7825 */ /* 0x004fc600078e0210 */
[----:B------:R-:W2:Y:S01]  /*9610*/  LDL.64 R16, [R1+0x160] ;  /* 0x0001600001107983 */ /* 0x000ea20000100a00 */
[----:B0-----:R-:W-:Y:S01]  /*9620*/  IMAD.WIDE R190, R0, 0x2, R4 ;  /* 0x0000000200be7825 */ /* 0x001fe200078e0204 */
[----:B------:R-:W-:Y:S02]  /*9630*/  FMNMX R200, R185, R200, !PT ;  /* 0x000000c8b9c87209 */ /* 0x000fe40007800000 */
[----:B------:R-:W3:Y:S04]  /*9640*/  LDL.64 R4, [R1+0x148] ;  /* 0x0001480001047983 */ /* 0x000ee80000100a00 */
[----:B------:R-:W0:Y:S04]  /*9650*/  SHFL.BFLY PT, R202, R200, 0x2, 0x1f ;  /* 0x0c401f00c8ca7f89 */ /* 0x000e2800000e0000 */
[----:B------:R-:W3:Y:S04]  /*9660*/  LDL.LU R240, [R1+0x4] ;  /* 0x0000040001f07983 */ /* 0x000ee80000300800 */
[----:B------:R-:W3:Y:S04]  /*9670*/  LDL.LU R241, [R1] ;  /* 0x0000000001f17983 */ /* 0x000ee80000300800 */
[----:B------:R1:W3:Y:S04]  /*9680*/  LDG.E.U16 R199, desc[UR6][R188.64] ;  /* 0x00000006bcc77981 */ /* 0x0002e8000c1e1500 */
[----:B------:R1:W3:Y:S01]  /*9690*/  LDG.E.U16 R201, desc[UR6][R190.64] ;  /* 0x00000006bec97981 */ /* 0x0002e2000c1e1500 */
[----:B0-----:R-:W-:Y:S01]  /*96a0*/  FMNMX R200, R200, R202, !PT ;  /* 0x000000cac8c87209 */ /* 0x001fe20007800000 */
[----:B----4-:R-:W-:-:S02]  /*96b0*/  IMAD.WIDE R186, R0, 0x2, R228 ;  /* 0x0000000200ba7825 */ /* 0x010fc400078e02e4 */
[----:B------:R-:W4:Y:S02]  /*96c0*/  LDL.LU R228, [R1+0x3a8] ;  /* 0x0003a80001e47983 */ /* 0x000f240000300800 */
[C---:B-1----:R-:W-:Y:S02]  /*96d0*/  IMAD.WIDE R188, R0.reuse, 0x2, R246 ;  /* 0x0000000200bc7825 */ /* 0x042fe400078e02f6 */
[----:B------:R-:W4:Y:S02]  /*96e0*/  LDL.LU.64 R246, [R1+0x3a0] ;  /* 0x0003a00001f67983 */ /* 0x000f240000300a00 */
[C---:B------:R-:W-:Y:S02]  /*96f0*/  IMAD.WIDE R190, R0.reuse, 0x2, R232 ;  /* 0x0000000200be7825 */ /* 0x040fe400078e02e8 */
[----:B------:R-:W4:Y:S04]  /*9700*/  LDL.LU.64 R232, [R1+0x398] ;  /* 0x0003980001e87983 */ /* 0x000f280000300a00 */
[----:B------:R0:W4:Y:S04]  /*9710*/  LDG.E.U16 R202, desc[UR6][R186.64] ;  /* 0x00000006baca7981 */ /* 0x000128000c1e1500 */
[----:B------:R-:W4:Y:S04]  /*9720*/  LDL.LU R2, [R1+0x2c] ;  /* 0x00002c0001027983 */ /* 0x000f280000300800 */
[----:B------:R1:W4:Y:S01]  /*9730*/  LDG.E.U16 R203, desc[UR6][R188.64] ;  /* 0x00000006bccb7981 */ /* 0x000322000c1e1500 */
[----:B0-----:R-:W-:-:S03]  /*9740*/  IMAD.WIDE R186, R0, 0x2, R242 ;  /* 0x0000000200ba7825 */ /* 0x001fc600078e02f2 */
[----:B------:R-:W4:Y:S04]  /*9750*/  LDG.E.U16 R210, desc[UR6][R190.64] ;  /* 0x00000006bed27981 */ /* 0x000f28000c1e1500 */
[----:B------:R-:W4:Y:S01]  /*9760*/  LDL.LU.64 R242, [R1+0x390] ;  /* 0x0003900001f27983 */ /* 0x000f220000300a00 */
[----:B-1----:R-:W-:-:S03]  /*9770*/  IMAD.WIDE R188, R0, 0x2, R22 ;  /* 0x0000000200bc7825 */ /* 0x002fc600078e0216 */
[----:B------:R-:W4:Y:S04]  /*9780*/  LDL.LU.64 R22, [R1+0x388] ;  /* 0x0003880001167983 */ /* 0x000f280000300a00 */
[----:B------:R0:W4:Y:S04]  /*9790*/  LDG.E.U16 R213, desc[UR6][R188.64] ;  /* 0x00000006bcd57981 */ /* 0x000128000c1e1500 */
[----:B------:R-:W4:Y:S01]  /*97a0*/  LDG.E.U16 R212, desc[UR6][R186.64] ;  /* 0x00000006bad47981 */ /* 0x000f22000c1e1500 */
[----:B0-----:R-:W-:-:S04]  /*97b0*/  IMAD.WIDE R188, R0, 0x2, R216 ;  /* 0x0000000200bc7825 */ /* 0x001fc800078e02d8 */
[C---:B--2---:R-:W-:Y:S01]  /*97c0*/  IMAD.WIDE R190, R0.reuse, 0x2, R16 ;  /* 0x0000000200be7825 */ /* 0x044fe200078e0210 */
[----:B------:R-:W2:Y:S04]  /*97d0*/  LDG.E.U16 R221, desc[UR6][R188.64] ;  /* 0x00000006bcdd7981 */ /* 0x000ea8000c1e1500 */
[----:B------:R-:W2:Y:S04]  /*97e0*/  LDL.LU.64 R16, [R1+0x380] ;  /* 0x0003800001107983 */ /* 0x000ea80000300a00 */
[----:B------:R-:W2:Y:S04]  /*97f0*/  LDL.64 R216, [R1+0x140] ;  /* 0x0001400001d87983 */ /* 0x000ea80000100a00 */
[----:B------:R3:W2:Y:S02]  /*9800*/  LDG.E.U16 R214, desc[UR6][R190.64] ;  /* 0x00000006bed67981 */ /* 0x0006a4000c1e1500 */
[----:B---3--:R-:W-:-:S02]  /*9810*/  IMAD.WIDE R190, R0, 0x2, R4 ;  /* 0x0000000200be7825 */ /* 0x008fc400078e0204 */
[----:B------:R-:W3:Y:S02]  /*9820*/  LDL.64 R4, [R1+0x138] ;  /* 0x0001380001047983 */ /* 0x000ee40000100a00 */
[----:B------:R-:W-:Y:S02]  /*9830*/  IMAD.WIDE R186, R0, 0x2, R224 ;  /* 0x0000000200ba7825 */ /* 0x000fe400078e02e0 */
[----:B------:R-:W0:Y:S04]  /*9840*/  SHFL.BFLY PT, R206, R200, 0x1, 0x1f ;  /* 0x0c201f00c8ce7f89 */ /* 0x000e2800000e0000 */
[----:B------:R1:W3:Y:S04]  /*9850*/  LDG.E.U16 R215, desc[UR6][R186.64] ;  /* 0x00000006bad77981 */ /* 0x0002e8000c1e1500 */
[----:B------:R0:W3:Y:S01]  /*9860*/  LDG.E.U16 R223, desc[UR6][R190.64] ;  /* 0x00000006bedf7981 */ /* 0x0000e2000c1e1500 */
[----:B-1----:R-:W-:-:S04]  /*9870*/  FMNMX R187, R234, R239, !PT ;  /* 0x000000efeabb7209 */ /* 0x002fc80007800000 */
[----:B------:R-:W-:-:S04]  /*9880*/  FMNMX R187, R237, R187, !PT ;  /* 0x000000bbedbb7209 */ /* 0x000fc80007800000 */
[----:B------:R-:W-:-:S04]  /*9890*/  FMNMX R187, R238, R187, !PT ;  /* 0x000000bbeebb7209 */ /* 0x000fc80007800000 */
[----:B------:R-:W-:-:S04]  /*98a0*/  FMNMX R188, R240, R187, !PT ;  /* 0x000000bbf0bc7209 */ /* 0x000fc80007800000 */
[----:B------:R-:W-:-:S04]  /*98b0*/  FMNMX R188, R241, R188, !PT ;  /* 0x000000bcf1bc7209 */ /* 0x000fc80007800000 */
[----:B------:R-:W-:-:S04]  /*98c0*/  FMNMX R189, R9, R188, !PT ;  /* 0x000000bc09bd7209 */ /* 0x000fc80007800000 */
[----:B------:R-:W-:-:S04]  /*98d0*/  FMNMX R189, R252, R189, !PT ;  /* 0x000000bdfcbd7209 */ /* 0x000fc80007800000 */
[----:B0-----:R-:W-:-:S04]  /*98e0*/  FMNMX R190, R11, R189, !PT ;  /* 0x000000bd0bbe7209 */ /* 0x001fc80007800000 */
[----:B------:R-:W-:Y:S02]  /*98f0*/  FMNMX R190, R12, R190, !PT ;  /* 0x000000be0cbe7209 */ /* 0x000fe40007800000 */
[----:B------:R-:W-:-:S04]  /*9900*/  FMNMX R186, R200, R206, !PT ;  /* 0x000000cec8ba7209 */ /* 0x000fc80007800000 */
[----:B----4-:R-:W-:-:S05]  /*9910*/  FMNMX R186, R186, R2, !PT ;  /* 0x00000002baba7209 */ /* 0x010fca0007800000 */
[----:B------:R-:W-:-:S04]  /*9920*/  FADD R6, R6, -R186 ;  /* 0x800000ba06067221 */ /* 0x000fc80000000000 */
[----:B------:R-:W-:Y:S01]  /*9930*/  FMUL R6, R6, 1.4426950216293334961 ;  /* 0x3fb8aa3b06067820 */ /* 0x000fe20000400000 */
[--C-:B------:R-:W-:Y:S01]  /*9940*/  FADD R211, R7, -R186.reuse ;  /* 0x800000ba07d37221 */ /* 0x100fe20000000000 */
[--C-:B------:R-:W-:Y:S01]  /*9950*/  FADD R15, R15, -R186.reuse ;  /* 0x800000ba0f0f7221 */ /* 0x100fe20000000000 */
[----:B------:R-:W-:Y:S01]  /*9960*/  FADD R19, R19, -R186 ;  /* 0x800000ba13137221 */ /* 0x000fe20000000000 */
[----:B--2---:R-:W-:-:S04]  /*9970*/  FMNMX R191, R16, R190, !PT ;  /* 0x000000be10bf7209 */ /* 0x004fc80007800000 */
[----:B------:R-:W-:-:S04]  /*9980*/  FMNMX R191, R17, R191, !PT ;  /* 0x000000bf11bf7209 */ /* 0x000fc80007800000 */
[----:B------:R-:W-:-:S04]  /*9990*/  FMNMX R200, R21, R191, !PT ;  /* 0x000000bf15c87209 */ /* 0x000fc80007800000 */
[----:B------:R-:W-:-:S04]  /*99a0*/  FMNMX R200, R22, R200, !PT ;  /* 0x000000c816c87209 */ /* 0x000fc80007800000 */
[----:B------:R-:W-:-:S04]  /*99b0*/  FMNMX R200, R184, R200, !PT ;  /* 0x000000c8b8c87209 */ /* 0x000fc80007800000 */
[----:B------:R-:W-:Y:S02]  /*99c0*/  FMNMX R206, R23, R200, !PT ;  /* 0x000000c817ce7209 */ /* 0x000fe40007800000 */
[----:B------:R0:W-:Y:S02]  /*99d0*/  MUFU.EX2 R200, R6 ;  /* 0x0000000600c87308 */ /* 0x0001e40000000800 */
[----:B0-----:R-:W-:-:S05]  /*99e0*/  IMAD.WIDE R6, R0, 0x2, R216 ;  /* 0x0000000200067825 */ /* 0x001fca00078e02d8 */
[----:B------:R3:W2:Y:S02]  /*99f0*/  LDG.E.U16 R225, desc[UR6][R6.64] ;  /* 0x0000000606e17981 */ /* 0x0006a4000c1e1500 */
[----:B---3--:R-:W-:Y:S02]  /*9a00*/  IMAD.WIDE R6, R0, 0x2, R4 ;  /* 0x0000000200067825 */ /* 0x008fe400078e0204 */
[----:B------:R-:W3:Y:S04]  /*9a10*/  LDL.LU R4, [R1+0x30] ;  /* 0x0000300001047983 */ /* 0x000ee80000300800 */
[----:B------:R0:W4:Y:S01]  /*9a20*/  LDG.E.U16 R229, desc[UR6][R6.64] ;  /* 0x0000000606e57981 */ /* 0x000122000c1e1500 */
[----:B------:R-:W-:-:S03]  /*9a30*/  FADD R250, R250, -R186 ;  /* 0x800000bafafa7221 */ /* 0x000fc60000000000 */
[----:B------:R-:W1:Y:S01]  /*9a40*/  SHFL.BFLY PT, R208, R206, 0x2, 0x1f ;  /* 0x0c401f00ced07f89 */ /* 0x000e6200000e0000 */
[----:B0-----:R-:W-:Y:S01]  /*9a50*/  FMUL R7, R15, 1.4426950216293334961 ;  /* 0x3fb8aa3b0f077820 */ /* 0x001fe20000400000 */
[----:B------:R-:W-:Y:S01]  /*9a60*/  FMUL R15, R19, 1.4426950216293334961 ;  /* 0x3fb8aa3b130f7820 */ /* 0x000fe20000400000 */
[----:B------:R-:W-:Y:S01]  /*9a70*/  FADD R19, -R186, R2 ;  /* 0x00000002ba137221 */ /* 0x000fe20000000100 */
[----:B------:R-:W-:Y:S06]  /*9a80*/  BAR.SYNC.DEFER_BLOCKING 0x0 ;  /* 0x0000000000007b1d */ /* 0x000fec0000010000 */
[----:B------:R-:W2:Y:S04]  /*9a90*/  LDL.LU R2, [R1+0x4c] ;  /* 0x00004c0001027983 */ /* 0x000ea80000300800 */
[----:B------:R-:W4:Y:S01]  /*9aa0*/  LDL.LU R216, [R1+0x40] ;  /* 0x0000400001d87983 */ /* 0x000f220000300800 */
[----:B------:R-:W-:-:S03]  /*9ab0*/  FMUL R189, R250, 1.4426950216293334961 ;  /* 0x3fb8aa3bfabd7820 */ /* 0x000fc60000400000 */
[----:B------:R-:W4:Y:S04]  /*9ac0*/  LDL.LU R250, [R1+0x58] ;  /* 0x0000580001fa7983 */ /* 0x000f280000300800 */
[----:B------:R-:W4:Y:S04]  /*9ad0*/  LDL.LU R224, [R1+0x1c] ;  /* 0x00001c0001e07983 */ /* 0x000f280000300800 */
[----:B------:R-:W4:Y:S01]  /*9ae0*/  LDL.LU R5, [R1+0x18] ;  /* 0x0000180001057983 */ /* 0x000f220000300800 */
[----:B-1----:R-:W-:-:S05]  /*9af0*/  FMNMX R208, R206, R208, !PT ;  /* 0x000000d0ced07209 */ /* 0x002fca0007800000 */
[----:B------:R-:W0:Y:S01]  /*9b00*/  SHFL.BFLY PT, R206, R208, 0x1, 0x1f ;  /* 0x0c201f00d0ce7f89 */ /* 0x000e2200000e0000 */
[----:B------:R-:W-:-:S03]  /*9b10*/  FADD R20, R20, -R186 ;  /* 0x800000ba14147221 */ /* 0x000fc60000000000 */
[----:B------:R1:W-:Y:S01]  /*9b20*/  STS.U16 [R3+UR4+0x8000], R207 ;  /* 0x008000cf03007988 */ /* 0x0003e20008000404 */
[--C-:B------:R-:W-:Y:S01]  /*9b30*/  FADD R209, R8, -R186.reuse ;  /* 0x800000ba08d17221 */ /* 0x100fe20000000000 */
[----:B------:R-:W-:Y:S01]  /*9b40*/  FMUL R211, R211, 1.4426950216293334961 ;  /* 0x3fb8aa3bd3d37820 */ /* 0x000fe20000400000 */
[----:B-1----:R-:W-:Y:S02]  /*9b50*/  FMUL R207, R20, 1.4426950216293334961 ;  /* 0x3fb8aa3b14cf7820 */ /* 0x002fe40000400000 */
[----:B------:R-:W-:Y:S01]  /*9b60*/  FMUL R209, R209, 1.4426950216293334961 ;  /* 0x3fb8aa3bd1d17820 */ /* 0x000fe20000400000 */
[----:B------:R1:W-:Y:S01]  /*9b70*/  MUFU.EX2 R8, R211 ;  /* 0x000000d300087308 */ /* 0x0003e20000000800 */
[----:B0-----:R-:W-:Y:S01]  /*9b80*/  FMNMX R20, R208, R206, !PT ;  /* 0x000000ced0147209 */ /* 0x001fe20007800000 */
[--C-:B------:R-:W-:Y:S01]  /*9b90*/  FADD R208, R185, -R186.reuse ;  /* 0x800000bab9d07221 */ /* 0x100fe20000000000 */
[----:B------:R-:W-:Y:S01]  /*9ba0*/  FMNMX R185, R154, R153, !PT ;  /* 0x000000999ab97209 */ /* 0x000fe20007800000 */
[----:B-1----:R-:W-:-:S03]  /*9bb0*/  FADD R211, R10, -R186 ;  /* 0x800000ba0ad37221 */ /* 0x002fc60000000000 */
[----:B------:R-:W-:Y:S01]  /*9bc0*/  FMNMX R185, R158, R185, !PT ;  /* 0x000000b99eb97209 */ /* 0x000fe20007800000 */
[----:B------:R0:W-:Y:S03]  /*9bd0*/  MUFU.EX2 R10, R209 ;  /* 0x000000d1000a7308 */ /* 0x0001e60000000800 */
[----:B------:R-:W-:Y:S01]  /*9be0*/  FMNMX R185, R157, R185, !PT ;  /* 0x000000b99db97209 */ /* 0x000fe20007800000 */
[----:B------:R-:W-:Y:S01]  /*9bf0*/  FMUL R19, R19, 1.4426950216293334961 ;  /* 0x3fb8aa3b13137820 */ /* 0x000fe20000400000 */
[----:B0-----:R-:W-:Y:S02]  /*9c00*/  FADD R209, R13, -R186 ;  /* 0x800000ba0dd17221 */ /* 0x001fe40000000000 */
[----:B------:R-:W-:Y:S02]  /*9c10*/  FMNMX R185, R162, R185, !PT ;  /* 0x000000b9a2b97209 */ /* 0x000fe40007800000 */
[----:B------:R-:W-:-:S02]  /*9c20*/  FMUL R6, R209, 1.4426950216293334961 ;  /* 0x3fb8aa3bd1067820 */ /* 0x000fc40000400000 */
[----:B------:R0:W1:Y:S01]  /*9c30*/  MUFU.EX2 R209, R19 ;  /* 0x0000001300d17308 */ /* 0x0000620000000800 */
[----:B------:R-:W-:Y:S01]  /*9c40*/  STS.U16 [R3+UR4+0x8800], R204 ;  /* 0x008800cc03007988 */ /* 0x000fe20008000404 */
[----:B0-----:R-:W-:-:S03]  /*9c50*/  FMNMX R19, R160, R185, !PT ;  /* 0x000000b9a0137209 */ /* 0x001fc60007800000 */
[----:B------:R0:W-:Y:S01]  /*9c60*/  STS.U16 [R3+UR4+0x8400], R205 ;  /* 0x008400cd03007988 */ /* 0x0001e20008000404 */
[----:B------:R-:W-:-:S04]  /*9c70*/  FMNMX R19, R164, R19, !PT ;  /* 0x00000013a4137209 */ /* 0x000fc80007800000 */
[----:B0-----:R-:W-:Y:S01]  /*9c80*/  FMNMX R205, R165, R19, !PT ;  /* 0x00000013a5cd7209 */ /* 0x001fe20007800000 */
[----:B------:R-:W-:-:S04]  /*9c90*/  FMUL R211, R211, 1.4426950216293334961 ;  /* 0x3fb8aa3bd3d37820 */ /* 0x000fc80000400000 */
[----:B------:R0:W-:Y:S01]  /*9ca0*/  MUFU.EX2 R13, R211 ;  /* 0x000000d3000d7308 */ /* 0x0001e20000000800 */
[--C-:B------:R-:W-:Y:S01]  /*9cb0*/  FADD R218, R218, -R186.reuse ;  /* 0x800000badada7221 */ /* 0x100fe20000000000 */
[----:B------:R-:W-:-:S03]  /*9cc0*/  FADD R220, R220, -R186 ;  /* 0x800000badcdc7221 */ /* 0x000fc60000000000 */
[----:B------:R-:W-:Y:S01]  /*9cd0*/  FMUL R191, R218, 1.4426950216293334961 ;  /* 0x3fb8aa3bdabf7820 */ /* 0x000fe20000400000 */
[----:B------:R-:W-:Y:S01]  /*9ce0*/  FMUL R187, R220, 1.4426950216293334961 ;  /* 0x3fb8aa3bdcbb7820 */ /* 0x000fe20000400000 */
[----:B------:R1:W-:Y:S04]  /*9cf0*/  STS.U16 [R3+UR4+0x9400], R230 ;  /* 0x009400e603007988 */ /* 0x0003e80008000404 */
[----:B------:R1:W-:Y:S04]  /*9d00*/  STS.U16 [R3+UR4+0x9800], R228 ;  /* 0x009800e403007988 */ /* 0x0003e80008000404 */
[----:B------:R-:W-:Y:S04]  /*9d10*/  STS.U16 [R3+UR4+0x9c00], R226 ;  /* 0x009c00e203007988 */ /* 0x000fe80008000404 */
[----:B------:R-:W-:Y:S01]  /*9d20*/  STS.U16 [R3+UR4+0x9000], R232 ;  /* 0x009000e803007988 */ /* 0x000fe20008000404 */
[----:B------:R-:W-:Y:S01]  /*9d30*/  FMUL R171, R171, UR5 ;  /* 0x00000005abab7c20 */ /* 0x000fe20008400000 */
[----:B------:R-:W-:Y:S01]  /*9d40*/  FMUL R175, R175, UR5 ;  /* 0x00000005afaf7c20 */ /* 0x000fe20008400000 */
[----:B------:R-:W-:Y:S01]  /*9d50*/  FMUL R178, R178, UR5 ;  /* 0x00000005b2b27c20 */ /* 0x000fe20008400000 */
[----:B------:R-:W-:Y:S01]  /*9d60*/  FMUL R182, R182, UR5 ;  /* 0x00000005b6b67c20 */ /* 0x000fe20008400000 */
[----:B------:R-:W-:Y:S01]  /*9d70*/  FMUL R183, R183, UR5 ;  /* 0x00000005b7b77c20 */ /* 0x000fe20008400000 */
[----:B---3--:R-:W-:-:S05]  /*9d80*/  FMNMX R20, R20, R4, !PT ;  /* 0x0000000414147209 */ /* 0x008fca0007800000 */
[----:B------:R-:W-:-:S04]  /*9d90*/  FADD R204, R234, -R20 ;  /* 0x80000014eacc7221 */ /* 0x000fc80000000000 */
[----:B------:R-:W-:Y:S01]  /*9da0*/  FMUL R185, R204, 1.4426950216293334961 ;  /* 0x3fb8aa3bccb97820 */ /* 0x000fe20000400000 */
[----:B------:R-:W-:-:S04]  /*9db0*/  FADD R204, R239, -R20 ;  /* 0x80000014efcc7221 */ /* 0x000fc80000000000 */
[----:B------:R-:W-:Y:S01]  /*9dc0*/  FMUL R19, R204, 1.4426950216293334961 ;  /* 0x3fb8aa3bcc137820 */ /* 0x000fe20000400000 */
[----:B------:R-:W-:Y:S01]  /*9dd0*/  FMNMX R204, R168, R205, !PT ;  /* 0x000000cda8cc7209 */ /* 0x000fe20007800000 */
[----:B------:R-:W-:-:S03]  /*9de0*/  FADD R205, R237, -R20 ;  /* 0x80000014edcd7221 */ /* 0x000fc60000000000 */
[----:B------:R-:W-:Y:S01]  /*9df0*/  FMNMX R206, R170, R204, !PT ;  /* 0x000000ccaace7209 */ /* 0x000fe20007800000 */
[----:B------:R-:W-:-:S03]  /*9e00*/  FMUL R204, R205, 1.4426950216293334961 ;  /* 0x3fb8aa3bcdcc7820 */ /* 0x000fc60000400000 */
[----:B------:R-:W-:Y:S01]  /*9e10*/  FMNMX R205, R176, R206, !PT ;  /* 0x000000ceb0cd7209 */ /* 0x000fe20007800000 */
[----:B------:R-:W-:-:S03]  /*9e20*/  FADD R206, R238, -R20 ;  /* 0x80000014eece7221 */ /* 0x000fc60000000000 */
[----:B0-----:R-:W-:Y:S01]  /*9e30*/  FMNMX R211, R172, R205, !PT ;  /* 0x000000cdacd37209 */ /* 0x001fe20007800000 */
[----:B------:R-:W-:-:S03]  /*9e40*/  FMUL R205, R206, 1.4426950216293334961 ;  /* 0x3fb8aa3bcecd7820 */ /* 0x000fc60000400000 */
[----:B------:R-:W-:Y:S01]  /*9e50*/  FMNMX R206, R173, R211, !PT ;  /* 0x000000d3adce7209 */ /* 0x000fe20007800000 */
[----:B------:R-:W-:-:S03]  /*9e60*/  FADD R211, R240, -R20 ;  /* 0x80000014f0d37221 */ /* 0x000fc60000000000 */
[----:B------:R-:W-:Y:S01]  /*9e70*/  FMNMX R218, R181, R206, !PT ;  /* 0x000000ceb5da7209 */ /* 0x000fe20007800000 */
[----:B------:R-:W-:Y:S01]  /*9e80*/  FMUL R206, R211, 1.4426950216293334961 ;  /* 0x3fb8aa3bd3ce7820 */ /* 0x000fe20000400000 */
[--C-:B------:R-:W-:Y:S02]  /*9e90*/  FADD R211, R241, -R20.reuse ;  /* 0x80000014f1d37221 */ /* 0x100fe40000000000 */
[----:B------:R-:W-:Y:S01]  /*9ea0*/  FMNMX R218, R180, R218, !PT ;  /* 0x000000dab4da7209 */ /* 0x000fe20007800000 */
[----:B------:R-:W-:Y:S01]  /*9eb0*/  FADD R220, R9, -R20 ;  /* 0x8000001409dc7221 */ /* 0x000fe20000000000 */
[----:B------:R-:W-:Y:S02]  /*9ec0*/  FMUL R211, R211, 1.4426950216293334961 ;  /* 0x3fb8aa3bd3d37820 */ /* 0x000fe40000400000 */
[----:B------:R-:W-:Y:S02]  /*9ed0*/  FMNMX R218, R177, R218, !PT ;  /* 0x000000dab1da7209 */ /* 0x000fe40007800000 */
[----:B------:R0:W-:Y:S02]  /*9ee0*/  MUFU.EX2 R9, R211 ;  /* 0x000000d300097308 */ /* 0x0001e40000000800 */
[----:B0-----:R-:W-:-:S02]  /*9ef0*/  FMUL R211, R220, 1.4426950216293334961 ;  /* 0x3fb8aa3bdcd37820 */ /* 0x001fc40000400000 */
[----:B------:R-:W0:Y:S01]  /*9f00*/  SHFL.BFLY PT, R220, R218, 0x2, 0x1f ;  /* 0x0c401f00dadc7f89 */ /* 0x000e2200000e0000 */
[--C-:B-1----:R-:W-:Y:S01]  /*9f10*/  FADD R230, R16, -R20.reuse ;  /* 0x8000001410e67221 */ /* 0x102fe20000000000 */
[--C-:B------:R-:W-:Y:S01]  /*9f20*/  FADD R228, R22, -R20.reuse ;  /* 0x8000001416e47221 */ /* 0x100fe20000000000 */
[----:B0-----:R-:W-:Y:S02]  /*9f30*/  FMNMX R220, R218, R220, !PT ;  /* 0x000000dcdadc7209 */ /* 0x001fe40007800000 */
[----:B------:R-:W-:Y:S01]  /*9f40*/  FMUL R218, R230, 1.4426950216293334961 ;  /* 0x3fb8aa3be6da7820 */ /* 0x000fe20000400000 */
[----:B------:R-:W-:-:S03]  /*9f50*/  FADD R230, R17, -R20 ;  /* 0x8000001411e67221 */ /* 0x000fc60000000000 */
[----:B------:R0:W-:Y:S02]  /*9f60*/  MUFU.EX2 R17, R218 ;  /* 0x000000da00117308 */ /* 0x0001e40000000800 */
[----:B0-----:R-:W0:Y:S01]  /*9f70*/  SHFL.BFLY PT, R218, R220, 0x1, 0x1f ;  /* 0x0c201f00dcda7f89 */ /* 0x001e2200000e0000 */
[----:B------:R-:W-:Y:S01]  /*9f80*/  FMUL R228, R228, 1.4426950216293334961 ;  /* 0x3fb8aa3be4e47820 */ /* 0x000fe20000400000 */
[----:B------:R-:W-:-:S04]  /*9f90*/  FADD R226, R184, -R20 ;  /* 0x80000014b8e27221 */ /* 0x000fc80000000000 */
[----:B------:R1:W-:Y:S02]  /*9fa0*/  MUFU.EX2 R184, R228 ;  /* 0x000000e400b87308 */ /* 0x0003e40000000800 */
[----:B-1----:R-:W-:-:S04]  /*9fb0*/  FMNMX R228, R152, R155, !PT ;  /* 0x0000009b98e47209 */ /* 0x002fc80007800000 */
[----:B------:R-:W-:Y:S01]  /*9fc0*/  FMNMX R228, R156, R228, !PT ;  /* 0x000000e49ce47209 */ /* 0x000fe20007800000 */
[----:B------:R-:W-:-:S03]  /*9fd0*/  FMUL R226, R226, 1.4426950216293334961 ;  /* 0x3fb8aa3be2e27820 */ /* 0x000fc60000400000 */
[----:B------:R-:W-:Y:S02]  /*9fe0*/  FMNMX R228, R159, R228, !PT ;  /* 0x000000e49fe47209 */ /* 0x000fe40007800000 */
[----:B0-----:R-:W-:Y:S01]  /*9ff0*/  FMNMX R220, R220, R218, !PT ;  /* 0x000000dadcdc7209 */ /* 0x001fe20007800000 */
[--C-:B------:R-:W-:Y:S01]  /*a000*/  FADD R232, R12, -R20.reuse ;  /* 0x800000140ce87221 */ /* 0x100fe20000000000 */
[----:B------:R-:W-:Y:S02]  /*a010*/  FMNMX R228, R161, R228, !PT ;  /* 0x000000e4a1e47209 */ /* 0x000fe40007800000 */
[----:B--2---:R-:W-:Y:S01]  /*a020*/  FMNMX R220, R220, R2, !PT ;  /* 0x00000002dcdc7209 */ /* 0x004fe20007800000 */
[----:B------:R-:W-:Y:S02]  /*a030*/  FADD R218, R23, -R20 ;  /* 0x8000001417da7221 */ /* 0x000fe40000000000 */
[----:B------:R0:W-:Y:S01]  /*a040*/  MUFU.EX2 R23, R226 ;  /* 0x000000e200177308 */ /* 0x0001e20000000800 */
[----:B------:R-:W-:Y:S01]  /*a050*/  FMUL R232, R232, 1.4426950216293334961 ;  /* 0x3fb8aa3be8e87820 */ /* 0x000fe20000400000 */
[----:B------:R-:W-:Y:S01]  /*a060*/  FMUL R230, R230, 1.4426950216293334961 ;  /* 0x3fb8aa3be6e67820 */ /* 0x000fe20000400000 */
[----:B0-----:R-:W-:Y:S01]  /*a070*/  FADD R226, R154, -R220 ;  /* 0x800000dc9ae27221 */ /* 0x001fe20000000000 */
[----:B------:R-:W-:-:S04]  /*a080*/  FMNMX R154, R163, R228, !PT ;  /* 0x000000e4a39a7209 */ /* 0x000fc80007800000 */
[----:B------:R0:W-:Y:S01]  /*a090*/  MUFU.EX2 R16, R232 ;  /* 0x000000e800107308 */ /* 0x0001e20000000800 */
[----:B------:R-:W-:Y:S01]  /*a0a0*/  FMNMX R154, R166, R154, !PT ;  /* 0x0000009aa69a7209 */ /* 0x000fe20007800000 */
[----:B------:R-:W-:Y:S01]  /*a0b0*/  FMUL R228, R174, UR5 ;  /* 0x00000005aee47c20 */ /* 0x000fe20008400000 */
[----:B0-----:R-:W-:-:S05]  /*a0c0*/  FADD R232, R21, -R20 ;  /* 0x8000001415e87221 */ /* 0x001fca0000000000 */
[----:B------:R0:W-:Y:S01]  /*a0d0*/  MUFU.EX2 R21, R230 ;  /* 0x000000e600157308 */ /* 0x0001e20000000800 */
[----:B------:R-:W-:Y:S01]  /*a0e0*/  FMUL R174, R179, UR5 ;  /* 0x00000005b3ae7c20 */ /* 0x000fe20008400000 */
[--C-:B0-----:R-:W-:Y:S01]  /*a0f0*/  FADD R230, R153, -R220.reuse ;  /* 0x800000dc99e67221 */ /* 0x101fe20000000000 */
[----:B------:R-:W-:Y:S02]  /*a100*/  FMNMX R153, R167, R154, !PT ;  /* 0x0000009aa7997209 */ /* 0x000fe40007800000 */
[----:B------:R-:W-:Y:S01]  /*a110*/  FSEL R154, R171, -INF , !P4 ;  /* 0xff800000ab9a7808 */ /* 0x000fe20006000000 */
[----:B------:R-:W-:Y:S01]  /*a120*/  FMUL R179, R230, 1.4426950216293334961 ;  /* 0x3fb8aa3be6b37820 */ /* 0x000fe20000400000 */
[----:B------:R-:W-:Y:S02]  /*a130*/  FMNMX R171, R169, R153, !PT ;  /* 0x00000099a9ab7209 */ /* 0x000fe40007800000 */
[----:B------:R-:W-:Y:S02]  /*a140*/  FSEL R153, R228, -INF , !P5 ;  /* 0xff800000e4997808 */ /* 0x000fe40006800000 */
[----:B------:R0:W-:Y:S01]  /*a150*/  MUFU.EX2 R228, R179 ;  /* 0x000000b300e47308 */ /* 0x0001e20000000800 */
[----:B------:R-:W-:Y:S01]  /*a160*/  FADD R158, R158, -R220 ;  /* 0x800000dc9e9e7221 */ /* 0x000fe20000000000 */
[----:B0-----:R-:W-:-:S02]  /*a170*/  FMNMX R179, R154, R171, !PT ;  /* 0x000000ab9ab37209 */ /* 0x001fc40007800000 */
[----:B------:R-:W-:Y:S02]  /*a180*/  FSEL R171, R175, -INF , !P0 ;  /* 0xff800000afab7808 */ /* 0x000fe40004000000 */
[----:B------:R-:W-:Y:S01]  /*a190*/  FMNMX R179, R153, R179, !PT ;  /* 0x000000b399b37209 */ /* 0x000fe20007800000 */
[----:B------:R-:W-:Y:S01]  /*a1a0*/  FMUL R230, R158, 1.4426950216293334961 ;  /* 0x3fb8aa3b9ee67820 */ /* 0x000fe20000400000 */
[----:B------:R-:W-:Y:S02]  /*a1b0*/  FSEL R158, R178, -INF , !P1 ;  /* 0xff800000b29e7808 */ /* 0x000fe40004800000 */
[----:B------:R-:W-:Y:S01]  /*a1c0*/  FMNMX R179, R171, R179, !PT ;  /* 0x000000b3abb37209 */ /* 0x000fe20007800000 */
[----:B------:R-:W-:Y:S01]  /*a1d0*/  FMUL R232, R232, 1.4426950216293334961 ;  /* 0x3fb8aa3be8e87820 */ /* 0x000fe20000400000 */
[--C-:B------:R-:W-:Y:S01]  /*a1e0*/  FADD R157, R157, -R220.reuse ;  /* 0x800000dc9d9d7221 */ /* 0x100fe20000000000 */
[----:B------:R-:W-:Y:S02]  /*a1f0*/  FSEL R174, R174, -INF , !P2 ;  /* 0xff800000aeae7808 */ /* 0x000fe40005000000 */
[----:B------:R-:W-:Y:S01]  /*a200*/  FMNMX R179, R158, R179, !PT ;  /* 0x000000b39eb37209 */ /* 0x000fe20007800000 */
[----:B------:R0:W-:Y:S03]  /*a210*/  MUFU.EX2 R22, R232 ;  /* 0x000000e800167308 */ /* 0x0001e60000000800 */
[----:B------:R-:W-:Y:S01]  /*a220*/  FMNMX R179, R174, R179, !PT ;  /* 0x000000b3aeb37209 */ /* 0x000fe20007800000 */
[----:B------:R-:W-:Y:S01]  /*a230*/  FADD R175, R162, -R220 ;  /* 0x800000dca2af7221 */ /* 0x000fe20000000000 */
[----:B0-----:R-:W-:Y:S01]  /*a240*/  FMUL R232, R157, 1.4426950216293334961 ;  /* 0x3fb8aa3b9de87820 */ /* 0x001fe20000400000 */
[----:B------:R-:W-:-:S02]  /*a250*/  FSEL R157, R182, -INF , !P3 ;  /* 0xff800000b69d7808 */ /* 0x000fc40005800000 */
[----:B------:R-:W-:Y:S02]  /*a260*/  FSEL R162, R183, -INF , !P6 ;  /* 0xff800000b7a27808 */ /* 0x000fe40007000000 */
[----:B------:R-:W-:Y:S01]  /*a270*/  FMNMX R179, R157, R179, !PT ;  /* 0x000000b39db37209 */ /* 0x000fe20007800000 */
[----:B------:R-:W-:-:S03]  /*a280*/  FADD R178, R160, -R220 ;  /* 0x800000dca0b27221 */ /* 0x000fc60000000000 */
[----:B------:R-:W-:Y:S01]  /*a290*/  FMNMX R160, R162, R179, !PT ;  /* 0x000000b3a2a07209 */ /* 0x000fe20007800000 */
[----:B------:R-:W-:-:S04]  /*a2a0*/  FADD R235, R164, -R220 ;  /* 0x800000dca4eb7221 */ /* 0x000fc80000000000 */
[----:B------:R-:W0:Y:S01]  /*a2b0*/  SHFL.BFLY PT, R164, R160, 0x2, 0x1f ;  /* 0x0c401f00a0a47f89 */ /* 0x000e2200000e0000 */
[----:B------:R-:W-:-:S04]  /*a2c0*/  FADD R252, R252, -R20 ;  /* 0x80000014fcfc7221 */ /* 0x000fc80000000000 */
[----:B------:R-:W-:Y:S01]  /*a2d0*/  FMUL R252, R252, 1.4426950216293334961 ;  /* 0x3fb8aa3bfcfc7820 */ /* 0x000fe20000400000 */
[----:B------:R1:W-:Y:S01]  /*a2e0*/  STS.U16 [R3+UR4+0x8c00], R233 ;  /* 0x008c00e903007988 */ /* 0x0003e20008000404 */
[----:B0-----:R-:W-:-:S05]  /*a2f0*/  FMNMX R164, R160, R164, !PT ;  /* 0x000000a4a0a47209 */ /* 0x001fca0007800000 */
[----:B------:R-:W0:Y:S01]  /*a300*/  SHFL.BFLY PT, R160, R164, 0x1, 0x1f ;  /* 0x0c201f00a4a07f89 */ /* 0x000e2200000e0000 */
[----:B-1----:R-:W-:Y:S02]  /*a310*/  FADD R233, R11, -R20 ;  /* 0x800000140be97221 */ /* 0x002fe40000000000 */
[----:B------:R1:W-:Y:S01]  /*a320*/  MUFU.EX2 R11, R252 ;  /* 0x000000fc000b7308 */ /* 0x0003e20000000800 */
[----:B------:R-:W-:Y:S01]  /*a330*/  FADD R251, R251, -R186 ;  /* 0x800000bafbfb7221 */ /* 0x000fe20000000000 */
[----:B------:R2:W-:Y:S01]  /*a340*/  STS.U16 [R3+UR4+0xa000], R222 ;  /* 0x00a000de03007988 */ /* 0x0005e20008000404 */
[----:B-1----:R-:W-:-:S03]  /*a350*/  LOP3.LUT R252, R3, 0x20, RZ, 0x3c, !PT ;  /* 0x0000002003fc7812 */ /* 0x002fc600078e3cff */
[----:B------:R-:W-:Y:S01]  /*a360*/  STS.U16 [R3+UR4+0xa400], R236 ;  /* 0x00a400ec03007988 */ /* 0x000fe20008000404 */
[----:B------:R-:W-:-:S03]  /*a370*/  FMUL R188, R251, 1.4426950216293334961 ;  /* 0x3fb8aa3bfbbc7820 */ /* 0x000fc60000400000 */
[----:B------:R-:W-:Y:S04]  /*a380*/  STS.U16 [R3+UR4+0xa800], R231 ;  /* 0x00a800e703007988 */ /* 0x000fe80008000404 */
[----:B------:R-:W-:Y:S04]  /*a390*/  STS.U16 [R3+UR4+0xac00], R192 ;  /* 0x00ac00c003007988 */ /* 0x000fe80008000404 */
[----:B------:R-:W-:Y:S04]  /*a3a0*/  STS.U16 [R3+UR4+0xb000], R196 ;  /* 0x00b000c403007988 */ /* 0x000fe80008000404 */
[----:B------:R-:W-:Y:S04]  /*a3b0*/  STS.U16 [R3+UR4+0xb400], R201 ;  /* 0x00b400c903007988 */ /* 0x000fe80008000404 */
[----:B------:R-:W-:Y:S04]  /*a3c0*/  STS.U16 [R3+UR4+0xb800], R212 ;  /* 0x00b800d403007988 */ /* 0x000fe80008000404 */
[----:B------:R-:W-:Y:S04]  /*a3d0*/  STS.U16 [R3+UR4+0xbc00], R221 ;  /* 0x00bc00dd03007988 */ /* 0x000fe80008000404 */
[----:B------:R-:W-:Y:S01]  /*a3e0*/  STS.U16 [R252+UR4+0x8100], R242 ;  /* 0x008100f2fc007988 */ /* 0x000fe20008000404 */
[----:B--2---:R-:W-:-:S03]  /*a3f0*/  FADD R222, -R20, R4 ;  /* 0x0000000414de7221 */ /* 0x004fc60000000100 */
[----:B------:R-:W-:Y:S01]  /*a400*/  STS.U16 [R252+UR4+0x8500], R243 ;  /* 0x008500f3fc007988 */ /* 0x000fe20008000404 */
[----:B0-----:R-:W-:-:S03]  /*a410*/  FMNMX R160, R164, R160, !PT ;  /* 0x000000a0a4a07209 */ /* 0x001fc60007800000 */
[----:B----4-:R0:W-:Y:S04]  /*a420*/  STS.U16 [R252+UR4+0x8900], R216 ;  /* 0x008900d8fc007988 */ /* 0x0101e80008000404 */
[----:B------:R-:W2:Y:S01]  /*a430*/  LDL.LU R251, [R1+0x5c] ;  /* 0x00005c0001fb7983 */ /* 0x000ea20000300800 */
[----:B------:R-:W-:-:S03]  /*a440*/  FADD R164, -R220, R2 ;  /* 0x00000002dca47221 */ /* 0x000fc60000000100 */
[----:B------:R-:W3:Y:S04]  /*a450*/  LDL.LU R227, [R1+0x50] ;  /* 0x0000500001e37983 */ /* 0x000ee80000300800 */
[----:B------:R-:W-:Y:S04]  /*a460*/  STS.U16 [R252+UR4+0x8d00], R245 ;  /* 0x008d00f5fc007988 */ /* 0x000fe80008000404 */
[----:B------:R-:W4:Y:S04]  /*a470*/  LDL.LU R219, [R1+0x48] ;  /* 0x0000480001db7983 */ /* 0x000f280000300800 */
[----:B------:R-:W-:Y:S04]  /*a480*/  STS.U16 [R252+UR4+0x9100], R246 ;  /* 0x009100f6fc007988 */ /* 0x000fe80008000404 */
[----:B------:R-:W4:Y:S04]  /*a490*/  LDL.LU R4, [R1+0x3c] ;  /* 0x00003c0001047983 */ /* 0x000f280000300800 */
[----:B------:R-:W-:Y:S04]  /*a4a0*/  STS.U16 [R252+UR4+0x9500], R247 ;  /* 0x009500f7fc007988 */ /* 0x000fe80008000404 */
[----:B------:R-:W4:Y:S04]  /*a4b0*/  LDL.LU R217, [R1+0x34] ;  /* 0x0000340001d97983 */ /* 0x000f280000300800 */
[----:B------:R-:W-:Y:S04]  /*a4c0*/  STS.U16 [R252+UR4+0x9900], R248 ;  /* 0x009900f8fc007988 */ /* 0x000fe80008000404 */
[----:B------:R-:W4:Y:S04]  /*a4d0*/  LDL.LU R2, [R1+0x28] ;  /* 0x0000280001027983 */ /* 0x000f280000300800 */
[----:B------:R-:W-:Y:S04]  /*a4e0*/  STS.U16 [R252+UR4+0x9d00], R249 ;  /* 0x009d00f9fc007988 */ /* 0x000fe80008000404 */
[----:B0-----:R-:W4:Y:S04]  /*a4f0*/  LDL.LU R216, [R1+0x24] ;  /* 0x0000240001d87983 */ /* 0x001f280000300800 */
[----:B------:R0:W-:Y:S04]  /*a500*/  STS.U16 [R252+UR4+0xa100], R224 ;  /* 0x00a100e0fc007988 */ /* 0x0001e80008000404 */
[----:B------:R1:W-:Y:S04]  /*a510*/  STS.U16 [R252+UR4+0xa500], R5 ;  /* 0x00a50005fc007988 */ /* 0x0003e80008000404 */
[----:B0-----:R-:W4:Y:S04]  /*a520*/  LDL.LU R224, [R1+0x37c] ;  /* 0x00037c0001e07983 */ /* 0x001f280000300800 */
[----:B-1----:R-:W2:Y:S04]  /*a530*/  LDL.LU R5, [R1+0x378] ;  /* 0x0003780001057983 */ /* 0x002ea80000300800 */
[----:B--2---:R0:W-:Y:S04]  /*a540*/  STS.U16 [R252+UR4+0xa900], R5 ;  /* 0x00a90005fc007988 */ /* 0x0041e80008000404 */
[----:B------:R-:W-:Y:S04]  /*a550*/  STS.U16 [R252+UR4+0xad00], R193 ;  /* 0x00ad00c1fc007988 */ /* 0x000fe80008000404 */
[----:B------:R-:W-:Y:S01]  /*a560*/  STS.U16 [R252+UR4+0xb100], R197 ;  /* 0x00b100c5fc007988 */ /* 0x000fe20008000404 */
[----:B0-----:R-:W-:-:S03]  /*a570*/  LOP3.LUT R5, R3, 0x40, RZ, 0x3c, !PT ;  /* 0x0000004003057812 */ /* 0x001fc600078e3cff */
[----:B------:R-:W-:Y:S04]  /*a580*/  STS.U16 [R252+UR4+0xb500], R202 ;  /* 0x00b500cafc007988 */ /* 0x000fe80008000404 */
[----:B------:R-:W-:Y:S04]  /*a590*/  STS.U16 [R252+UR4+0xb900], R213 ;  /* 0x00b900d5fc007988 */ /* 0x000fe80008000404 */
[----:B------:R0:W-:Y:S04]  /*a5a0*/  STS.U16 [R252+UR4+0xbd00], R223 ;  /* 0x00bd00dffc007988 */ /* 0x0001e80008000404 */
[----:B------:R1:W-:Y:S04]  /*a5b0*/  STS.U16 [R5+UR4+0x8200], R251 ;  /* 0x008200fb05007988 */ /* 0x0003e80008000404 */
[----:B---3--:R2:W-:Y:S04]  /*a5c0*/  STS.U16 [R5+UR4+0x8600], R227 ;  /* 0x008600e305007988 */ /* 0x0085e80008000404 */
[----:B0-----:R-:W3:Y:S04]  /*a5d0*/  LDL.LU R223, [R1+0x20] ;  /* 0x0000200001df7983 */ /* 0x001ee80000300800 */
[----:B------:R-:W3:Y:S04]  /*a5e0*/  LDL.LU R252, [R1+0x44] ;  /* 0x0000440001fc7983 */ /* 0x000ee80000300800 */
[----:B-1----:R-:W3:Y:S04]  /*a5f0*/  LDL.LU R251, [R1+0x38] ;  /* 0x0000380001fb7983 */ /* 0x002ee80000300800 */
[----:B--2---:R-:W2:Y:S04]  /*a600*/  LDL.LU R227, [R1+0x374] ;  /* 0x0003740001e37983 */ /* 0x004ea80000300800 */
[----:B----4-:R0:W-:Y:S04]  /*a610*/  STS.U16 [R5+UR4+0x8a00], R219 ;  /* 0x008a00db05007988 */ /* 0x0101e80008000404 */
[----:B------:R1:W-:Y:S04]  /*a620*/  STS.U16 [R5+UR4+0x8e00], R4 ;  /* 0x008e000405007988 */ /* 0x0003e80008000404 */
[----:B------:R4:W-:Y:S04]  /*a630*/  STS.U16 [R5+UR4+0x9200], R217 ;  /* 0x009200d905007988 */ /* 0x0009e80008000404 */
[----:B0-----:R-:W2:Y:S04]  /*a640*/  LDL.LU R219, [R1+0x370] ;  /* 0x0003700001db7983 */ /* 0x001ea80000300800 */
[----:B-1----:R-:W2:Y:S04]  /*a650*/  LDL.LU R4, [R1+0x36c] ;  /* 0x00036c0001047983 */ /* 0x002ea80000300800 */
[----:B----4-:R-:W4:Y:S04]  /*a660*/  LDL.LU R217, [R1+0x368] ;  /* 0x0003680001d97983 */ /* 0x010f280000300800 */
[----:B------:R0:W-:Y:S04]  /*a670*/  STS.U16 [R5+UR4+0x9600], R2 ;  /* 0x0096000205007988 */ /* 0x0001e80008000404 */
[----:B0-----:R-:W2:Y:S04]  /*a680*/  LDL.LU R2, [R1+0x364] ;  /* 0x0003640001027983 */ /* 0x001ea80000300800 */
[----:B------:R0:W-:Y:S04]  /*a690*/  STS.U16 [R5+UR4+0x9a00], R216 ;  /* 0x009a00d805007988 */ /* 0x0001e80008000404 */
[----:B0-----:R-:W4:Y:S04]  /*a6a0*/  LDL.LU R216, [R1+0x360] ;  /* 0x0003600001d87983 */ /* 0x001f280000300800 */
[----:B---3--:R-:W-:Y:S04]  /*a6b0*/  STS.U16 [R5+UR4+0x9e00], R223 ;  /* 0x009e00df05007988 */ /* 0x008fe80008000404 */
[----:B--2---:R0:W-:Y:S04]  /*a6c0*/  STS.U16 [R5+UR4+0xa200], R2 ;  /* 0x00a2000205007988 */ /* 0x0041e80008000404 */
[----:B------:R1:W-:Y:S04]  /*a6d0*/  STS.U16 [R5+UR4+0xa600], R4 ;  /* 0x00a6000405007988 */ /* 0x0003e80008000404 */
[----:B------:R2:W-:Y:S04]  /*a6e0*/  STS.U16 [R5+UR4+0xaa00], R227 ;  /* 0x00aa00e305007988 */ /* 0x0005e80008000404 */
[----:B------:R-:W-:Y:S04]  /*a6f0*/  STS.U16 [R5+UR4+0xae00], R194 ;  /* 0x00ae00c205007988 */ /* 0x000fe80008000404 */
[----:B------:R-:W-:Y:S04]  /*a700*/  STS.U16 [R5+UR4+0xb200], R198 ;  /* 0x00b200c605007988 */ /* 0x000fe80008000404 */
[----:B0-----:R-:W3:Y:S04]  /*a710*/  LDL.LU R2, [R1+0x35c] ;  /* 0x00035c0001027983 */ /* 0x001ee80000300800 */
[----:B------:R-:W-:Y:S04]  /*a720*/  STS.U16 [R5+UR4+0xb600], R203 ;  /* 0x00b600cb05007988 */ /* 0x000fe80008000404 */
[----:B-1----:R-:W4:Y:S04]  /*a730*/  LDL.LU R4, [R1+0x358] ;  /* 0x0003580001047983 */ /* 0x002f280000300800 */
[----:B------:R-:W-:Y:S04]  /*a740*/  STS.U16 [R5+UR4+0xba00], R214 ;  /* 0x00ba00d605007988 */ /* 0x000fe80008000404 */
[----:B--2---:R-:W2:Y:S04]  /*a750*/  LDL.LU R227, [R1+0x54] ;  /* 0x0000540001e37983 */ /* 0x004ea80000300800 */
[----:B------:R0:W-:Y:S04]  /*a760*/  STS.U16 [R5+UR4+0xbe00], R225 ;  /* 0x00be00e105007988 */ /* 0x0001e80008000404 */
[----:B0-----:R-:W3:Y:S04]  /*a770*/  LDL.LU R5, [R1+0x354] ;  /* 0x0003540001057983 */ /* 0x001ee80000300800 */
[----:B------:R-:W4:Y:S01]  /*a780*/  LDL.LU R225, [R1+0x60] ;  /* 0x0000600001e17983 */ /* 0x000f220000300800 */
[----:B------:R-:W-:-:S02]  /*a790*/  LOP3.LUT R223, R3, 0x60, RZ, 0x3c, !PT ;  /* 0x0000006003df7812 */ /* 0x000fc400078e3cff */
[----:B------:R-:W-:-:S05]  /*a7a0*/  FMNMX R212, R160, R250, !PT ;  /* 0x000000faa0d47209 */ /* 0x000fca0007800000 */
[----:B------:R-:W-:-:S04]  /*a7b0*/  FADD R152, R152, -R212 ;  /* 0x800000d498987221 */ /* 0x000fc80000000000 */
[----:B------:R-:W-:Y:S01]  /*a7c0*/  FMUL R152, R152, 1.4426950216293334961 ;  /* 0x3fb8aa3b98987820 */ /* 0x000fe20000400000 */
[--C-:B------:R-:W-:Y:S01]  /*a7d0*/  FADD R244, R244, -R186.reuse ;  /* 0x800000baf4f47221 */ /* 0x100fe20000000000 */
[--C-:B------:R-:W-:Y:S01]  /*a7e0*/  FADD R14, R14, -R186.reuse ;  /* 0x800000ba0e0e7221 */ /* 0x100fe20000000000 */
[----:B------:R-:W-:Y:S01]  /*a7f0*/  FADD R18, R18, -R186 ;  /* 0x800000ba12127221 */ /* 0x000fe20000000000 */
[----:B------:R0:W-:Y:S01]  /*a800*/  MUFU.EX2 R221, R152 ;  /* 0x0000009800dd7308 */ /* 0x0001e20000000800 */
[--C-:B------:R-:W-:Y:S01]  /*a810*/  FADD R238, R172, -R220.reuse ;  /* 0x800000dcacee7221 */ /* 0x100fe20000000000 */
[----:B------:R-:W-:Y:S01]  /*a820*/  FMUL R222, R222, 1.4426950216293334961 ;  /* 0x3fb8aa3bdede7820 */ /* 0x000fe20000400000 */
[--C-:B------:R-:W-:Y:S01]  /*a830*/  FADD R165, R165, -R220.reuse ;  /* 0x800000dca5a57221 */ /* 0x100fe20000000000 */
[--C-:B------:R-:W-:Y:S01]  /*a840*/  FADD R168, R168, -R220.reuse ;  /* 0x800000dca8a87221 */ /* 0x100fe20000000000 */
[--C-:B------:R-:W-:Y:S01]  /*a850*/  FADD R170, R170, -R220.reuse ;  /* 0x800000dcaaaa7221 */ /* 0x100fe20000000000 */
[--C-:B------:R-:W-:Y:S01]  /*a860*/  FADD R176, R176, -R220.reuse ;  /* 0x800000dcb0b07221 */ /* 0x100fe20000000000 */
[----:B------:R-:W-:Y:S01]  /*a870*/  FADD R173, R173, -R220 ;  /* 0x800000dcadad7221 */ /* 0x000fe20000000000 */
[----:B0-----:R-:W-:Y:S01]  /*a880*/  FADD R152, -R212, R250 ;  /* 0x000000fad4987221 */ /* 0x001fe20000000100 */
[--C-:B------:R-:W-:Y:S01]  /*a890*/  FADD R181, R181, -R220.reuse ;  /* 0x800000dcb5b57221 */ /* 0x100fe20000000000 */
[--C-:B------:R-:W-:Y:S01]  /*a8a0*/  FADD R180, R180, -R220.reuse ;  /* 0x800000dcb4b47221 */ /* 0x100fe20000000000 */
[----:B------:R-:W-:Y:S01]  /*a8b0*/  FADD R177, R177, -R220 ;  /* 0x800000dcb1b17221 */ /* 0x000fe20000000000 */
[--C-:B------:R-:W-:Y:S01]  /*a8c0*/  FADD R155, R155, -R212.reuse ;  /* 0x800000d49b9b7221 */ /* 0x100fe20000000000 */
        /* <DEDUP_REMOVED lines=13> */
[----:B------:R-:W-:Y:S01]  /*a9a0*/  FADD R162, R162, -R212 ;  /* 0x800000d4a2a27221 */ /* 0x000fe20000000000 */
[----:B------:R-:W-:Y:S01]  /*a9b0*/  FMUL R190, R244, 1.4426950216293334961 ;  /* 0x3fb8aa3bf4be7820 */ /* 0x000fe20000400000 */
        /* <DEDUP_REMOVED lines=35> */
[----:B------:R-:W0:Y:S08]  /*abf0*/  MUFU.EX2 R222, R222 ;  /* 0x000000de00de7308 */ /* 0x000e300000000800 */
[----:B------:R-:W1:Y:S08]  /*ac00*/  MUFU.EX2 R241, R164 ;  /* 0x000000a400f17308 */ /* 0x000e700000000800 */
[----:B------:R-:W-:Y:S08]  /*ac10*/  MUFU.EX2 R12, R233 ;  /* 0x000000e9000c7308 */ /* 0x000ff00000000800 */
        /* <DEDUP_REMOVED lines=19> */
[----:B------:R-:W-:Y:S01]  /*ad50*/  MUFU.EX2 R226, R226 ;  /* 0x000000e200e27308 */ /* 0x000fe20000000800 */
[----:B----4-:R-:W-:Y:S04]  /*ad60*/  STS.U16 [R223+UR4+0x8300], R225 ;  /* 0x008300e1df007988 */ /* 0x010fe80008000404 */
[----:B--2---:R-:W-:Y:S04]  /*ad70*/  STS.U16 [R223+UR4+0x8700], R227 ;  /* 0x008700e3df007988 */ /* 0x004fe80008000404 */
[----:B------:R-:W-:Y:S04]  /*ad80*/  STS.U16 [R223+UR4+0x8b00], R252 ;  /* 0x008b00fcdf007988 */ /* 0x000fe80008000404 */
[----:B------:R-:W-:Y:S04]  /*ad90*/  STS.U16 [R223+UR4+0x8f00], R251 ;  /* 0x008f00fbdf007988 */ /* 0x000fe80008000404 */
[----:B---3--:R-:W-:Y:S04]  /*ada0*/  STS.U16 [R223+UR4+0x9300], R5 ;  /* 0x00930005df007988 */ /* 0x008fe80008000404 */
        /* <DEDUP_REMOVED lines=8> */
[----:B------:R-:W-:Y:S04]  /*ae30*/  STS.U16 [R223+UR4+0xb700], R210 ;  /* 0x00b700d2df007988 */ /* 0x000fe80008000404 */
[----:B------:R-:W-:Y:S04]  /*ae40*/  STS.U16 [R223+UR4+0xbb00], R215 ;  /* 0x00bb00d7df007988 */ /* 0x000fe80008000404 */
[----:B------:R3:W-:Y:S01]  /*ae50*/  STS.U16 [R223+UR4+0xbf00], R229 ;  /* 0x00bf00e5df007988 */ /* 0x0007e20008000404 */
[----:B------:R4:W-:Y:S06]  /*ae60*/  MEMBAR.ALL.CTA ;  /* 0x0000000000007992 */ /* 0x0009ec0000008000 */
[----:B----4-:R-:W4:Y:S01]  /*ae70*/  FENCE.VIEW.ASYNC.S ;  /* 0x00000000000073c6 */ /* 0x010f220000000000 */
[----:B--2---:R-:W2:Y:S08]  /*ae80*/  MUFU.EX2 R195, R152 ;  /* 0x0000009800c37308 */ /* 0x004eb00000000800 */
[----:B------:R-:W-:Y:S08]  /*ae90*/  MUFU.EX2 R230, R230 ;  /* 0x000000e600e67308 */ /* 0x000ff00000000800 */
[----:B------:R-:W3:Y:S08]  /*aea0*/  MUFU.EX2 R232, R232 ;  /* 0x000000e800e87308 */ /* 0x000ef00000000800 */
[----:B------:R-:W-:Y:S08]  /*aeb0*/  MUFU.EX2 R233, R175 ;  /* 0x000000af00e97308 */ /* 0x000ff00000000800 */
[----:B------:R-:W4:Y:S08]  /*aec0*/  MUFU.EX2 R234, R178 ;  /* 0x000000b200ea7308 */ /* 0x000f300000000800 */
        /* <DEDUP_REMOVED lines=10> */
[----:B------:R-:W4:Y:S08]  /*af70*/  MUFU.EX2 R242, R155 ;  /* 0x0000009b00f27308 */ /* 0x000f300000000800 */
        /* <DEDUP_REMOVED lines=8> */
[----:B------:R3:W-:Y:S08]  /*b000*/  MUFU.EX2 R197, R153 ;  /* 0x0000009900c57308 */ /* 0x0007f00000000800 */
[----:B------:R-:W4:Y:S08]  /*b010*/  MUFU.EX2 R202, R171 ;  /* 0x000000ab00ca7308 */ /* 0x000f300000000800 */
[----:B------:R-:W-:Y:S08]  /*b020*/  MUFU.EX2 R213, R158 ;  /* 0x0000009e00d57308 */ /* 0x000ff00000000800 */
[----:B------:R-:W4:Y:S08]  /*b030*/  MUFU.EX2 R194, R174 ;  /* 0x000000ae00c27308 */ /* 0x000f300000000800 */
[----:B------:R4:W-:Y:S08]  /*b040*/  MUFU.EX2 R198, R157 ;  /* 0x0000009d00c67308 */ /* 0x0009f00000000800 */
[----:B------:R4:W4:Y:S01]  /*b050*/  MUFU.EX2 R203, R162 ;  /* 0x000000a200cb7308 */ /* 0x0009220000000800 */
[-C--:B------:R-:W-:Y:S01]  /*b060*/  FMUL R88, R88, R209.reuse ;  /* 0x000000d158587220 */ /* 0x080fe20000400000 */
        /* <DEDUP_REMOVED lines=30> */
[----:B------:R-:W-:Y:S01]  /*b250*/  FMUL R149, R149, R209 ;  /* 0x000000d195957220 */ /* 0x000fe20000400000 */
[-C--:B0-----:R-:W-:Y:S01]  /*b260*/  FMUL R90, R90, R222.reuse ;  /* 0x000000de5a5a7220 */ /* 0x081fe20000400000 */
        /* <DEDUP_REMOVED lines=31> */
[-C--:B-1----:R-:W-:Y:S01]  /*b460*/  FMUL R24, R24, R241.reuse ;  /* 0x000000f118187220 */ /* 0x082fe20000400000 */
        /* <DEDUP_REMOVED lines=31> */
[-C--:B--2---:R-:W-:Y:S01]  /*b660*/  FMUL R26, R26, R195.reuse ;  /* 0x000000c31a1a7220 */ /* 0x084fe20000400000 */
        /* <DEDUP_REMOVED lines=31> */
[----:B------:R-:W-:Y:S01]  /*b860*/  F2FP.BF16.F32.PACK_AB R152, R188, R187 ;  /* 0x000000bbbc98723e */ /* 0x000fe200000010ff */
[----:B------:R0:W5:Y:S01]  /*b870*/  LDL.LU R5, [R1+0x350] ;  /* 0x0003500001057983 */ /* 0x0001620000300800 */
[----:B---3--:R-:W-:-:S02]  /*b880*/  F2FP.BF16.F32.PACK_AB R153, R19, R185 ;  /* 0x000000b91399723e */ /* 0x008fc400000010ff */
[----:B------:R-:W-:Y:S01]  /*b890*/  F2FP.BF16.F32.PACK_AB R154, R190, R189 ;  /* 0x000000bdbe9a723e */ /* 0x000fe200000010ff */
[----:B------:R0:W5:Y:S01]  /*b8a0*/  LDL.LU R4, [R1+0x34c] ;  /* 0x00034c0001047983 */ /* 0x0001620000300800 */
[----:B------:R-:W-:Y:S02]  /*b8b0*/  F2FP.BF16.F32.PACK_AB R155, R205, R204 ;  /* 0x000000cccd9b723e */ /* 0x000fe400000010ff */
[----:B------:R-:W-:Y:S01]  /*b8c0*/  F2FP.BF16.F32.PACK_AB R156, R200, R191 ;  /* 0x000000bfc89c723e */ /* 0x000fe200000010ff */
[----:B------:R-:W2:Y:S01]  /*b8d0*/  LDL.LU R2, [R1+0x348] ;  /* 0x0003480001027983 */ /* 0x000ea20000300800 */
[----:B----4-:R-:W-:Y:S02]  /*b8e0*/  F2FP.BF16.F32.PACK_AB R157, R9, R206 ;  /* 0x000000ce099d723e */ /* 0x010fe400000010ff */
[----:B------:R-:W-:Y:S01]  /*b8f0*/  F2FP.BF16.F32.PACK_AB R158, R10, R8 ;  /* 0x000000080a9e723e */ /* 0x000fe200000010ff */
[----:B------:R0:W5:Y:S01]  /*b900*/  LDL.LU R216, [R1+0x344] ;  /* 0x0003440001d87983 */ /* 0x0001620000300800 */
[----:B------:R-:W-:-:S02]  /*b910*/  F2FP.BF16.F32.PACK_AB R159, R11, R211 ;  /* 0x000000d30b9f723e */ /* 0x000fc400000010ff */
[----:B------:R-:W-:Y:S01]  /*b920*/  F2FP.BF16.F32.PACK_AB R160, R6, R13 ;  /* 0x0000000d06a0723e */ /* 0x000fe200000010ff */
[----:B------:R0:W5:Y:S01]  /*b930*/  LDL.LU R217, [R1+0x340] ;  /* 0x0003400001d97983 */ /* 0x0001620000300800 */
[----:B------:R-:W-:Y:S02]  /*b940*/  F2FP.BF16.F32.PACK_AB R161, R16, R12 ;  /* 0x0000000c10a1723e */ /* 0x000fe400000010ff */
[----:B------:R-:W-:Y:S01]  /*b950*/  F2FP.BF16.F32.PACK_AB R162, R14, R7 ;  /* 0x000000070ea2723e */ /* 0x000fe200000010ff */
[----:B------:R-:W2:Y:S01]  /*b960*/  LDL.LU R219, [R1+0x33c] ;  /* 0x00033c0001db7983 */ /* 0x000ea20000300800 */
[----:B------:R-:W-:Y:S02]  /*b970*/  F2FP.BF16.F32.PACK_AB R163, R21, R17 ;  /* 0x0000001115a3723e */ /* 0x000fe400000010ff */
[----:B------:R-:W-:Y:S01]  /*b980*/  F2FP.BF16.F32.PACK_AB R164, R18, R15 ;  /* 0x0000000f12a4723e */ /* 0x000fe200000010ff */
[----:B------:R-:W3:Y:S01]  /*b990*/  LDL.LU R250, [R1+0x134] ;  /* 0x0001340001fa7983 */ /* 0x000ee20000300800 */
[----:B------:R-:W-:-:S02]  /*b9a0*/  F2FP.BF16.F32.PACK_AB R165, R184, R22 ;  /* 0x00000016b8a5723e */ /* 0x000fc400000010ff */
[----:B------:R-:W-:Y:S01]  /*b9b0*/  F2FP.BF16.F32.PACK_AB R166, R208, R207 ;  /* 0x000000cfd0a6723e */ /* 0x000fe200000010ff */
[----:B------:R-:W4:Y:S01]  /*b9c0*/  LDL.LU R227, [R1+0x130] ;  /* 0x0001300001e37983 */ /* 0x000f220000300800 */
[----:B------:R-:W-:Y:S02]  /*b9d0*/  F2FP.BF16.F32.PACK_AB R167, R218, R23 ;  /* 0x00000017daa7723e */ /* 0x000fe400000010ff */
[----:B------:R-:W-:Y:S01]  /*b9e0*/  F2FP.BF16.F32.PACK_AB R168, R228, R226 ;  /* 0x000000e2e4a8723e */ /* 0x000fe200000010ff */
[----:B------:R-:W2:Y:S01]  /*b9f0*/  LDL.LU R225, [R1+0x12c] ;  /* 0x00012c0001e17983 */ /* 0x000ea20000300800 */
[----:B------:R-:W-:Y:S02]  /*ba00*/  F2FP.BF16.F32.PACK_AB R170, R232, R230 ;  /* 0x000000e6e8aa723e */ /* 0x000fe400000010ff */
[----:B------:R-:W-:Y:S01]  /*ba10*/  F2FP.BF16.F32.PACK_AB R172, R234, R233 ;  /* 0x000000e9eaac723e */ /* 0x000fe200000010ff */
[----:B------:R-:W2:Y:S01]  /*ba20*/  LDL.LU R224, [R1+0x128] ;  /* 0x0001280001e07983 */ /* 0x000ea20000300800 */
[----:B------:R-:W-:-:S02]  /*ba30*/  F2FP.BF16.F32.PACK_AB R169, R242, R221 ;  /* 0x000000ddf2a9723e */ /* 0x000fc400000010ff */
[----:B------:R-:W-:Y:S01]  /*ba40*/  F2FP.BF16.F32.PACK_AB R171, R244, R243 ;  /* 0x000000f3f4ab723e */ /* 0x000fe200000010ff */
[----:B------:R-:W2:Y:S01]  /*ba50*/  LDL R223, [R1+0x338] ;  /* 0x0003380001df7983 */ /* 0x000ea20000100800 */
[----:B------:R-:W-:Y:S02]  /*ba60*/  F2FP.BF16.F32.PACK_AB R173, R246, R245 ;  /* 0x000000f5f6ad723e */ /* 0x000fe400000010ff */
[----:B------:R-:W-:Y:S02]  /*ba70*/  F2FP.BF16.F32.PACK_AB R174, R236, R235 ;  /* 0x000000ebecae723e */ /* 0x000fe400000010ff */
[----:B------:R-:W-:Y:S02]  /*ba80*/  F2FP.BF16.F32.PACK_AB R175, R248, R247 ;  /* 0x000000f7f8af723e */ /* 0x000fe400000010ff */
[----:B------:R-:W-:Y:S02]  /*ba90*/  F2FP.BF16.F32.PACK_AB R176, R192, R231 ;  /* 0x000000e7c0b0723e */ /* 0x000fe400000010ff */
[----:B------:R-:W-:-:S02]  /*baa0*/  F2FP.BF16.F32.PACK_AB R177, R193, R249 ;  /* 0x000000f9c1b1723e */ /* 0x000fc400000010ff */
[----:B------:R-:W-:Y:S02]  /*bab0*/  F2FP.BF16.F32.PACK_AB R178, R238, R237 ;  /* 0x000000edeeb2723e */ /* 0x000fe400000010ff */
[----:B------:R-:W-:Y:S02]  /*bac0*/  F2FP.BF16.F32.PACK_AB R179, R202, R197 ;  /* 0x000000c5cab3723e */ /* 0x000fe400000010ff */
[----:B------:R-:W-:Y:S02]  /*bad0*/  F2FP.BF16.F32.PACK_AB R180, R201, R196 ;  /* 0x000000c4c9b4723e */ /* 0x000fe400000010ff */
[----:B------:R-:W-:Y:S02]  /*bae0*/  F2FP.BF16.F32.PACK_AB R181, R194, R213 ;  /* 0x000000d5c2b5723e */ /* 0x000fe400000010ff */
[----:B------:R-:W-:Y:S02]  /*baf0*/  F2FP.BF16.F32.PACK_AB R182, R240, R239 ;  /* 0x000000eff0b6723e */ /* 0x000fe400000010ff */
[----:B------:R-:W-:Y:S01]  /*bb00*/  F2FP.BF16.F32.PACK_AB R183, R203, R198 ;  /* 0x000000c6cbb7723e */ /* 0x000fe200000010ff */
[----:B------:R-:W-:Y:S06]  /*bb10*/  BAR.SYNC.DEFER_BLOCKING 0x0 ;  /* 0x0000000000007b1d */ /* 0x000fec0000010000 */
[----:B------:R-:W-:-:S06]  /*bb20*/  WARPGROUP.ARRIVE ;  /* 0x00000000000079c5 */ /* 0x000fcc0000000000 */
[----:B------:R-:W-:-:S12]  /*bb30*/  HGMMA.64x128x16.F32.BF16 R88, R152, gdesc[UR36], R88 ;  /* 0x01e0002498587df0 */ /* 0x000fd80008701858 */
[----:B------:R-:W-:-:S12]  /*bb40*/  HGMMA.64x128x16.F32.BF16 R88, R156, gdesc[UR32], R88 ;  /* 0x01e000209c587df0 */ /* 0x000fd80008701858 */
[----:B------:R-:W-:-:S12]  /*bb50*/  HGMMA.64x128x16.F32.BF16 R88, R160, gdesc[UR28], R88 ;  /* 0x01e0001ca0587df0 */ /* 0x000fd80008701858 */
[----:B------:R-:W-:-:S12]  /*bb60*/  HGMMA.64x128x16.F32.BF16 R88, R164, gdesc[UR24], R88 ;  /* 0x01e00018a4587df0 */ /* 0x000fd80008701858 */
[----:B------:R-:W-:-:S12]  /*bb70*/  HGMMA.64x128x16.F32.BF16 R24, R168, gdesc[UR36], R24 ;  /* 0x01e00024a8187df0 */ /* 0x000fd80008701818 */
[----:B------:R-:W-:Y:S01]  /*bb80*/  HGMMA.64x128x16.F32.BF16 R24, R172, gdesc[UR32], R24 ;  /* 0x01e00020ac187df0 */ /* 0x000fe20008701818 */
[----:B------:R-:W-:Y:S01]  /*bb90*/  FADD R187, R187, R188 ;  /* 0x000000bcbbbb7221 */ /* 0x000fe20000000000 */
        /* <DEDUP_REMOVED lines=59> */
[----:B------:R-:W-:-:S02]  /*bf50*/  FADD R221, R203, R221 ;  /* 0x000000ddcbdd7221 */ /* 0x000fc40000000000 */
[----:B------:R-:W1:Y:S04]  /*bf60*/  SHFL.BFLY PT, R6, R187, 0x2, 0x1f ;  /* 0x0c401f00bb067f89 */ /* 0x000e6800000e0000 */
[----:B------:R-:W0:Y:S04]  /*bf70*/  SHFL.BFLY PT, R7, R19, 0x2, 0x1f ;  /* 0x0c401f0013077f89 */ /* 0x000e2800000e0000 */
[----:B------:R-:W0:Y:S04]  /*bf80*/  SHFL.BFLY PT, R8, R226, 0x2, 0x1f ;  /* 0x0c401f00e2087f89 */ /* 0x000e2800000e0000 */
[----:B------:R-:W0:Y:S01]  /*bf90*/  SHFL.BFLY PT, R9, R221, 0x2, 0x1f ;  /* 0x0c401f00dd097f89 */ /* 0x000e2200000e0000 */
[----:B------:R-:W0:Y:S01]  /*bfa0*/  S2R R251, SR_CTAID.X ;  /* 0x0000000000fb7919 */ /* 0x000e220000002500 */
[----:B-1----:R-:W-:Y:S01]  /*bfb0*/  FADD R6, R187, R6 ;  /* 0x00000006bb067221 */ /* 0x002fe20000000000 */
[----:B------:R-:W-:Y:S01]  /*bfc0*/  HGMMA.64x128x16.F32.BF16 R24, R180, gdesc[UR24], R24, gsb0 ;  /* 0x01e00018b4187df0 */ /* 0x000fe20008001818 */
[----:B0-----:R-:W-:Y:S01]  /*bfd0*/  FADD R7, R19, R7 ;  /* 0x0000000713077221 */ /* 0x001fe20000000000 */
[----:B------:R-:W-:Y:S01]  /*bfe0*/  FADD R8, R226, R8 ;  /* 0x00000008e2087221 */ /* 0x000fe20000000000 */
[----:B------:R-:W-:Y:S01]  /*bff0*/  FADD R9, R221, R9 ;  /* 0x00000009dd097221 */ /* 0x000fe20000000000 */
[----:B------:R-:W0:Y:S04]  /*c000*/  SHFL.BFLY PT, R10, R6, 0x1, 0x1f ;  /* 0x0c201f00060a7f89 */ /* 0x000e2800000e0000 */
[----:B------:R-:W1:Y:S04]  /*c010*/  SHFL.BFLY PT, R11, R7, 0x1, 0x1f ;  /* 0x0c201f00070b7f89 */ /* 0x000e6800000e0000 */
[----:B------:R-:W3:Y:S04]  /*c020*/  SHFL.BFLY PT, R12, R8, 0x1, 0x1f ;  /* 0x0c201f00080c7f89 */ /* 0x000ee800000e0000 */
[----:B------:R-:W4:Y:S01]  /*c030*/  SHFL.BFLY PT, R13, R9, 0x1, 0x1f ;  /* 0x0c201f00090d7f89 */ /* 0x000f2200000e0000 */
[----:B------:R-:W-:Y:S01]  /*c040*/  UIADD3 UR61, UP0, UR61, 0x40, URZ ;  /* 0x000000403d3d7890 */ /* 0x000fe2000ff1e03f */
[----:B------:R-:W-:Y:S01]  /*c050*/  SHF.L.U32 R251, R251, 0x7, RZ ;  /* 0x00000007fbfb7819 */ /* 0x000fe200000006ff */
[----:B0-----:R-:W-:Y:S01]  /*c060*/  FADD R10, R6, R10 ;  /* 0x0000000a060a7221 */ /* 0x001fe20000000000 */
[----:B-1----:R-:W-:-:S03]  /*c070*/  FADD R11, R7, R11 ;  /* 0x0000000b070b7221 */ /* 0x002fc60000000000 */
[----:B---3--:R-:W-:Y:S01]  /*c080*/  FFMA R250, R209, R250, R10 ;  /* 0x000000fad1fa7223 */ /* 0x008fe2000000000a */
[----:B------:R-:W-:Y:S01]  /*c090*/  FADD R12, R8, R12 ;  /* 0x0000000c080c7221 */ /* 0x000fe20000000000 */
[----:B----4-:R-:W-:Y:S01]  /*c0a0*/  FFMA R227, R222, R227, R11 ;  /* 0x000000e3dee37223 */ /* 0x010fe2000000000b */
[----:B------:R-:W-:Y:S02]  /*c0b0*/  FADD R13, R9, R13 ;  /* 0x0000000d090d7221 */ /* 0x000fe40000000000 */
[----:B--2---:R-:W-:Y:S01]  /*c0c0*/  FFMA R225, R241, R225, R12 ;  /* 0x000000e1f1e17223 */ /* 0x004fe2000000000c */
[----:B------:R0:W-:Y:S01]  /*c0d0*/  STL [R1+0x134], R250 ;  /* 0x000134fa01007387 */ /* 0x0001e20000100800 */
[----:B------:R-:W-:Y:S01]  /*c0e0*/  FFMA R224, R195, R224, R13 ;  /* 0x000000e0c3e07223 */ /* 0x000fe2000000000d */
[----:B------:R-:W-:Y:S02]  /*c0f0*/  UIADD3.X UR60, URZ, UR60, URZ, UP0, !UPT ;  /* 0x0000003c3f3c7290 */ /* 0x000fe400087fe43f */
[----:B------:R0:W-:Y:S01]  /*c100*/  STL [R1+0x130], R227 ;  /* 0x000130e301007387 */ /* 0x0001e20000100800 */
[----:B------:R-:W-:-:S03]  /*c110*/  VIADD R251, R251, 0x80 ;  /* 0x00000080fbfb7836 */ /* 0x000fc60000000000 */
[----:B------:R0:W-:Y:S04]  /*c120*/  STL [R1+0x12c], R225 ;  /* 0x00012ce101007387 */ /* 0x0001e80000100800 */
[----:B------:R0:W-:Y:S01]  /*c130*/  STL [R1+0x128], R224 ;  /* 0x000128e001007387 */ /* 0x0001e20000100800 */
[----:B------:R-:W-:-:S03]  /*c140*/  IMAD.U32 R14, RZ, RZ, UR60 ;  /* 0x0000003cff0e7e24 */ /* 0x000fc6000f8e00ff */
[----:B------:R0:W-:Y:S01]  /*c150*/  STL [R1+0x58], R212 ;  /* 0x000058d401007387 */ /* 0x0001e20000100800 */
[----:B------:R-:W-:-:S03]  /*c160*/  ISETP.LE.U32.AND P0, PT, R251, UR61, PT ;  /* 0x0000003dfb007c0c */ /* 0x000fc6000bf03070 */
[----:B------:R0:W-:Y:S04]  /*c170*/  STL [R1+0x4c], R220 ;  /* 0x00004cdc01007387 */ /* 0x0001e80000100800 */
[----:B------:R0:W-:Y:S04]  /*c180*/  STL [R1+0x30], R20 ;  /* 0x0000301401007387 */ /* 0x0001e80000100800 */
[----:B------:R0:W-:Y:S01]  /*c190*/  STL [R1+0x2c], R186 ;  /* 0x00002cba01007387 */ /* 0x0001e20000100800 */
[----:B------:R-:W-:Y:S01]  /*c1a0*/  ISETP.GE.U32.AND.EX P0, PT, R14, RZ, PT, P0 ;  /* 0x000000ff0e00720c */ /* 0x000fe20003f06100 */
[----:B------:R-:W-:Y:S01]  /*c1b0*/  IMAD R2, R219, 0x40, R2 ;  /* 0x00000040db027824 */ /* 0x000fe200078e0202 */
[----:B------:R-:W-:Y:S01]  /*c1c0*/  LEA R0, R223, R0, 0x6 ;  /* 0x00000000df007211 */ /* 0x000fe200078e30ff */
[----:B------:R-:W-:Y:S01]  /*c1d0*/  IMAD.MOV.U32 R6, RZ, RZ, R212 ;  /* 0x000000ffff067224 */ /* 0x000fe200078e00d4 */
[----:B------:R-:W-:Y:S01]  /*c1e0*/  MOV R7, R220 ;  /* 0x000000dc00077202 */ /* 0x000fe20000000f00 */
[----:B------:R-:W-:-:S02]  /*c1f0*/  IMAD.MOV.U32 R8, RZ, RZ, R20 ;  /* 0x000000ffff087224 */ /* 0x000fc400078e0014 */
[----:B------:R-:W-:Y:S01]  /*c200*/  IMAD.MOV.U32 R9, RZ, RZ, R186 ;  /* 0x000000ffff097224 */ /* 0x000fe200078e00ba */
[----:B------:R-:W-:-:S05]  /*c210*/  WARPGROUP.DEPBAR.LE gsb0, 0x0 ;  /* 0x00008000000079c5 */ /* 0x000fca0000010000 */
[----:B0-----:R-:W-:Y:S05]  /*c220*/  @!P0 BRA `(.L_x_1) ;  /* 0xffffff90008c8947 */ /* 0x001fea000383ffff */
.L_x_0:
[----:B------:R-:W2:Y:S01]  /*c230*/  LDL.LU R14, [R1+0x128] ;  /* 0x00012800010e7983 */ /* 0x000ea20000300800 */
[----:B------:R-:W0:Y:S01]  /*c240*/  S2R R218, SR_TID.X ;  /* 0x0000000000da7919 */ /* 0x000e220000002100 */
[----:B------:R-:W-:Y:S01]  /*c250*/  FMUL R15, R62, 0.25 ;  /* 0x3e8000003e0f7820 */ /* 0x000fe20000400000 */
[----:B------:R-:W-:Y:S01]  /*c260*/  FMUL R16, R71, 0.25 ;  /* 0x3e80000047107820 */ /* 0x000fe20000400000 */
[----:B------:R-:W-:Y:S01]  /*c270*/  FMUL R157, R88, 0.25 ;  /* 0x3e800000589d7820 */ /* 0x000fe20000400000 */
[----:B------:R-:W3:Y:S01]  /*c280*/  LDL.LU R12, [R1+0x130] ;  /* 0x00013000010c7983 */ /* 0x000ee20000300800 */
[----:B------:R-:W-:-:S03]  /*c290*/  ULDC.64 UR8, c[0x0][0x270] ;  /* 0x00009c0000087ab9 */ /* 0x000fc60000000a00 */
[----:B------:R-:W4:Y:S04]  /*c2a0*/  LDL.LU R11, [R1+0x134] ;  /* 0x00013400010b7983 */ /* 0x000f280000300800 */
[----:B------:R-:W4:Y:S01]  /*c2b0*/  LDL.LU R10, [R1+0x12c] ;  /* 0x00012c00010a7983 */ /* 0x000f220000300800 */
[----:B------:R-:W1:Y:S01]  /*c2c0*/  S2UR UR10, SR_CTAID.Y ;  /* 0x00000000000a79c3 */ /* 0x000e620000002600 */
[----:B-----5:R-:W1:Y:S01]  /*c2d0*/  S2R R216, SR_CTAID.X ;  /* 0x0000000000d87919 */ /* 0x020e620000002500 */
[C---:B0-----:R-:W-:Y:S01]  /*c2e0*/  IMAD.SHL.U32 R2, R218.reuse, 0x40, RZ ;  /* 0x00000040da027824 */ /* 0x041fe200078e00ff */
[C---:B------:R-:W-:Y:S01]  /*c2f0*/  SHF.L.U32 R0, R218.reuse, 0x4, RZ ;  /* 0x00000004da007819 */ /* 0x040fe200000006ff */
[C---:B------:R-:W-:Y:S01]  /*c300*/  IMAD.SHL.U32 R4, R218.reuse, 0x8, RZ ;  /* 0x00000008da047824 */ /* 0x040fe200078e00ff */
[----:B------:R-:W-:-:S02]  /*c310*/  SHF.L.U32 R5, R218, 0x2, RZ ;  /* 0x00000002da057819 */ /* 0x000fc400000006ff */
[----:B------:R-:W-:Y:S01]  /*c320*/  LOP3.LUT R0, R0, 0xf0, RZ, 0xc0, !PT ;  /* 0x000000f000007812 */ /* 0x000fe200078ec0ff */
[----:B-1----:R-:W-:Y:S01]  /*c330*/  UIMAD UR8, UR10, UR8, URZ ;  /* 0x000000080a0872a4 */ /* 0x002fe2000f8e023f */
[----:B------:R-:W-:Y:S02]  /*c340*/  LOP3.LUT R3, R2, 0x400, RZ, 0xc0, !PT ;  /* 0x0000040002037812 */ /* 0x000fe400078ec0ff */
[----:B------:R-:W-:Y:S02]  /*c350*/  LOP3.LUT R4, R4, 0x38, RZ, 0xc0, !PT ;  /* 0x0000003804047812 */ /* 0x000fe400078ec0ff */
[----:B------:R-:W-:Y:S02]  /*c360*/  IADD3 R0, R3, UR4, R0 ;  /* 0x0000000403007c10 */ /* 0x000fe4000fffe000 */
[----:B------:R-:W-:Y:S02]  /*c370*/  LOP3.LUT R3, R218, 0x60, RZ, 0xc0, !PT ;  /* 0x00000060da037812 */ /* 0x000fe400078ec0ff */
[----:B------:R-:W-:Y:S01]  /*c380*/  LOP3.LUT R5, R5, 0x1c0, RZ, 0xc0, !PT ;  /* 0x000001c005057812 */ /* 0x000fe200078ec0ff */
[----:B------:R-:W-:Y:S01]  /*c390*/  IMAD.SHL.U32 R216, R216, 0x80, RZ ;  /* 0x00000080d8d87824 */ /* 0x000fe200078e00ff */
[----:B------:R-:W-:Y:S01]  /*c3a0*/  SHF.R.U32.HI R2, RZ, 0x1, R218 ;  /* 0x00000001ff027819 */ /* 0x000fe200000116da */
[----:B------:R-:W-:Y:S01]  /*c3b0*/  IMAD R0, R3, 0x8, R0 ;  /* 0x0000000803007824 */ /* 0x000fe200078e0200 */
[----:B------:R-:W-:Y:S01]  /*c3c0*/  IADD3 R13, R5, UR4, R4 ;  /* 0x00000004050d7c10 */ /* 0x000fe2000fffe004 */
[----:B------:R-:W-:Y:S01]  /*c3d0*/  FMUL R4, R87, 0.25 ;  /* 0x3e80000057047820 */ /* 0x000fe20000400000 */
[----:B------:R-:W-:Y:S01]  /*c3e0*/  FMUL R5, R86, 0.25 ;  /* 0x3e80000056057820 */ /* 0x000fe20000400000 */
[----:B------:R-:W-:-:S02]  /*c3f0*/  LOP3.LUT R2, R2, 0x4, RZ, 0xc0, !PT ;  /* 0x0000000402027812 */ /* 0x000fc400078ec0ff */
[----:B------:R-:W-:Y:S02]  /*c400*/  LOP3.LUT R216, R216, 0x7f, R218, 0xf8, !PT ;  /* 0x0000007fd8d87812 */ /* 0x000fe400078ef8da */
[----:B------:R-:W-:Y:S01]  /*c410*/  IADD3 R2, R2, R13, RZ ;  /* 0x0000000d02027210 */ /* 0x000fe20007ffe0ff */
[----:B------:R-:W-:Y:S01]  /*c420*/  FMUL R13, R74, 0.25 ;  /* 0x3e8000004a0d7820 */ /* 0x000fe20000400000 */
[----:B------:R-:W-:Y:S01]  /*c430*/  BAR.SYNC.DEFER_BLOCKING 0x0 ;  /* 0x0000000000007b1d */ /* 0x000fe20000010000 */
[----:B--2---:R-:W-:Y:S02]  /*c440*/  IMAD.MOV.U32 R3, RZ, RZ, R14 ;  /* 0x000000ffff037224 */ /* 0x004fe400078e000e */
[----:B------:R-:W-:-:S03]  /*c450*/  FMUL R14, R75, 0.25 ;  /* 0x3e8000004b0e7820 */ /* 0x000fc60000400000 */
[----:B------:R-:W-:Y:S02]  /*c460*/  FSETP.GT.AND P3, PT, |R3|, 8.50705917302346158658e+37, PT ;  /* 0x7e8000000300780b */ /* 0x000fe40003f64200 */
[----:B---3--:R-:W-:Y:S01]  /*c470*/  MOV R17, R12 ;  /* 0x0000000c00117202 */ /* 0x008fe20000000f00 */
[----:B------:R-:W-:Y:S01]  /*c480*/  FMUL R12, R79, 0.25 ;  /* 0x3e8000004f0c7820 */ /* 0x000fe20000400000 */
[----:B------:R-:W-:Y:S01]  /*c490*/  FSEL R87, R4, R87, P3 ;  /* 0x0000005704577208 */ /* 0x000fe20001800000 */
[----:B----4-:R-:W-:Y:S02]  /*c4a0*/  IMAD.MOV.U32 R18, RZ, RZ, R11 ;  /* 0x000000ffff127224 */ /* 0x010fe400078e000b */
[----:B------:R-:W-:Y:S01]  /*c4b0*/  FMUL R11, R82, 0.25 ;  /* 0x3e800000520b7820 */ /* 0x000fe20000400000 */
[----:B------:R-:W-:Y:S01]  /*c4c0*/  FSEL R4, R5, R86, P3 ;  /* 0x0000005605047208 */ /* 0x000fe20001800000 */
[----:B------:R-:W-:Y:S02]  /*c4d0*/  IMAD.MOV.U32 R19, RZ, RZ, R10 ;  /* 0x000000ffff137224 */ /* 0x000fe400078e000a */
[----:B------:R-:W-:Y:S01]  /*c4e0*/  FMUL R10, R83, 0.25 ;  /* 0x3e800000530a7820 */ /* 0x000fe20000400000 */
[----:B------:R-:W-:Y:S01]  /*c4f0*/  FSEL R79, R12, R79, P3 ;  /* 0x0000004f0c4f7208 */ /* 0x000fe20001800000 */
[----:B------:R-:W-:Y:S01]  /*c500*/  FMUL R12, R67, 0.25 ;  /* 0x3e800000430c7820 */ /* 0x000fe20000400000 */
[----:B------:R-:W-:Y:S01]  /*c510*/  FSEL R74, R13, R74, P3 ;  /* 0x0000004a0d4a7208 */ /* 0x000fe20001800000 */
[----:B------:R-:W-:Y:S01]  /*c520*/  FMUL R13, R66, 0.25 ;  /* 0x3e800000420d7820 */ /* 0x000fe20000400000 */
[----:B------:R-:W-:-:S02]  /*c530*/  FSEL R5, R10, R83, P3 ;  /* 0x000000530a057208 */ /* 0x000fc40001800000 */
[----:B------:R-:W-:Y:S01]  /*c540*/  FSEL R10, R11, R82, P3 ;  /* 0x000000520b0a7208 */ /* 0x000fe20001800000 */
[----:B------:R-:W-:Y:S01]  /*c550*/  FMUL R11, R78, 0.25 ;  /* 0x3e8000004e0b7820 */ /* 0x000fe20000400000 */
        /* <DEDUP_REMOVED lines=29> */
[----:B------:R-:W-:Y:S01]  /*c730*/  IMAD.MOV.U32 R11, RZ, RZ, R19 ;  /* 0x000000ffff0b7224 */ /* 0x000fe200078e0013 */
[----:B------:R-:W-:Y:S01]  /*c740*/  FSEL R43, R14, R43, P3 ;  /* 0x0000002b0e2b7208 */ /* 0x000fe20001800000 */
[----:B------:R-:W-:Y:S01]  /*c750*/  FMUL R14, R35, 0.25 ;  /* 0x3e800000230e7820 */ /* 0x000fe20000400000 */
[----:B------:R-:W-:Y:S01]  /*c760*/  FSEL R34, R13, R34, P3 ;  /* 0x000000220d227208 */ /* 0x000fe20001800000 */
[----:B------:R-:W-:Y:S01]  /*c770*/  FMUL R13, R30, 0.25 ;  /* 0x3e8000001e0d7820 */ /* 0x000fe20000400000 */
[----:B------:R-:W-:Y:S01]  /*c780*/  FSETP.GT.AND P2, PT, |R11|, 8.50705917302346158658e+37, PT ;  /* 0x7e8000000b00780b */ /* 0x000fe20003f44200 */
[----:B------:R-:W-:Y:S01]  /*c790*/  IMAD.MOV.U32 R19, RZ, RZ, R17 ;  /* 0x000000ffff137224 */ /* 0x000fe200078e0011 */
        /* <DEDUP_REMOVED lines=60> */
[----:B------:R-:W-:Y:S01]  /*cb60*/  MOV R12, R19 ;  /* 0x00000013000c7202 */ /* 0x000fe20000000f00 */
        /* <DEDUP_REMOVED lines=9> */
[----:B------:R-:W-:Y:S01]  /*cc00*/  FSETP.GT.AND P0, PT, |R12|, 8.50705917302346158658e+37, PT ;  /* 0x7e8000000c00780b */ /* 0x000fe20003f04200 */
        /* <DEDUP_REMOVED lines=128> */
[----:B------:R-:W-:Y:S01]  /*d410*/  FMUL R16, R13, 8388608 ;  /* 0x4b0000000d107820 */ /* 0x000fe20000400000 */
[----:B------:R-:W-:Y:S01]  /*d420*/  FSEL R89, R18, R89, P1 ;  /* 0x0000005912597208 */ /* 0x000fe20000800000 */
[----:B------:R-:W-:Y:S01]  /*d430*/  FMUL R18, R11, 8388608 ;  /* 0x4b0000000b127820 */ /* 0x000fe20000400000 */
[----:B------:R-:W-:-:S02]  /*d440*/  FSETP.GEU.AND P4, PT, R13, 1.175494350822287508e-38, PT ;  /* 0x008000000d00780b */ /* 0x000fc40003f8e000 */
[----:B------:R-:W-:Y:S01]  /*d450*/  FSEL R104, R17, R104, P1 ;  /* 0x0000006811687208 */ /* 0x000fe20000800000 */
[----:B------:R-:W-:Y:S01]  /*d460*/  FMUL R17, R92, 0.25 ;  /* 0x3e8000005c117820 */ /* 0x000fe20000400000 */
[----:B------:R-:W-:Y:S02]  /*d470*/  FSETP.GEU.AND P5, PT, R11, 1.175494350822287508e-38, PT ;  /* 0x008000000b00780b */ /* 0x000fe40003fae000 */
[----:B------:R-:W-:Y:S01]  /*d480*/  FSEL R100, R19, R100, P1 ;  /* 0x0000006413647208 */ /* 0x000fe20000800000 */
[----:B------:R-:W-:Y:S01]  /*d490*/  FMUL R19, R12, 8388608 ;  /* 0x4b0000000c137820 */ /* 0x000fe20000400000 */
[----:B------:R-:W-:Y:S01]  /*d4a0*/  FSEL R97, R14, R97, P1 ;  /* 0x000000610e617208 */ /* 0x000fe20000800000 */
[----:B------:R-:W-:Y:S01]  /*d4b0*/  FMUL R14, R3, 8388608 ;  /* 0x4b000000030e7820 */ /* 0x000fe20000400000 */
[----:B------:R-:W-:Y:S01]  /*d4c0*/  FSEL R108, R15, R108, P1 ;  /* 0x0000006c0f6c7208 */ /* 0x000fe20000800000 */
[----:B------:R-:W-:Y:S01]  /*d4d0*/  FMUL R15, R96, 0.25 ;  /* 0x3e800000600f7820 */ /* 0x000fe20000400000 */
[----:B------:R-:W-:-:S02]  /*d4e0*/  FSEL R16, R16, R13, !P4 ;  /* 0x0000000d10107208 */ /* 0x000fc40006000000 */
[----:B------:R-:W-:Y:S02]  /*d4f0*/  FSEL R86, RZ, -23, P4 ;  /* 0xc1b80000ff567808 */ /* 0x000fe40002000000 */
[----:B------:R-:W-:Y:S02]  /*d500*/  FSETP.GEU.AND P6, PT, R12, 1.175494350822287508e-38, PT ;  /* 0x008000000c00780b */ /* 0x000fe40003fce000 */
[----:B------:R-:W-:Y:S02]  /*d510*/  FSETP.GEU.AND P4, PT, R3, 1.175494350822287508e-38, PT ;  /* 0x008000000300780b */ /* 0x000fe40003f8e000 */
[----:B------:R-:W-:Y:S02]  /*d520*/  FSEL R18, R18, R11, !P5 ;  /* 0x0000000b12127208 */ /* 0x000fe40006800000 */
[----:B------:R-:W-:Y:S02]  /*d530*/  FSEL R92, R17, R92, P1 ;  /* 0x0000005c115c7208 */ /* 0x000fe40000800000 */
[----:B------:R-:W-:Y:S01]  /*d540*/  FSEL R19, R19, R12, !P6 ;  /* 0x0000000c13137208 */ /* 0x000fe20007000000 */
[----:B------:R-:W-:Y:S01]  /*d550*/  VIADD R83, R18, 0xc0cafb0d ;  /* 0xc0cafb0d12537836 */ /* 0x000fe20000000000 */
[----:B------:R-:W-:-:S02]  /*d560*/  FSEL R23, RZ, -23, P6 ;  /* 0xc1b80000ff177808 */ /* 0x000fc40003000000 */
[----:B------:R-:W-:Y:S01]  /*d570*/  FSEL R17, R14, R3, !P4 ;  /* 0x000000030e117208 */ /* 0x000fe20006000000 */
[----:B------:R-:W-:Y:S01]  /*d580*/  VIADD R22, R19, 0xc0cafb0d ;  /* 0xc0cafb0d13167836 */ /* 0x000fe20000000000 */
[----:B------:R-:W-:Y:S02]  /*d590*/  FSEL R96, R15, R96, P1 ;  /* 0x000000600f607208 */ /* 0x000fe40000800000 */
[C---:B------:R-:W-:Y:S01]  /*d5a0*/  FSETP.GEU.AND P6, PT, |R3|.reuse, 1.175494350822287508e-38, PT ;  /* 0x008000000300780b */ /* 0x040fe20003fce200 */
[----:B------:R-:W-:Y:S01]  /*d5b0*/  @P3 FMUL R3, R3, 0.25 ;  /* 0x3e80000003033820 */ /* 0x000fe20000400000 */
[----:B------:R-:W-:Y:S02]  /*d5c0*/  FSEL R152, RZ, -23, P4 ;  /* 0xc1b80000ff987808 */ /* 0x000fe40002000000 */
[----:B------:R-:W-:Y:S02]  /*d5d0*/  IADD3 R15, R16, -0x3f3504f3, RZ ;  /* 0xc0cafb0d100f7810 */ /* 0x000fe40007ffe0ff */
[C---:B------:R-:W-:Y:S01]  /*d5e0*/  FSETP.GEU.AND P4, PT, |R11|.reuse, 1.175494350822287508e-38, PT ;  /* 0x008000000b00780b */ /* 0x040fe20003f8e200 */
[----:B------:R-:W-:Y:S01]  /*d5f0*/  @P2 FMUL R11, R11, 0.25 ;  /* 0x3e8000000b0b2820 */ /* 0x000fe20000400000 */
[C---:B------:R-:W-:Y:S01]  /*d600*/  FSETP.GEU.AND P3, PT, |R12|.reuse, 1.175494350822287508e-38, PT ;  /* 0x008000000c00780b */ /* 0x040fe20003f6e200 */
[----:B------:R-:W-:Y:S01]  /*d610*/  @P0 FMUL R12, R12, 0.25 ;  /* 0x3e8000000c0c0820 */ /* 0x000fe20000400000 */
[----:B------:R-:W-:-:S02]  /*d620*/  IADD3 R82, R17, -0x3f3504f3, RZ ;  /* 0xc0cafb0d11527810 */ /* 0x000fc40007ffe0ff */
[C---:B------:R-:W-:Y:S01]  /*d630*/  FSETP.GEU.AND P2, PT, |R13|.reuse, 1.175494350822287508e-38, PT ;  /* 0x008000000d00780b */ /* 0x040fe20003f4e200 */
[----:B------:R-:W-:Y:S01]  /*d640*/  @P1 FMUL R13, R13, 0.25 ;  /* 0x3e8000000d0d1820 */ /* 0x000fe20000400000 */
[----:B------:R-:W-:Y:S01]  /*d650*/  LOP3.LUT R15, R15, 0xff800000, RZ, 0xc0, !PT ;  /* 0xff8000000f0f7812 */ /* 0x000fe200078ec0ff */
[----:B------:R-:W-:Y:S01]  /*d660*/  @!P6 FMUL R3, R3, 16777216 ;  /* 0x4b8000000303e820 */ /* 0x000fe20000400000 */
[----:B------:R-:W-:Y:S01]  /*d670*/  LOP3.LUT R83, R83, 0xff800000, RZ, 0xc0, !PT ;  /* 0xff80000053537812 */ /* 0x000fe200078ec0ff */
[----:B------:R-:W-:Y:S01]  /*d680*/  @!P6 FMUL R87, R87, 16777216 ;  /* 0x4b8000005757e820 */ /* 0x000fe20000400000 */
[----:B------:R-:W-:Y:S01]  /*d690*/  LOP3.LUT R82, R82, 0xff800000, RZ, 0xc0, !PT ;  /* 0xff80000052527812 */ /* 0x000fe200078ec0ff */
[----:B------:R-:W-:Y:S01]  /*d6a0*/  @!P4 FMUL R11, R11, 16777216 ;  /* 0x4b8000000b0bc820 */ /* 0x000fe20000400000 */
[----:B------:R-:W-:Y:S01]  /*d6b0*/  I2FP.F32.S32 R21, R15 ;  /* 0x0000000f00157245 */ /* 0x000fe20000201400 */
[----:B------:R-:W-:Y:S01]  /*d6c0*/  @!P3 FMUL R12, R12, 16777216 ;  /* 0x4b8000000c0cb820 */ /* 0x000fe20000400000 */
[----:B------:R-:W-:Y:S01]  /*d6d0*/  FSEL R20, RZ, -23, P5 ;  /* 0xc1b80000ff147808 */ /* 0x000fe20002800000 */
[----:B------:R-:W-:Y:S01]  /*d6e0*/  @!P6 FMUL R4, R4, 16777216 ;  /* 0x4b8000000404e820 */ /* 0x000fe20000400000 */
[----:B------:R-:W-:Y:S01]  /*d6f0*/  I2FP.F32.S32 R153, R83 ;  /* 0x0000005300997245 */ /* 0x000fe20000201400 */
[----:B------:R-:W-:Y:S01]  /*d700*/  FFMA.FTZ R86, R21, 1.1920928955078125e-07, R86 ;  /* 0x3400000015567823 */ /* 0x000fe20000010056 */
[----:B------:R-:W-:Y:S01]  /*d710*/  I2FP.F32.S32 R155, R82 ;  /* 0x00000052009b7245 */ /* 0x000fe20000201400 */
[----:B------:R-:W-:Y:S01]  /*d720*/  @!P2 FMUL R13, R13, 16777216 ;  /* 0x4b8000000d0da820 */ /* 0x000fe20000400000 */
[----:B------:R-:W-:Y:S01]  /*d730*/  MUFU.RCP R11, R11 ;  /* 0x0000000b000b7308 */ /* 0x000fe20000001000 */
[----:B------:R-:W-:Y:S01]  /*d740*/  FFMA.FTZ R21, R153, 1.1920928955078125e-07, R20 ;  /* 0x3400000099157823 */ /* 0x000fe20000010014 */
[----:B------:R-:W-:Y:S01]  /*d750*/  LOP3.LUT R22, R22, 0xff800000, RZ, 0xc0, !PT ;  /* 0xff80000016167812 */ /* 0x000fe200078ec0ff */
[----:B------:R-:W-:Y:S01]  /*d760*/  FFMA.FTZ R20, R155, 1.1920928955078125e-07, R152 ;  /* 0x340000009b147823 */ /* 0x000fe20000010098 */
[----:B------:R-:W-:Y:S01]  /*d770*/  FSEL R88, R157, R88, P1 ;  /* 0x000000589d587208 */ /* 0x000fe20000800000 */
[----:B------:R-:W-:Y:S01]  /*d780*/  @!P6 FMUL R5, R5, 16777216 ;  /* 0x4b8000000505e820 */ /* 0x000fe20000400000 */
[----:B------:R-:W-:Y:S01]  /*d790*/  I2FP.F32.S32 R14, R22 ;  /* 0x00000016000e7245 */ /* 0x000fe20000201400 */
[----:B------:R-:W-:Y:S01]  /*d7a0*/  @!P6 FMUL R10, R10, 16777216 ;  /* 0x4b8000000a0ae820 */ /* 0x000fe20000400000 */
[----:B------:R-:W0:Y:S01]  /*d7b0*/  MUFU.RCP R152, R3 ;  /* 0x0000000300987308 */ /* 0x000e220000001000 */
[----:B------:R-:W-:Y:S01]  /*d7c0*/  @!P6 FMUL R79, R79, 16777216 ;  /* 0x4b8000004f4fe820 */ /* 0x000fe20000400000 */
[----:B------:R-:W-:Y:S01]  /*d7d0*/  @!P6 FMUL R78, R78, 16777216 ;  /* 0x4b8000004e4ee820 */ /* 0x000fe20000400000 */
[----:B------:R-:W-:Y:S01]  /*d7e0*/  @!P6 FMUL R75, R75, 16777216 ;  /* 0x4b8000004b4be820 */ /* 0x000fe20000400000 */
[----:B------:R-:W-:Y:S01]  /*d7f0*/  @!P6 FMUL R74, R74, 16777216 ;  /* 0x4b8000004a4ae820 */ /* 0x000fe20000400000 */
[----:B------:R-:W-:Y:S01]  /*d800*/  @!P6 FMUL R71, R71, 16777216 ;  /* 0x4b8000004747e820 */ /* 0x000fe20000400000 */
[----:B------:R-:W-:Y:S01]  /*d810*/  @!P6 FMUL R70, R70, 16777216 ;  /* 0x4b8000004646e820 */ /* 0x000fe20000400000 */
[----:B------:R-:W-:Y:S01]  /*d820*/  @!P6 FMUL R67, R67, 16777216 ;  /* 0x4b8000004343e820 */ /* 0x000fe20000400000 */
[----:B------:R-:W1:Y:S01]  /*d830*/  MUFU.RCP R12, R12 ;  /* 0x0000000c000c7308 */ /* 0x000e620000001000 */
[----:B------:R-:W-:Y:S01]  /*d840*/  @!P6 FMUL R66, R66, 16777216 ;  /* 0x4b8000004242e820 */ /* 0x000fe20000400000 */
[----:B------:R-:W-:Y:S01]  /*d850*/  @!P6 FMUL R63, R63, 16777216 ;  /* 0x4b8000003f3fe820 */ /* 0x000fe20000400000 */
[----:B------:R-:W-:Y:S01]  /*d860*/  @!P6 FMUL R62, R62, 16777216 ;  /* 0x4b8000003e3ee820 */ /* 0x000fe20000400000 */
[----:B------:R-:W-:Y:S01]  /*d870*/  @!P6 FMUL R59, R59, 16777216 ;  /* 0x4b8000003b3be820 */ /* 0x000fe20000400000 */
[----:B------:R-:W-:Y:S01]  /*d880*/  @!P6 FMUL R58, R58, 16777216 ;  /* 0x4b8000003a3ae820 */ /* 0x000fe20000400000 */
[----:B------:R-:W-:Y:S01]  /*d890*/  @!P6 FMUL R55, R55, 16777216 ;  /* 0x4b8000003737e820 */ /* 0x000fe20000400000 */
[----:B------:R-:W-:Y:S01]  /*d8a0*/  @!P6 FMUL R54, R54, 16777216 ;  /* 0x4b8000003636e820 */ /* 0x000fe20000400000 */
[----:B------:R-:W2:Y:S01]  /*d8b0*/  MUFU.RCP R13, R13 ;  /* 0x0000000d000d7308 */ /* 0x000ea20000001000 */
[----:B------:R-:W-:Y:S01]  /*d8c0*/  @!P6 FMUL R51, R51, 16777216 ;  /* 0x4b8000003333e820 */ /* 0x000fe20000400000 */
        /* <DEDUP_REMOVED lines=45> */
[----:B0-----:R-:W-:Y:S01]  /*dba0*/  FMUL R3, R152, R87 ;  /* 0x0000005798037220 */ /* 0x001fe20000400000 */
        /* <DEDUP_REMOVED lines=32> */
[----:B------:R-:W-:-:S02]  /*ddb0*/  IMAD.IADD R15, R16, 0x1, -R15 ;  /* 0x00000001100f7824 */ /* 0x000fc400078e0a0f */
[C---:B------:R-:W-:Y:S01]  /*ddc0*/  FMUL R4, R152.reuse, R4 ;  /* 0x0000000498047220 */ /* 0x040fe20000400000 */
        /* <DEDUP_REMOVED lines=28> */
[----:B------:R-:W-:Y:S01]  /*df90*/  FMUL R87, R152, R27 ;  /* 0x0000001b98577220 */ /* 0x000fe20000400000 */
[----:B------:R-:W-:Y:S01]  /*dfa0*/  @!P2 FMUL R89, R89, 16777216 ;  /* 0x4b8000005959a820 */ /* 0x000fe20000400000 */
[----:B------:R-:W-:Y:S01]  /*dfb0*/  @!P2 FMUL R88, R88, 16777216 ;  /* 0x4b8000005858a820 */ /* 0x000fe20000400000 */
[----:B------:R-:W-:Y:S01]  /*dfc0*/  FFMA.FTZ R23, R14, 1.1920928955078125e-07, R23 ;  /* 0x340000000e177823 */ /* 0x000fe20000010017 */
[----:B------:R-:W-:Y:S01]  /*dfd0*/  FMUL R152, R152, R26 ;  /* 0x0000001a98987220 */ /* 0x000fe20000400000 */
        /* <DEDUP_REMOVED lines=32> */
[C---:B-1----:R-:W-:Y:S01]  /*e1e0*/  FMUL R151, R12.reuse, R151 ;  /* 0x000000970c977220 */ /* 0x042fe20000400000 */
        /* <DEDUP_REMOVED lines=31> */
[----:B------:R-:W-:Y:S01]  /*e3e0*/  FADD R11, R15, -1 ;  /* 0xbf8000000f0b7421 */ /* 0x000fe20000000000 */
[----:B------:R-:W-:-:S02]  /*e3f0*/  IMAD.IADD R83, R18, 0x1, -R83 ;  /* 0x0000000112537824 */ /* 0x000fc400078e0a53 */
[C---:B--2---:R-:W-:Y:S01]  /*e400*/  FMUL R12, R13.reuse, R89 ;  /* 0x000000590d0c7220 */ /* 0x044fe20000400000 */
[----:B------:R-:W-:Y:S01]  /*e410*/  FMUL R15, R13, R88 ;  /* 0x000000580d0f7220 */ /* 0x000fe20000400000 */
[----:B------:R-:W-:Y:S01]  /*e420*/  IMAD.MOV.U32 R99, RZ, RZ, 0x3dc6b27f ;  /* 0x3dc6b27fff637424 */ /* 0x000fe200078e00ff */
[----:B------:R-:W-:Y:S01]  /*e430*/  IADD3 R22, R19, -R22, RZ ;  /* 0x8000001613167210 */ /* 0x000fe20007ffe0ff */
[----:B------:R-:W-:Y:S02]  /*e440*/  IMAD.IADD R82, R17, 0x1, -R82 ;  /* 0x0000000111527824 */ /* 0x000fe400078e0a52 */
[----:B------:R-:W-:Y:S01]  /*e450*/  FADD R32, R83, -1 ;  /* 0xbf80000053207421 */ /* 0x000fe20000000000 */
[----:B------:R-:W-:Y:S01]  /*e460*/  F2FP.BF16.F32.PACK_AB R12, R12, R15 ;  /* 0x0000000f0c0c723e */ /* 0x000fe200000010ff */
[-C--:B------:R-:W-:Y:S01]  /*e470*/  FFMA.FTZ R24, R11, R99.reuse, -0.16845393180847167969 ;  /* 0xbe2c7f300b187423 */ /* 0x080fe20000010063 */
[----:B------:R-:W-:Y:S01]  /*e480*/  F2FP.BF16.F32.PACK_AB R15, R87, R152 ;  /* 0x00000098570f723e */ /* 0x000fe200000010ff */
[----:B------:R-:W-:Y:S01]  /*e490*/  FADD R22, R22, -1 ;  /* 0xbf80000016167421 */ /* 0x000fe20000000000 */
[----:B------:R-:W-:Y:S01]  /*e4a0*/  FADD R82, R82, -1 ;  /* 0xbf80000052527421 */ /* 0x000fe20000000000 */
[-C--:B------:R-:W-:Y:S01]  /*e4b0*/  FFMA.FTZ R87, R32, R99.reuse, -0.16845393180847167969 ;  /* 0xbe2c7f3020577423 */ /* 0x080fe20000010063 */
[C---:B------:R-:W-:Y:S01]  /*e4c0*/  FFMA.FTZ R24, R11.reuse, R24, 0.1716887056827545166 ;  /* 0x3e2fcf2a0b187423 */ /* 0x040fe20000010018 */
[-C--:B------:R-:W-:Y:S01]  /*e4d0*/  FFMA.FTZ R83, R22, R99.reuse, -0.16845393180847167969 ;  /* 0xbe2c7f3016537423 */ /* 0x080fe20000010063 */
[----:B------:R-:W-:Y:S01]  /*e4e0*/  FFMA.FTZ R89, R82, R99, -0.16845393180847167969 ;  /* 0xbe2c7f3052597423 */ /* 0x000fe20000010063 */
[----:B------:R-:W-:Y:S01]  /*e4f0*/  FFMA.FTZ R87, R32, R87, 0.1716887056827545166 ;  /* 0x3e2fcf2a20577423 */ /* 0x000fe20000010057 */
[C---:B------:R-:W-:Y:S01]  /*e500*/  FFMA.FTZ R24, R11.reuse, R24, -0.17900948226451873779 ;  /* 0xbe374e430b187423 */ /* 0x040fe20000010018 */
[----:B------:R-:W-:Y:S01]  /*e510*/  FFMA.FTZ R83, R22, R83, 0.1716887056827545166 ;  /* 0x3e2fcf2a16537423 */ /* 0x000fe20000010053 */
[----:B------:R-:W-:Y:S01]  /*e520*/  FFMA.FTZ R89, R82, R89, 0.1716887056827545166 ;  /* 0x3e2fcf2a52597423 */ /* 0x000fe20000010059 */
[----:B------:R-:W-:Y:S01]  /*e530*/  FFMA.FTZ R87, R32, R87, -0.17900948226451873779 ;  /* 0xbe374e4320577423 */ /* 0x000fe20000010057 */
[C---:B------:R-:W-:Y:S01]  /*e540*/  FFMA.FTZ R24, R11.reuse, R24, 0.20512372255325317383 ;  /* 0x3e520bf40b187423 */ /* 0x040fe20000010018 */
[----:B------:R-:W-:Y:S01]  /*e550*/  FFMA.FTZ R83, R22, R83, -0.17900948226451873779 ;  /* 0xbe374e4316537423 */ /* 0x000fe20000010053 */
[----:B------:R-:W-:Y:S01]  /*e560*/  FFMA.FTZ R89, R82, R89, -0.17900948226451873779 ;  /* 0xbe374e4352597423 */ /* 0x000fe20000010059 */
[----:B------:R-:W-:Y:S01]  /*e570*/  FFMA.FTZ R87, R32, R87, 0.20512372255325317383 ;  /* 0x3e520bf420577423 */ /* 0x000fe20000010057 */
[C---:B------:R-:W-:Y:S01]  /*e580*/  FFMA.FTZ R24, R11.reuse, R24, -0.24046532809734344482 ;  /* 0xbe763c8b0b187423 */ /* 0x040fe20000010018 */
[----:B------:R-:W-:Y:S01]  /*e590*/  FFMA.FTZ R83, R22, R83, 0.20512372255325317383 ;  /* 0x3e520bf416537423 */ /* 0x000fe20000010053 */
[----:B------:R-:W-:Y:S01]  /*e5a0*/  FFMA.FTZ R89, R82, R89, 0.20512372255325317383 ;  /* 0x3e520bf452597423 */ /* 0x000fe20000010059 */
[----:B------:R-:W-:Y:S01]  /*e5b0*/  FFMA.FTZ R87, R32, R87, -0.24046532809734344482 ;  /* 0xbe763c8b20577423 */ /* 0x000fe20000010057 */
[----:B------:R-:W-:Y:S01]  /*e5c0*/  FFMA.FTZ R24, R11, R24, 0.28857114911079406738 ;  /* 0x3e93bf990b187423 */ /* 0x000fe20000010018 */
        /* <DEDUP_REMOVED lines=30> */
[----:B------:R-:W-:Y:S01]  /*e7b0*/  FFMA.FTZ R83, R22, R83, -0.24046532809734344482 ;  /* 0xbe763c8b16537423 */ /* 0x000fe20000010053 */
[----:B------:R-:W-:Y:S01]  /*e7c0*/  FFMA.FTZ R89, R82, R89, -0.24046532809734344482 ;  /* 0xbe763c8b52597423 */ /* 0x000fe20000010059 */
[----:B------:R-:W-:Y:S01]  /*e7d0*/  FFMA.FTZ R87, R32, R87, 0.28857114911079406738 ;  /* 0x3e93bf9920577423 */ /* 0x000fe20000010057 */
[----:B------:R-:W-:Y:S01]  /*e7e0*/  FFMA.FTZ R24, R11, R24, -0.36067417263984680176 ;  /* 0xbeb8aa490b187423 */ /* 0x000fe20000010018 */
        /* <DEDUP_REMOVED lines=30> */
[----:B------:R-:W-:Y:S01]  /*e9d0*/  F2FP.BF16.F32.PACK_AB R13, R91, R90 ;  /* 0x0000005a5b0d723e */ /* 0x000fe200000010ff */
[----:B------:R-:W-:Y:S01]  /*e9e0*/  FFMA.FTZ R83, R22, R83, 0.28857114911079406738 ;  /* 0x3e93bf9916537423 */ /* 0x000fe20000010053 */
[----:B------:R-:W-:Y:S01]  /*e9f0*/  F2FP.BF16.F32.PACK_AB R14, R14, R153 ;  /* 0x000000990e0e723e */ /* 0x000fe200000010ff */
[----:B------:R-:W-:Y:S01]  /*ea00*/  FFMA.FTZ R89, R82, R89, 0.28857114911079406738 ;  /* 0x3e93bf9952597423 */ /* 0x000fe20000010059 */
[----:B------:R-:W-:Y:S01]  /*ea10*/  FFMA.FTZ R87, R32, R87, -0.36067417263984680176 ;  /* 0xbeb8aa4920577423 */ /* 0x000fe20000010057 */
[C---:B------:R-:W-:Y:S01]  /*ea20*/  FFMA.FTZ R24, R11.reuse, R24, 0.48089820146560668945 ;  /* 0x3ef6384a0b187423 */ /* 0x040fe20000010018 */
[----:B------:R-:W-:Y:S01]  /*ea30*/  FFMA.FTZ R83, R22, R83, -0.36067417263984680176 ;  /* 0xbeb8aa4916537423 */ /* 0x000fe20000010053 */
[----:B------:R-:W-:Y:S01]  /*ea40*/  FFMA.FTZ R89, R82, R89, -0.36067417263984680176 ;  /* 0xbeb8aa4952597423 */ /* 0x000fe20000010059 */
[----:B------:R-:W-:Y:S01]  /*ea50*/  FFMA.FTZ R87, R32, R87, 0.48089820146560668945 ;  /* 0x3ef6384a20577423 */ /* 0x000fe20000010057 */
[----:B------:R0:W-:Y:S01]  /*ea60*/  STSM.16.M88.4 [R0], R12 ;  /* 0x0000000c00007844 */ /* 0x0001e20000000200 */
[----:B------:R-:W-:Y:S01]  /*ea70*/  ISETP.GE.U32.AND P0, PT, R16, 0x7f800000, PT ;  /* 0x7f8000001000780c */ /* 0x000fe20003f06070 */
[C---:B------:R-:W-:Y:S01]  /*ea80*/  FFMA.FTZ R24, R11.reuse, R24, -0.72134751081466674805 ;  /* 0xbf38aa3b0b187423 */ /* 0x040fe20000010018 */
[----:B------:R-:W-:Y:S01]  /*ea90*/  FFMA.FTZ R83, R22, R83, 0.48089820146560668945 ;  /* 0x3ef6384a16537423 */ /* 0x000fe20000010053 */
[----:B------:R-:W-:Y:S01]  /*eaa0*/  FFMA.FTZ R89, R82, R89, 0.48089820146560668945 ;  /* 0x3ef6384a52597423 */ /* 0x000fe20000010059 */
[----:B------:R-:W-:Y:S01]  /*eab0*/  FFMA.FTZ R87, R32, R87, -0.72134751081466674805 ;  /* 0xbf38aa3b20577423 */ /* 0x000fe20000010057 */
[----:B------:R-:W-:Y:S01]  /*eac0*/  FMUL R24, R11, R24 ;  /* 0x000000180b187220 */ /* 0x000fe20000400000 */
[----:B------:R-:W-:Y:S01]  /*ead0*/  ISETP.GE.U32.AND P1, PT, R19, 0x7f800000, PT ;  /* 0x7f8000001300780c */ /* 0x000fe20003f26070 */
[----:B------:R-:W-:Y:S01]  /*eae0*/  FFMA.FTZ R83, R22, R83, -0.72134751081466674805 ;  /* 0xbf38aa3b16537423 */ /* 0x000fe20000010053 */
[----:B------:R-:W-:Y:S01]  /*eaf0*/  ISETP.GE.U32.AND P5, PT, R18, 0x7f800000, PT ;  /* 0x7f8000001200780c */ /* 0x000fe20003fa6070 */
[----:B------:R-:W-:Y:S01]  /*eb00*/  FFMA.FTZ R89, R82, R89, -0.72134751081466674805 ;  /* 0xbf38aa3b52597423 */ /* 0x000fe20000010059 */
[----:B------:R-:W-:Y:S01]  /*eb10*/  ISETP.GE.U32.AND P4, PT, R17, 0x7f800000, PT ;  /* 0x7f8000001100780c */ /* 0x000fe20003f86070 */
[----:B------:R-:W-:Y:S01]  /*eb20*/  FMUL R87, R32, R87 ;  /* 0x0000005720577220 */ /* 0x000fe20000400000 */
[C---:B------:R-:W-:Y:S01]  /*eb30*/  FMUL R24, R11.reuse, R24 ;  /* 0x000000180b187220 */ /* 0x040fe20000400000 */
[----:B------:R-:W-:Y:S01]  /*eb40*/  FMUL R83, R22, R83 ;  /* 0x0000005316537220 */ /* 0x000fe20000400000 */
[----:B------:R-:W-:Y:S01]  /*eb50*/  FMUL R89, R82, R89 ;  /* 0x0000005952597220 */ /* 0x000fe20000400000 */
[----:B------:R-:W-:Y:S01]  /*eb60*/  FMUL R87, R32, R87 ;  /* 0x0000005720577220 */ /* 0x000fe20000400000 */
[----:B------:R-:W-:Y:S01]  /*eb70*/  FFMA.FTZ R11, R11, 1.4426950216293334961, R24 ;  /* 0x3fb8aa3b0b0b7823 */ /* 0x000fe20000010018 */
[----:B0-----:R-:W-:Y:S01]  /*eb80*/  @P0 MOV R13, 0x7f800000 ;  /* 0x7f800000000d0802 */ /* 0x001fe20000000f00 */
[----:B------:R-:W-:Y:S01]  /*eb90*/  FMUL R83, R22, R83 ;  /* 0x0000005316537220 */ /* 0x000fe20000400000 */
[----:B------:R-:W-:Y:S01]  /*eba0*/  FMUL R89, R82, R89 ;  /* 0x0000005952597220 */ /* 0x000fe20000400000 */
[----:B------:R-:W-:Y:S01]  /*ebb0*/  FFMA.FTZ R32, R32, 1.4426950216293334961, R87 ;  /* 0x3fb8aa3b20207823 */ /* 0x000fe20000010057 */
[----:B------:R-:W-:Y:S01]  /*ebc0*/  LOP3.LUT R87, R218, 0x7f, RZ, 0xc0, !PT ;  /* 0x0000007fda577812 */ /* 0x000fe200078ec0ff */
[----:B------:R-:W-:Y:S01]  /*ebd0*/  FADD R86, R86, R11 ;  /* 0x0000000b56567221 */ /* 0x000fe20000000000 */
[----:B------:R-:W-:Y:S01]  /*ebe0*/  @P0 FFMA.FTZ R86, R16, R13, +INF ;  /* 0x7f80000010560423 */ /* 0x000fe2000001000d */
[----:B------:R-:W-:Y:S01]  /*ebf0*/  FFMA.FTZ R22, R22, 1.4426950216293334961, R83 ;  /* 0x3fb8aa3b16167823 */ /* 0x000fe20000010053 */
[----:B------:R-:W-:Y:S01]  /*ec00*/  FFMA.FTZ R89, R82, 1.4426950216293334961, R89 ;  /* 0x3fb8aa3b52597823 */ /* 0x000fe20000010059 */
[----:B------:R-:W-:Y:S01]  /*ec10*/  @P1 IMAD.MOV.U32 R12, RZ, RZ, 0x7f800000 ;  /* 0x7f800000ff0c1424 */ /* 0x000fe200078e00ff */
[----:B------:R-:W-:Y:S01]  /*ec20*/  @P4 MOV R14, 0x7f800000 ;  /* 0x7f800000000e4802 */ /* 0x000fe20000000f00 */
[----:B------:R-:W-:Y:S01]  /*ec30*/  @P5 IMAD.MOV.U32 R13, RZ, RZ, 0x7f800000 ;  /* 0x7f800000ff0d5424 */ /* 0x000fe200078e00ff */
[----:B------:R-:W-:Y:S01]  /*ec40*/  LEA R87, R87, UR4, 0x4 ;  /* 0x0000000457577c11 */ /* 0x000fe2000f8e20ff */
[----:B------:R-:W-:Y:S01]  /*ec50*/  FADD R11, R23, R22 ;  /* 0x00000016170b7221 */ /* 0x000fe20000000000 */
[----:B------:R-:W-:Y:S01]  /*ec60*/  FADD R82, R21, R32 ;  /* 0x0000002015527221 */ /* 0x000fe20000000000 */
[----:B------:R-:W-:Y:S01]  /*ec70*/  FADD R83, R20, R89 ;  /* 0x0000005914537221 */ /* 0x000fe20000000000 */
[----:B------:R-:W-:Y:S01]  /*ec80*/  @P1 FFMA.FTZ R11, R19, R12, +INF ;  /* 0x7f800000130b1423 */ /* 0x000fe2000001000c */
[----:B------:R-:W-:Y:S01]  /*ec90*/  @P5 FFMA.FTZ R82, R18, R13, +INF ;  /* 0x7f80000012525423 */ /* 0x000fe2000001000d */
[----:B------:R-:W-:Y:S01]  /*eca0*/  @P4 FFMA.FTZ R83, R17, R14, +INF ;  /* 0x7f80000011534423 */ /* 0x000fe2000001000e */
[----:B------:R-:W-:Y:S01]  /*ecb0*/  BAR.SYNC.DEFER_BLOCKING 0x0 ;  /* 0x0000000000007b1d */ /* 0x000fe20000010000 */
[----:B------:R-:W-:-:S02]  /*ecc0*/  F2FP.BF16.F32.PACK_AB R20, R93, R92 ;  /* 0x0000005c5d14723e */ /* 0x000fc400000010ff */
[----:B------:R-:W-:Y:S02]  /*ecd0*/  F2FP.BF16.F32.PACK_AB R21, R95, R94 ;  /* 0x0000005e5f15723e */ /* 0x000fe400000010ff */
[----:B------:R-:W-:Y:S02]  /*ece0*/  F2FP.BF16.F32.PACK_AB R22, R29, R28 ;  /* 0x0000001c1d16723e */ /* 0x000fe400000010ff */
[----:B------:R-:W-:Y:S02]  /*ecf0*/  F2FP.BF16.F32.PACK_AB R23, R31, R30 ;  /* 0x0000001e1f17723e */ /* 0x000fe400000010ff */
[----:B------:R-:W-:Y:S02]  /*ed00*/  FSETP.NEU.AND P3, PT, R16, RZ, PT ;  /* 0x000000ff1000720b */ /* 0x000fe40003f6d000 */
[----:B------:R-:W-:Y:S02]  /*ed10*/  FSETP.NEU.AND P2, PT, R19, RZ, PT ;  /* 0x000000ff1300720b */ /* 0x000fe40003f4d000 */
[----:B------:R-:W-:-:S02]  /*ed20*/  FSETP.NEU.AND P1, PT, R18, RZ, PT ;  /* 0x000000ff1200720b */ /* 0x000fc40003f2d000 */
[----:B------:R-:W-:Y:S02]  /*ed30*/  FSETP.NEU.AND P0, PT, R17, RZ, PT ;  /* 0x000000ff1100720b */ /* 0x000fe40003f0d000 */
[----:B------:R-:W-:Y:S02]  /*ed40*/  F2FP.BF16.F32.PACK_AB R26, R26, R27 ;  /* 0x0000001b1a1a723e */ /* 0x000fe400000010ff */
[----:B------:R-:W-:Y:S02]  /*ed50*/  F2FP.BF16.F32.PACK_AB R24, R97, R96 ;  /* 0x000000606118723e */ /* 0x000fe400000010ff */
[----:B------:R-:W-:Y:S02]  /*ed60*/  F2FP.BF16.F32.PACK_AB R25, R25, R98 ;  /* 0x000000621919723e */ /* 0x000fe400000010ff */
[----:B------:R-:W-:Y:S01]  /*ed70*/  F2FP.BF16.F32.PACK_AB R27, R35, R34 ;  /* 0x00000022231b723e */ /* 0x000fe200000010ff */
[----:B------:R-:W0:Y:S01]  /*ed80*/  LDS.128 R12, [R87] ;  /* 0x00000000570c7984 */ /* 0x000e220000000c00 */
[----:B------:R-:W-:-:S02]  /*ed90*/  F2FP.BF16.F32.PACK_AB R28, R101, R100 ;  /* 0x00000064651c723e */ /* 0x000fc400000010ff */
[----:B------:R-:W-:Y:S01]  /*eda0*/  F2FP.BF16.F32.PACK_AB R29, R103, R102 ;  /* 0x00000066671d723e */ /* 0x000fe200000010ff */
[----:B------:R-:W-:Y:S01]  /*edb0*/  BAR.SYNC.DEFER_BLOCKING 0x0 ;  /* 0x0000000000007b1d */ /* 0x000fe20000010000 */
[----:B------:R-:W-:Y:S02]  /*edc0*/  F2FP.BF16.F32.PACK_AB R30, R37, R36 ;  /* 0x00000024251e723e */ /* 0x000fe400000010ff */
[----:B------:R-:W-:Y:S02]  /*edd0*/  F2FP.BF16.F32.PACK_AB R31, R39, R38 ;  /* 0x00000026271f723e */ /* 0x000fe400000010ff */
[----:B------:R-:W-:-:S03]  /*ede0*/  F2FP.BF16.F32.PACK_AB R32, R105, R104 ;  /* 0x000000686920723e */ /* 0x000fc600000010ff */
[----:B------:R-:W1:Y:S01]  /*edf0*/  LDC R101, c[0x0][0x278] ;  /* 0x00009e00ff657b82 */ /* 0x000e620000000800 */
[----:B------:R-:W-:Y:S02]  /*ee00*/  F2FP.BF16.F32.PACK_AB R33, R33, R106 ;  /* 0x0000006a2121723e */ /* 0x000fe400000010ff */
[----:B------:R-:W-:Y:S02]  /*ee10*/  F2FP.BF16.F32.PACK_AB R34, R41, R40 ;  /* 0x000000282922723e */ /* 0x000fe400000010ff */
[----:B------:R-:W-:Y:S02]  /*ee20*/  F2FP.BF16.F32.PACK_AB R35, R43, R42 ;  /* 0x0000002a2b23723e */ /* 0x000fe400000010ff */
[----:B------:R-:W-:Y:S02]  /*ee30*/  F2FP.BF16.F32.PACK_AB R40, R109, R108 ;  /* 0x0000006c6d28723e */ /* 0x000fe400000010ff */
[----:B------:R-:W-:Y:S02]  /*ee40*/  F2FP.BF16.F32.PACK_AB R41, R111, R110 ;  /* 0x0000006e6f29723e */ /* 0x000fe400000010ff */
[----:B------:R-:W-:-:S02]  /*ee50*/  F2FP.BF16.F32.PACK_AB R42, R45, R44 ;  /* 0x0000002c2d2a723e */ /* 0x000fc400000010ff */
[----:B------:R-:W-:Y:S02]  /*ee60*/  F2FP.BF16.F32.PACK_AB R43, R47, R46 ;  /* 0x0000002e2f2b723e */ /* 0x000fe400000010ff */
[----:B------:R-:W-:Y:S02]  /*ee70*/  F2FP.BF16.F32.PACK_AB R36, R113, R112 ;  /* 0x000000707124723e */ /* 0x000fe400000010ff */
[----:B------:R-:W-:Y:S01]  /*ee80*/  F2FP.BF16.F32.PACK_AB R37, R115, R114 ;  /* 0x000000727325723e */ /* 0x000fe200000010ff */
[----:B------:R-:W-:Y:S01]  /*ee90*/  STSM.16.M88.4 [R0], R20 ;  /* 0x0000001400007844 */ /* 0x000fe20000000200 */
[----:B------:R-:W-:Y:S02]  /*eea0*/  F2FP.BF16.F32.PACK_AB R38, R49, R48 ;  /* 0x000000303126723e */ /* 0x000fe400000010ff */
[----:B------:R-:W-:Y:S01]  /*eeb0*/  F2FP.BF16.F32.PACK_AB R39, R51, R50 ;  /* 0x000000323327723e */ /* 0x000fe200000010ff */
[----:B------:R-:W-:Y:S01]  /*eec0*/  BAR.SYNC.DEFER_BLOCKING 0x0 ;  /* 0x0000000000007b1d */ /* 0x000fe20000010000 */
[----:B------:R-:W-:-:S02]  /*eed0*/  F2FP.BF16.F32.PACK_AB R48, R117, R116 ;  /* 0x000000747530723e */ /* 0x000fc400000010ff */
        /* <DEDUP_REMOVED lines=10> */
[----:B------:R-:W-:Y:S01]  /*ef80*/  F2FP.BF16.F32.PACK_AB R59, R63, R62 ;  /* 0x0000003e3f3b723e */ /* 0x000fe200000010ff */
[----:B------:R-:W2:Y:S01]  /*ef90*/  LDS.128 R16, [R87] ;  /* 0x0000000057107984 */ /* 0x000ea20000000c00 */
[----:B------:R-:W-:-:S02]  /*efa0*/  F2FP.BF16.F32.PACK_AB R52, R129, R128 ;  /* 0x000000808134723e */ /* 0x000fc400000010ff */
[----:B------:R-:W-:Y:S01]  /*efb0*/  F2FP.BF16.F32.PACK_AB R53, R131, R130 ;  /* 0x000000828335723e */ /* 0x000fe200000010ff */
[----:B------:R-:W-:Y:S01]  /*efc0*/  BAR.SYNC.DEFER_BLOCKING 0x0 ;  /* 0x0000000000007b1d */ /* 0x000fe20000010000 */
[----:B------:R-:W-:Y:S01]  /*efd0*/  F2FP.BF16.F32.PACK_AB R54, R65, R64 ;  /* 0x000000404136723e */ /* 0x000fe200000010ff */
[----:B------:R-:W-:Y:S01]  /*efe0*/  IMAD R64, R216, UR9, RZ ;  /* 0x00000009d8407c24 */ /* 0x000fe2000f8e02ff */
[----:B------:R-:W-:Y:S01]  /*eff0*/  F2FP.BF16.F32.PACK_AB R55, R67, R66 ;  /* 0x000000424337723e */ /* 0x000fe200000010ff */
[----:B------:R-:W-:Y:S01]  /*f000*/  USHF.L.U32 UR9, UR8, 0x1, URZ ;  /* 0x0000000108097899 */ /* 0x000fe2000800063f */
[----:B------:R-:W-:Y:S02]  /*f010*/  F2FP.BF16.F32.PACK_AB R60, R133, R132 ;  /* 0x00000084853c723e */ /* 0x000fe400000010ff */
[----:B------:R-:W-:Y:S02]  /*f020*/  F2FP.BF16.F32.PACK_AB R61, R135, R134 ;  /* 0x00000086873d723e */ /* 0x000fe400000010ff */
[----:B------:R-:W-:-:S02]  /*f030*/  F2FP.BF16.F32.PACK_AB R62, R69, R68 ;  /* 0x00000044453e723e */ /* 0x000fc400000010ff */
[----:B------:R-:W-:Y:S01]  /*f040*/  F2FP.BF16.F32.PACK_AB R63, R71, R70 ;  /* 0x00000046473f723e */ /* 0x000fe200000010ff */
[----:B------:R-:W3:Y:S01]  /*f050*/  LDC.64 R68, c[0x0][0x228] ;  /* 0x00008a00ff447b82 */ /* 0x000ee20000000a00 */
[----:B------:R-:W-:Y:S02]  /*f060*/  F2FP.BF16.F32.PACK_AB R136, R137, R136 ;  /* 0x000000888988723e */ /* 0x000fe400000010ff */
[----:B------:R-:W-:Y:S02]  /*f070*/  F2FP.BF16.F32.PACK_AB R137, R139, R138 ;  /* 0x0000008a8b89723e */ /* 0x000fe400000010ff */
[----:B------:R-:W-:Y:S01]  /*f080*/  F2FP.BF16.F32.PACK_AB R138, R73, R72 ;  /* 0x00000048498a723e */ /* 0x000fe200000010ff */
[----:B------:R-:W-:Y:S01]  /*f090*/  IMAD.SHL.U32 R73, R64, 0x2, RZ ;  /* 0x0000000240497824 */ /* 0x000fe200078e00ff */
[----:B------:R-:W-:Y:S02]  /*f0a0*/  F2FP.BF16.F32.PACK_AB R139, R75, R74 ;  /* 0x0000004a4b8b723e */ /* 0x000fe400000010ff */
[----:B------:R-:W-:Y:S01]  /*f0b0*/  F2FP.BF16.F32.PACK_AB R140, R141, R140 ;  /* 0x0000008c8d8c723e */ /* 0x000fe200000010ff */
[----:B------:R-:W4:Y:S01]  /*f0c0*/  LDC R75, c[0x0][0x278] ;  /* 0x00009e00ff4b7b82 */ /* 0x000f220000000800 */
[----:B------:R-:W-:Y:S01]  /*f0d0*/  F2FP.BF16.F32.PACK_AB R141, R143, R142 ;  /* 0x0000008e8f8d723e */ /* 0x000fe200000010ff */
[----:B------:R-:W-:Y:S01]  /*f0e0*/  STSM.16.M88.4 [R0], R24 ;  /* 0x0000001800007844 */ /* 0x000fe20000000200 */
[----:B------:R-:W-:-:S02]  /*f0f0*/  F2FP.BF16.F32.PACK_AB R142, R77, R76 ;  /* 0x0000004c4d8e723e */ /* 0x000fc400000010ff */
[----:B------:R-:W-:-:S03]  /*f100*/  F2FP.BF16.F32.PACK_AB R143, R79, R78 ;  /* 0x0000004e4f8f723e */ /* 0x000fc600000010ff */
[----:B------:R-:W-:Y:S01]  /*f110*/  BAR.SYNC.DEFER_BLOCKING 0x0 ;  /* 0x0000000000007b1d */ /* 0x000fe20000010000 */
[----:B------:R-:W-:Y:S02]  /*f120*/  F2FP.BF16.F32.PACK_AB R144, R145, R144 ;  /* 0x000000909190723e */ /* 0x000fe400000010ff */
[----:B------:R-:W-:Y:S02]  /*f130*/  F2FP.BF16.F32.PACK_AB R145, R147, R146 ;  /* 0x000000929391723e */ /* 0x000fe400000010ff */
[----:B------:R-:W-:Y:S01]  /*f140*/  F2FP.BF16.F32.PACK_AB R147, R5, R10 ;  /* 0x0000000a0593723e */ /* 0x000fe200000010ff */
[----:B------:R-:W-:Y:S01]  /*f150*/  IMAD.HI R10, R64, 0x2, RZ ;  /* 0x00000002400a7827 */ /* 0x000fe200078e02ff */
[----:B------:R-:W-:Y:S02]  /*f160*/  F2FP.BF16.F32.PACK_AB R146, R81, R80 ;  /* 0x000000505192723e */ /* 0x000fe400000010ff */
[----:B---3--:R-:W-:Y:S01]  /*f170*/  IADD3 R72, P4, P5, R73, UR9, R68 ;  /* 0x0000000949487c10 */ /* 0x008fe2000fd9e044 */
[----:B------:R-:W-:Y:S01]  /*f180*/  UIMAD.WIDE UR8, UR8, 0x2, URZ ;  /* 0x00000002080878a5 */ /* 0x000fe2000f8e023f */
[----:B------:R-:W-:-:S02]  /*f190*/  F2FP.BF16.F32.PACK_AB R148, R149, R148 ;  /* 0x000000949594723e */ /* 0x000fc400000010ff */
[----:B------:R-:W-:Y:S02]  /*f1a0*/  F2FP.BF16.F32.PACK_AB R149, R151, R150 ;  /* 0x000000969795723e */ /* 0x000fe400000010ff */
[----:B------:R-:W-:Y:S02]  /*f1b0*/  F2FP.BF16.F32.PACK_AB R150, R85, R84 ;  /* 0x000000545596723e */ /* 0x000fe400000010ff */
[----:B------:R-:W-:Y:S01]  /*f1c0*/  IADD3.X R73, R10, UR9, R69, P4, P5 ;  /* 0x000000090a497c10 */ /* 0x000fe2000a7ea445 */
[----:B----4-:R-:W-:Y:S01]  /*f1d0*/  IMAD R85, R75, 0x6, RZ ;  /* 0x000000064b557824 */ /* 0x010fe200078e02ff */
[----:B------:R-:W-:Y:S01]  /*f1e0*/  F2FP.BF16.F32.PACK_AB R151, R3, R4 ;  /* 0x000000040397723e */ /* 0x000fe200000010ff */
[C---:B------:R-:W-:Y:S01]  /*f1f0*/  IMAD R3, R75.reuse, 0x3, RZ ;  /* 0x000000034b037824 */ /* 0x040fe200078e02ff */
[C---:B------:R-:W-:Y:S01]  /*f200*/  SHF.L.U32 R77, R75.reuse, 0x1, RZ ;  /* 0x000000014b4d7819 */ /* 0x040fe200000006ff */
[C---:B------:R-:W-:Y:S01]  /*f210*/  IMAD R89, R75.reuse, 0xa, RZ ;  /* 0x0000000a4b597824 */ /* 0x040fe200078e02ff */
[-C--:B------:R-:W-:Y:S01]  /*f220*/  LEA R76, P5, R75, R72.reuse, 0x2 ;  /* 0x000000484b4c7211 */ /* 0x080fe200078a10ff */
[----:B------:R-:W3:Y:S01]  /*f230*/  LDS.128 R20, [R87] ;  /* 0x0000000057147984 */ /* 0x000ee20000000c00 */
[-C--:B------:R-:W-:Y:S01]  /*f240*/  IADD3 R4, P4, R77, R72.reuse, RZ ;  /* 0x000000484d047210 */ /* 0x080fe20007f9e0ff */
[C---:B------:R-:W-:Y:S01]  /*f250*/  IMAD R91, R75.reuse, 0xc, RZ ;  /* 0x0000000c4b5b7824 */ /* 0x040fe200078e02ff */
[----:B0-----:R-:W-:Y:S01]  /*f260*/  PRMT R10, R12, 0x7632, R10 ;  /* 0x000076320c0a7816 */ /* 0x001fe2000000000a */
[----:B------:R-:W-:Y:S01]  /*f270*/  BAR.SYNC.DEFER_BLOCKING 0x0 ;  /* 0x0000000000007b1d */ /* 0x000fe20000010000 */
[CC--:B------:R-:W-:Y:S01]  /*f280*/  LEA.HI.X.SX32 R5, R75.reuse, R73.reuse, 0x1, P4 ;  /* 0x000000494b057211 */ /* 0x0c0fe200020f0eff */
[----:B------:R-:W-:Y:S01]  /*f290*/  IMAD.SHL.U32 R81, R75, 0x4, RZ ;  /* 0x000000044b517824 */ /* 0x000fe200078e00ff */
[-C--:B------:R-:W-:Y:S01]  /*f2a0*/  LEA.HI.X.SX32 R77, R77, R73.reuse, 0x1, P5 ;  /* 0x000000494d4d7211 */ /* 0x080fe200028f0eff */
[----:B------:R-:W-:Y:S01]  /*f2b0*/  IMAD R93, R75, 0xe, RZ ;  /* 0x0000000e4b5d7824 */ /* 0x000fe200078e02ff */
[-C--:B------:R-:W-:Y:S01]  /*f2c0*/  IADD3 R78, P5, R85, R72.reuse, RZ ;  /* 0x00000048554e7210 */ /* 0x080fe20007fbe0ff */
[C---:B------:R-:W-:Y:S01]  /*f2d0*/  IMAD R95, R75.reuse, 0x12, RZ ;  /* 0x000000124b5f7824 */ /* 0x040fe200078e02ff */
[C---:B------:R-:W-:Y:S01]  /*f2e0*/  LEA R80, P4, R75.reuse, R72, 0x3 ;  /* 0x000000484b507211 */ /* 0x040fe200078818ff */
[----:B------:R-:W-:Y:S01]  /*f2f0*/  IMAD R97, R75, 0x14, RZ ;  /* 0x000000144b617824 */ /* 0x000fe200078e02ff */
[-C--:B------:R-:W-:Y:S01]  /*f300*/  LEA.HI.X.SX32 R79, R3, R73.reuse, 0x1, P5 ;  /* 0x00000049034f7211 */ /* 0x080fe200028f0eff */
[----:B------:R-:W-:Y:S01]  /*f310*/  IMAD R3, R75, 0x5, RZ ;  /* 0x000000054b037824 */ /* 0x000fe200078e02ff */
[----:B------:R-:W-:Y:S01]  /*f320*/  LEA.HI.X.SX32 R81, R81, R73, 0x1, P4 ;  /* 0x0000004951517211 */ /* 0x000fe200020f0eff */
[C---:B------:R-:W-:Y:S01]  /*f330*/  IMAD R99, R75.reuse, 0x1c, RZ ;  /* 0x0000001c4b637824 */ /* 0x040fe200078e02ff */
[----:B------:R-:W-:Y:S01]  /*f340*/  FSEL R86, R86, -INF , P3 ;  /* 0xff80000056567808 */ /* 0x000fe20001800000 */
[----:B------:R-:W-:Y:S01]  /*f350*/  IMAD R105, R75, 0x2a, RZ ;  /* 0x0000002a4b697824 */ /* 0x000fe200078e02ff */
[----:B------:R-:W-:Y:S01]  /*f360*/  FSEL R11, R11, -INF , P2 ;  /* 0xff8000000b0b7808 */ /* 0x000fe20001000000 */
[C---:B------:R-:W-:Y:S01]  /*f370*/  IMAD R107, R75.reuse, 0x2c, RZ ;  /* 0x0000002c4b6b7824 */ /* 0x040fe200078e02ff */
[----:B------:R-:W-:Y:S01]  /*f380*/  FSEL R82, R82, -INF , P1 ;  /* 0xff80000052527808 */ /* 0x000fe20000800000 */
[----:B------:R-:W-:Y:S01]  /*f390*/  IMAD R109, R75, 0x30, RZ ;  /* 0x000000304b6d7824 */ /* 0x000fe200078e02ff */
[----:B------:R-:W-:Y:S01]  /*f3a0*/  FSEL R83, R83, -INF , P0 ;  /* 0xff80000053537808 */ /* 0x000fe20000000000 */
[----:B------:R-:W-:-:S02]  /*f3b0*/  IMAD R111, R75, 0x32, RZ ;  /* 0x000000324b6f7824 */ /* 0x000fc400078e02ff */
[----:B------:R-:W-:Y:S01]  /*f3c0*/  FFMA R11, R11, 0.69314718246459960938, R8 ;  /* 0x3f3172180b0b7823 */ /* 0x000fe20000000008 */
[C---:B------:R-:W-:Y:S02]  /*f3d0*/  IMAD R113, R75.reuse, 0x34, RZ ;  /* 0x000000344b717824 */ /* 0x040fe400078e02ff */
[----:B------:R-:W-:Y:S01]  /*f3e0*/  FFMA R82, R82, 0.69314718246459960938, R7 ;  /* 0x3f31721852527823 */ /* 0x000fe20000000007 */
[----:B------:R-:W-:Y:S01]  /*f3f0*/  STSM.16.M88.4 [R0], R28 ;  /* 0x0000001c00007844 */ /* 0x000fe20000000200 */
[----:B------:R-:W-:Y:S02]  /*f400*/  IMAD R117, R75, 0x3a, RZ ;  /* 0x0000003a4b757824 */ /* 0x000fe400078e02ff */
[----:B------:R-:W-:Y:S01]  /*f410*/  FFMA R83, R83, 0.69314718246459960938, R6 ;  /* 0x3f31721853537823 */ /* 0x000fe20000000006 */
[C---:B------:R-:W-:Y:S01]  /*f420*/  IMAD R115, R75.reuse, 0x38, RZ ;  /* 0x000000384b737824 */ /* 0x040fe200078e02ff */
[----:B------:R-:W-:Y:S01]  /*f430*/  BAR.SYNC.DEFER_BLOCKING 0x0 ;  /* 0x0000000000007b1d */ /* 0x000fe20000010000 */
[----:B------:R-:W-:-:S02]  /*f440*/  IMAD R121, R75, 0x3e, RZ ;  /* 0x0000003e4b797824 */ /* 0x000fc400078e02ff */
[C---:B------:R-:W-:Y:S02]  /*f450*/  IMAD R119, R75.reuse, 0x3c, RZ ;  /* 0x0000003c4b777824 */ /* 0x040fe400078e02ff */
[C---:B------:R-:W-:Y:S01]  /*f460*/  IMAD R123, R75.reuse, 0x42, RZ ;  /* 0x000000424b7b7824 */ /* 0x040fe200078e02ff */
[----:B------:R-:W-:Y:S01]  /*f470*/  ULDC UR8, c[0x0][0x27c] ;  /* 0x00009f0000087ab9 */ /* 0x000fe20000000800 */
[C---:B------:R-:W-:Y:S01]  /*f480*/  IMAD R125, R75.reuse, 0x44, RZ ;  /* 0x000000444b7d7824 */ /* 0x040fe200078e02ff */
[----:B------:R-:W-:Y:S01]  /*f490*/  UIMAD UR8, UR10, UR8, URZ ;  /* 0x000000080a0872a4 */ /* 0x000fe2000f8e023f */
[C---:B------:R-:W-:Y:S02]  /*f4a0*/  IMAD R127, R75.reuse, 0x46, RZ ;  /* 0x000000464b7f7824 */ /* 0x040fe400078e02ff */
[C---:B------:R-:W-:Y:S02]  /*f4b0*/  IMAD R131, R75.reuse, 0x4a, RZ ;  /* 0x0000004a4b837824 */ /* 0x040fe400078e02ff */
[----:B------:R-:W-:-:S02]  /*f4c0*/  IMAD R129, R75, 0x48, RZ ;  /* 0x000000484b817824 */ /* 0x000fc400078e02ff */
[----:B------:R-:W-:Y:S01]  /*f4d0*/  IMAD R103, R75, 0x4e, RZ ;  /* 0x0000004e4b677824 */ /* 0x000fe200078e02ff */
[----:B------:R-:W-:Y:S01]  /*f4e0*/  LDS.128 R24, [R87] ;  /* 0x0000000057187984 */ /* 0x000fe20000000c00 */
[----:B------:R-:W-:Y:S06]  /*f4f0*/  BAR.SYNC.DEFER_BLOCKING 0x0 ;  /* 0x0000000000007b1d */ /* 0x000fec0000010000 */
[----:B------:R-:W-:Y:S02]  /*f500*/  STSM.16.M88.4 [R0], R32 ;  /* 0x0000002000007844 */ /* 0x000fe40000000200 */
[----:B------:R-:W-:Y:S06]  /*f510*/  BAR.SYNC.DEFER_BLOCKING 0x0 ;  /* 0x0000000000007b1d */ /* 0x000fec0000010000 */
[----:B------:R-:W-:Y:S02]  /*f520*/  LDS.128 R28, [R87] ;  /* 0x00000000571c7984 */ /* 0x000fe40000000c00 */
        /* <DEDUP_REMOVED lines=15> */
[----:B------:R-:W0:Y:S02]  /*f620*/  LDS.128 R48, [R87] ;  /* 0x0000000057307984 */ /* 0x000e240000000c00 */
        /* <DEDUP_REMOVED lines=19> */
[----:B------:R-:W4:Y:S02]  /*f760*/  LDS.128 R64, [R87] ;  /* 0x0000000057407984 */ /* 0x000f240000000c00 */
[----:B------:R-:W-:Y:S06]  /*f770*/  BAR.SYNC.DEFER_BLOCKING 0x0 ;  /* 0x0000000000007b1d */ /* 0x000fec0000010000 */
[----:B------:R-:W-:Y:S02]  /*f780*/  STSM.16.M88.4 [R0], R144 ;  /* 0x0000009000007844 */ /* 0x000fe40000000200 */
[----:B------:R-:W-:Y:S06]  /*f790*/  BAR.SYNC.DEFER_BLOCKING 0x0 ;  /* 0x0000000000007b1d */ /* 0x000fec0000010000 */
[----:B------:R-:W4:Y:S02]  /*f7a0*/  LDS.128 R68, [R87] ;  /* 0x0000000057447984 */ /* 0x000f240000000c00 */
[----:B------:R-:W-:Y:S06]  /*f7b0*/  BAR.SYNC.DEFER_BLOCKING 0x0 ;  /* 0x0000000000007b1d */ /* 0x000fec0000010000 */
[----:B------:R1:W-:Y:S02]  /*f7c0*/  STSM.16.M88.4 [R0], R148 ;  /* 0x0000009400007844 */ /* 0x0003e40000000200 */
[----:B------:R-:W-:Y:S01]  /*f7d0*/  BAR.SYNC.DEFER_BLOCKING 0x0 ;  /* 0x0000000000007b1d */ /* 0x000fe20000010000 */
[----:B-1----:R-:W-:-:S05]  /*f7e0*/  PRMT R0, R14, 0x7632, R0 ;  /* 0x000076320e007816 */ /* 0x002fca0000000000 */
[----:B------:R1:W-:Y:S04]  /*f7f0*/  STG.E.U16 desc[UR6][R72.64], R12 ;  /* 0x0000000c48007986 */ /* 0x0003e8000c101506 */
[----:B------:R2:W-:Y:S04]  /*f800*/  STG.E.U16 desc[UR6][R4.64], R10 ;  /* 0x0000000a04007986 */ /* 0x0005e8000c101506 */
[----:B------:R3:W-:Y:S01]  /*f810*/  STG.E.U16 desc[UR6][R76.64], R13 ;  /* 0x0000000d4c007986 */ /* 0x0007e2000c101506 */
[----:B-1----:R-:W-:Y:S02]  /*f820*/  IADD3 R12, P6, R91, R72, RZ ;  /* 0x000000485b0c7210 */ /* 0x002fe40007fde0ff */
[----:B--2---:R-:W-:-:S02]  /*f830*/  PRMT R5, R13, 0x7632, R5 ;  /* 0x000076320d057816 */ /* 0x004fc40000000005 */
[-C--:B------:R-:W-:Y:S02]  /*f840*/  IADD3 R4, P5, R89, R72.reuse, RZ ;  /* 0x0000004859047210 */ /* 0x080fe40007fbe0ff */
[-C--:B---3--:R-:W-:Y:S01]  /*f850*/  LEA.HI.X.SX32 R13, R85, R73.reuse, 0x1, P6 ;  /* 0x00000049550d7211 */ /* 0x088fe200030f0eff */
[----:B------:R1:W-:Y:S01]  /*f860*/  STG.E.U16 desc[UR6][R78.64], R5 ;  /* 0x000000054e007986 */ /* 0x0003e2000c101506 */
[-C--:B------:R-:W-:Y:S01]  /*f870*/  IADD3 R76, P4, R93, R72.reuse, RZ ;  /* 0x000000485d4c7210 */ /* 0x080fe20007f9e0ff */
[----:B------:R-:W-:Y:S01]  /*f880*/  IMAD.SHL.U32 R85, R75, 0x8, RZ ;  /* 0x000000084b557824 */ /* 0x000fe200078e00ff */
[----:B------:R-:W-:Y:S01]  /*f890*/  PRMT R10, R15, 0x7632, R10 ;  /* 0x000076320f0a7816 */ /* 0x000fe2000000000a */
[----:B------:R2:W-:Y:S01]  /*f8a0*/  STG.E.U16 desc[UR6][R80.64], R14 ;  /* 0x0000000e50007986 */ /* 0x0005e2000c101506 */
[----:B-1----:R-:W-:Y:S01]  /*f8b0*/  LEA.HI.X.SX32 R5, R3, R73, 0x1, P5 ;  /* 0x0000004903057211 */ /* 0x002fe200028f0eff */
[C---:B------:R-:W-:Y:S01]  /*f8c0*/  IMAD R3, R75.reuse, 0x7, RZ ;  /* 0x000000074b037824 */ /* 0x040fe200078e02ff */
[C---:B------:R-:W-:Y:S01]  /*f8d0*/  LEA R78, P5, R75.reuse, R72, 0x4 ;  /* 0x000000484b4e7211 */ /* 0x040fe200078a20ff */
[----:B--2---:R-:W-:-:S02]  /*f8e0*/  IMAD R81, R75, 0x16, RZ ;  /* 0x000000164b517824 */ /* 0x004fc400078e02ff */
[----:B------:R1:W-:Y:S01]  /*f8f0*/  STG.E.U16 desc[UR6][R4.64], R0 ;  /* 0x0000000004007986 */ /* 0x0003e2000c101506 */
[-C--:B------:R-:W-:Y:S01]  /*f900*/  LEA.HI.X.SX32 R77, R3, R73.reuse, 0x1, P4 ;  /* 0x00000049034d7211 */ /* 0x080fe200020f0eff */
[----:B------:R-:W-:Y:S01]  /*f910*/  IMAD R3, R75, 0x9, RZ ;  /* 0x000000094b037824 */ /* 0x000fe200078e02ff */
[----:B------:R-:W-:Y:S01]  /*f920*/  LEA.HI.X.SX32 R79, R85, R73, 0x1, P5 ;  /* 0x00000049554f7211 */ /* 0x000fe200028f0eff */
[----:B------:R2:W-:Y:S01]  /*f930*/  STG.E.U16 desc[UR6][R12.64], R15 ;  /* 0x0000000f0c007986 */ /* 0x0005e2000c101506 */
[----:B------:R-:W-:-:S03]  /*f940*/  IMAD R85, R75, 0x18, RZ ;  /* 0x000000184b557824 */ /* 0x000fc600078e02ff */
[----:B------:R3:W-:Y:S01]  /*f950*/  STG.E.U16 desc[UR6][R76.64], R10 ;  /* 0x0000000a4c007986 */ /* 0x0007e2000c101506 */
[----:B-1----:R-:W-:-:S03]  /*f960*/  IADD3 R4, P4, R95, R72, RZ ;  /* 0x000000485f047210 */ /* 0x002fc60007f9e0ff */
[----:B------:R1:W-:Y:S01]  /*f970*/  STG.E.U16 desc[UR6][R78.64], R16 ;  /* 0x000000104e007986 */ /* 0x0003e2000c101506 */
[----:B------:R-:W-:Y:S02]  /*f980*/  PRMT R0, R16, 0x7632, R0 ;  /* 0x0000763210007816 */ /* 0x000fe40000000000 */
[-C--:B--2---:R-:W-:Y:S02]  /*f990*/  IADD3 R12, P5, R97, R72.reuse, RZ ;  /* 0x00000048610c7210 */ /* 0x084fe40007fbe0ff */
[-C--:B------:R-:W-:Y:S01]  /*f9a0*/  LEA.HI.X.SX32 R5, R3, R73.reuse, 0x1, P4 ;  /* 0x0000004903057211 */ /* 0x080fe200020f0eff */
[----:B------:R-:W-:Y:S01]  /*f9b0*/  IMAD R3, R75, 0xb, RZ ;  /* 0x0000000b4b037824 */ /* 0x000fe200078e02ff */
[-C--:B------:R-:W-:Y:S01]  /*f9c0*/  LEA.HI.X.SX32 R13, R89, R73.reuse, 0x1, P5 ;  /* 0x00000049590d7211 */ /* 0x080fe200028f0eff */
[----:B------:R-:W-:Y:S01]  /*f9d0*/  IMAD R89, R75, 0x1a, RZ ;  /* 0x0000001a4b597824 */ /* 0x000fe200078e02ff */
[-C--:B------:R-:W-:Y:S01]  /*f9e0*/  IADD3 R14, P5, R81, R72.reuse, RZ ;  /* 0x00000048510e7210 */ /* 0x080fe20007fbe0ff */
[----:B------:R2:W-:Y:S01]  /*f9f0*/  STG.E.U16 desc[UR6][R4.64], R0 ;  /* 0x0000000004007986 */ /* 0x0005e2000c101506 */
[----:B---3--:R-:W-:Y:S01]  /*fa00*/  IADD3 R76, P4, R85, R72, RZ ;  /* 0x00000048554c7210 */ /* 0x008fe20007f9e0ff */
[----:B-1----:R-:W-:Y:S01]  /*fa10*/  IMAD R79, R75, 0x1e, RZ ;  /* 0x0000001e4b4f7824 */ /* 0x002fe200078e02ff */
[-C--:B------:R-:W-:Y:S01]  /*fa20*/  LEA.HI.X.SX32 R15, R3, R73.reuse, 0x1, P5 ;  /* 0x00000049030f7211 */ /* 0x080fe200028f0eff */
[----:B------:R-:W-:Y:S01]  /*fa30*/  IMAD R3, R75, 0xd, RZ ;  /* 0x0000000d4b037824 */ /* 0x000fe200078e02ff */
[----:B------:R1:W-:Y:S01]  /*fa40*/  STG.E.U16 desc[UR6][R12.64], R17 ;  /* 0x000000110c007986 */ /* 0x0003e2000c101506 */
[----:B------:R-:W-:Y:S01]  /*fa50*/  LEA.HI.X.SX32 R77, R91, R73, 0x1, P4 ;  /* 0x000000495b4d7211 */ /* 0x000fe200020f0eff */
[----:B------:R-:W-:Y:S01]  /*fa60*/  IMAD R91, R75, 0x22, RZ ;  /* 0x000000224b5b7824 */ /* 0x000fe200078e02ff */
[----:B------:R-:W-:-:S02]  /*fa70*/  PRMT R10, R19, 0x7632, R10 ;  /* 0x00007632130a7816 */ /* 0x000fc4000000000a */
[----:B--2---:R-:W-:Y:S02]  /*fa80*/  PRMT R5, R17, 0x7632, R5 ;  /* 0x0000763211057816 */ /* 0x004fe40000000005 */
[-C--:B------:R-:W-:Y:S02]  /*fa90*/  IADD3 R4, P5, R89, R72.reuse, RZ ;  /* 0x0000004859047210 */ /* 0x080fe40007fbe0ff */
[----:B------:R-:W-:Y:S01]  /*faa0*/  PRMT R0, R18, 0x7632, R0 ;  /* 0x0000763212007816 */ /* 0x000fe20000000000 */
[----:B------:R2:W-:Y:S01]  /*fab0*/  STG.E.U16 desc[UR6][R14.64], R5 ;  /* 0x000000050e007986 */ /* 0x0005e2000c101506 */
[-C--:B-1----:R-:W-:Y:S02]  /*fac0*/  IADD3 R12, P6, R99, R72.reuse, RZ ;  /* 0x00000048630c7210 */ /* 0x082fe40007fde0ff */
[----:B------:R-:W-:Y:S01]  /*fad0*/  SHF.L.U32 R17, R75, 0x4, RZ ;  /* 0x000000044b117819 */ /* 0x000fe200000006ff */
[----:B------:R1:W-:Y:S01]  /*fae0*/  STG.E.U16 desc[UR6][R76.64], R18 ;  /* 0x000000124c007986 */ /* 0x0003e2000c101506 */
[-C--:B------:R-:W-:Y:S01]  /*faf0*/  LEA.HI.X.SX32 R13, R93, R73.reuse, 0x1, P6 ;  /* 0x000000495d0d7211 */ /* 0x080fe200030f0eff */
[----:B------:R-:W-:Y:S01]  /*fb00*/  IMAD R93, R75, 0x24, RZ ;  /* 0x000000244b5d7824 */ /* 0x000fe200078e02ff */
[----:B--2---:R-:W-:Y:S01]  /*fb10*/  LEA.HI.X.SX32 R5, R3, R73, 0x1, P5 ;  /* 0x0000004903057211 */ /* 0x004fe200028f0eff */
[----:B------:R-:W-:Y:S01]  /*fb20*/  IMAD R3, R75, 0xf, RZ ;  /* 0x0000000f4b037824 */ /* 0x000fe200078e02ff */
[----:B------:R-:W-:-:S02]  /*fb30*/  IADD3 R14, P4, R79, R72, RZ ;  /* 0x000000484f0e7210 */ /* 0x000fc40007f9e0ff */
[-C--:B------:R-:W-:Y:S01]  /*fb40*/  LEA R16, P5, R101, R72.reuse, 0x5 ;  /* 0x0000004865107211 */ /* 0x080fe200078a28ff */
[----:B------:R2:W-:Y:S01]  /*fb50*/  STG.E.U16 desc[UR6][R4.64], R0 ;  /* 0x0000000004007986 */ /* 0x0005e2000c101506 */
[-C--:B------:R-:W-:Y:S01]  /*fb60*/  LEA.HI.X.SX32 R15, R3, R73.reuse, 0x1, P4 ;  /* 0x00000049030f7211 */ /* 0x080fe200020f0eff */
[----:B------:R-:W-:Y:S01]  /*fb70*/  IMAD R3, R75, 0x11, RZ ;  /* 0x000000114b037824 */ /* 0x000fe200078e02ff */
[----:B------:R-:W-:Y:S01]  /*fb80*/  LEA.HI.X.SX32 R17, R17, R73, 0x1, P5 ;  /* 0x0000004911117211 */ /* 0x000fe200028f0eff */
[----:B------:R3:W-:Y:S01]  /*fb90*/  STG.E.U16 desc[UR6][R12.64], R19 ;  /* 0x000000130c007986 */ /* 0x0007e2000c101506 */
[C---:B-1----:R-:W-:Y:S02]  /*fba0*/  IMAD R77, R75.reuse, 0x26, RZ ;  /* 0x000000264b4d7824 */ /* 0x042fe400078e02ff */
[----:B------:R-:W-:Y:S01]  /*fbb0*/  IMAD R101, R75, 0x4c, RZ ;  /* 0x0000004c4b657824 */ /* 0x000fe200078e02ff */
[----:B------:R1:W-:Y:S01]  /*fbc0*/  STG.E.U16 desc[UR6][R14.64], R10 ;  /* 0x0000000a0e007986 */ /* 0x0003e2000c101506 */
[----:B--2---:R-:W-:-:S03]  /*fbd0*/  IADD3 R4, P4, R91, R72, RZ ;  /* 0x000000485b047210 */ /* 0x004fc60007f9e0ff */
[----:B------:R-:W-:Y:S01]  /*fbe0*/  STG.E.U16 desc[UR6][R16.64], R20 ;  /* 0x0000001410007986 */ /* 0x000fe2000c101506 */
[----:B------:R-:W-:Y:S02]  /*fbf0*/  PRMT R0, R20, 0x7632, R0 ;  /* 0x0000763214007816 */ /* 0x000fe40000000000 */
[-C--:B---3--:R-:W-:Y:S02]  /*fc00*/  IADD3 R12, P5, R93, R72.reuse, RZ ;  /* 0x000000485d0c7210 */ /* 0x088fe40007fbe0ff */
[-C--:B------:R-:W-:Y:S01]  /*fc10*/  LEA.HI.X.SX32 R5, R3, R73.reuse, 0x1, P4 ;  /* 0x0000004903057211 */ /* 0x080fe200020f0eff */
[----:B------:R-:W-:Y:S01]  /*fc20*/  IMAD R3, R75, 0x13, RZ ;  /* 0x000000134b037824 */ /* 0x000fe200078e02ff */
[----:B------:R-:W-:Y:S01]  /*fc30*/  LEA.HI.X.SX32 R13, R95, R73, 0x1, P5 ;  /* 0x000000495f0d7211 */ /* 0x000fe200028f0eff */
[----:B------:R-:W-:Y:S01]  /*fc40*/  IMAD R95, R75, 0x28, RZ ;  /* 0x000000284b5f7824 */ /* 0x000fe200078e02ff */
[----:B-1----:R-:W-:Y:S01]  /*fc50*/  IADD3 R14, P5, R77, R72, RZ ;  /* 0x000000484d0e7210 */ /* 0x002fe20007fbe0ff */
[----:B------:R1:W-:Y:S01]  /*fc60*/  STG.E.U16 desc[UR6][R4.64], R0 ;  /* 0x0000000004007986 */ /* 0x0003e2000c101506 */
[----:B------:R-:W-:-:S02]  /*fc70*/  PRMT R10, R23, 0x7632, R10 ;  /* 0x00007632170a7816 */ /* 0x000fc4000000000a */
[----:B------:R-:W-:Y:S01]  /*fc80*/  LEA.HI.X.SX32 R15, R3, R73, 0x1, P5 ;  /* 0x00000049030f7211 */ /* 0x000fe200028f0eff */
[----:B------:R-:W-:Y:S01]  /*fc90*/  IMAD R3, R75, 0x15, RZ ;  /* 0x000000154b037824 */ /* 0x000fe200078e02ff */
[----:B------:R2:W-:Y:S01]  /*fca0*/  STG.E.U16 desc[UR6][R12.64], R21 ;  /* 0x000000150c007986 */ /* 0x0005e2000c101506 */
[----:B------:R-:W-:-:S04]  /*fcb0*/  IADD3 R18, P4, R95, R72, RZ ;  /* 0x000000485f127210 */ /* 0x000fc80007f9e0ff */
[----:B------:R-:W-:Y:S01]  /*fcc0*/  LEA.HI.X.SX32 R19, R97, R73, 0x1, P4 ;  /* 0x0000004961137211 */ /* 0x000fe200020f0eff */
[----:B------:R-:W-:Y:S01]  /*fcd0*/  IMAD R97, R75, 0x50, RZ ;  /* 0x000000504b617824 */ /* 0x000fe200078e02ff */
[----:B-1----:R-:W-:Y:S02]  /*fce0*/  PRMT R5, R21, 0x7632, R5 ;  /* 0x0000763215057816 */ /* 0x002fe40000000005 */
[-C--:B------:R-:W-:Y:S02]  /*fcf0*/  IADD3 R4, P5, R105, R72.reuse, RZ ;  /* 0x0000004869047210 */ /* 0x080fe40007fbe0ff */
[----:B------:R-:W-:Y:S01]  /*fd00*/  PRMT R0, R22, 0x7632, R0 ;  /* 0x0000763216007816 */ /* 0x000fe20000000000 */
[----:B--2---:R-:W-:Y:S01]  /*fd10*/  IMAD R21, R75, 0x2e, RZ ;  /* 0x0000002e4b157824 */ /* 0x004fe200078e02ff */
[-C--:B------:R-:W-:Y:S01]  /*fd20*/  IADD3 R12, P6, R107, R72.reuse, RZ ;  /* 0x000000486b0c7210 */ /* 0x080fe20007fde0ff */
[----:B------:R1:W-:Y:S01]  /*fd30*/  STG.E.U16 desc[UR6][R14.64], R5 ;  /* 0x000000050e007986 */ /* 0x0003e2000c101506 */
[----:B------:R-:W-:-:S02]  /*fd40*/  IADD3 R16, P4, R109, R72, RZ ;  /* 0x000000486d107210 */ /* 0x000fc40007f9e0ff */
[-C--:B------:R-:W-:Y:S01]  /*fd50*/  LEA.HI.X.SX32 R13, R81, R73.reuse, 0x1, P6 ;  /* 0x00000049510d7211 */ /* 0x080fe200030f0eff */
[----:B------:R2:W-:Y:S01]  /*fd60*/  STG.E.U16 desc[UR6][R18.64], R22 ;  /* 0x0000001612007986 */ /* 0x0005e2000c101506 */
[----:B------:R-:W3:Y:S01]  /*fd70*/  LDC R81, c[0x0][0x278] ;  /* 0x00009e00ff517b82 */ /* 0x000ee20000000800 */
[-C--:B------:R-:W-:Y:S01]  /*fd80*/  LEA.HI.X.SX32 R17, R85, R73.reuse, 0x1, P4 ;  /* 0x0000004955117211 */ /* 0x080fe200020f0eff */
[----:B------:R-:W-:Y:S01]  /*fd90*/  IMAD R85, R75, 0x5e, RZ ;  /* 0x0000005e4b557824 */ /* 0x000fe200078e02ff */
[-C--:B-1----:R-:W-:Y:S01]  /*fda0*/  LEA.HI.X.SX32 R5, R3, R73.reuse, 0x1, P5 ;  /* 0x0000004903057211 */ /* 0x082fe200028f0eff */
[----:B------:R-:W-:Y:S01]  /*fdb0*/  IMAD R3, R75, 0x17, RZ ;  /* 0x000000174b037824 */ /* 0x000fe200078e02ff */
[-C--:B------:R-:W-:Y:S02]  /*fdc0*/  IADD3 R14, P5, R21, R72.reuse, RZ ;  /* 0x00000048150e7210 */ /* 0x080fe40007fbe0ff */
[----:B--2---:R-:W-:Y:S01]  /*fdd0*/  IADD3 R18, P6, R113, R72, RZ ;  /* 0x0000004871127210 */ /* 0x004fe20007fde0ff */
[----:B------:R1:W-:Y:S01]  /*fde0*/  STG.E.U16 desc[UR6][R4.64], R0 ;  /* 0x0000000004007986 */ /* 0x0003e2000c101506 */
[-C--:B------:R-:W-:Y:S01]  /*fdf0*/  LEA.HI.X.SX32 R15, R3, R73.reuse, 0x1, P5 ;  /* 0x00000049030f7211 */ /* 0x080fe200028f0eff */
[----:B------:R-:W-:Y:S01]  /*fe00*/  IMAD R3, R75, 0x19, RZ ;  /* 0x000000194b037824 */ /* 0x000fe200078e02ff */
[----:B------:R-:W-:Y:S01]  /*fe10*/  LEA.HI.X.SX32 R19, R89, R73, 0x1, P6 ;  /* 0x0000004959137211 */ /* 0x000fe200030f0eff */
[----:B------:R2:W-:Y:S01]  /*fe20*/  STG.E.U16 desc[UR6][R12.64], R23 ;  /* 0x000000170c007986 */ /* 0x0005e2000c101506 */
[----:B------:R-:W-:Y:S01]  /*fe30*/  IMAD R89, R75, 0x54, RZ ;  /* 0x000000544b597824 */ /* 0x000fe200078e02ff */
[----:B0-----:R-:W-:-:S02]  /*fe40*/  PRMT R22, R49, 0x7632, R22 ;  /* 0x0000763231167816 */ /* 0x001fc40000000016 */
[----:B------:R0:W-:Y:S01]  /*fe50*/  STG.E.U16 desc[UR6][R14.64], R10 ;  /* 0x0000000a0e007986 */ /* 0x0001e2000c101506 */
[----:B-1----:R-:W-:-:S03]  /*fe60*/  IADD3 R4, P5, R111, R72, RZ ;  /* 0x000000486f047210 */ /* 0x002fc60007fbe0ff */
[----:B------:R1:W-:Y:S01]  /*fe70*/  STG.E.U16 desc[UR6][R16.64], R24 ;  /* 0x0000001810007986 */ /* 0x0003e2000c101506 */
[----:B------:R-:W-:Y:S01]  /*fe80*/  PRMT R0, R24, 0x7632, R0 ;  /* 0x0000763218007816 */ /* 0x000fe20000000000 */
[----:B--2---:R-:W-:Y:S01]  /*fe90*/  IMAD R23, R75, 0x36, RZ ;  /* 0x000000364b177824 */ /* 0x004fe200078e02ff */
[-C--:B------:R-:W-:Y:S01]  /*fea0*/  LEA.HI.X.SX32 R5, R3, R73.reuse, 0x1, P5 ;  /* 0x0000004903057211 */ /* 0x080fe200028f0eff */
[----:B------:R-:W-:Y:S01]  /*feb0*/  IMAD R3, R75, 0x1b, RZ ;  /* 0x0000001b4b037824 */ /* 0x000fe200078e02ff */
[-C--:B0-----:R-:W-:Y:S02]  /*fec0*/  IADD3 R14, P4, R115, R72.reuse, RZ ;  /* 0x00000048730e7210 */ /* 0x081fe40007f9e0ff */
[-C--:B------:R-:W-:Y:S01]  /*fed0*/  IADD3 R12, P5, R23, R72.reuse, RZ ;  /* 0x00000048170c7210 */ /* 0x080fe20007fbe0ff */
[----:B------:R0:W-:Y:S01]  /*fee0*/  STG.E.U16 desc[UR6][R4.64], R0 ;  /* 0x0000000004007986 */ /* 0x0001e2000c101506 */
[-C--:B------:R-:W-:Y:S01]  /*fef0*/  LEA.HI.X.SX32 R15, R99, R73.reuse, 0x1, P4 ;  /* 0x00000049630f7211 */ /* 0x080fe200020f0eff */
[----:B------:R-:W-:Y:S01]  /*ff00*/  IMAD R99, R75, 0x52, RZ ;  /* 0x000000524b637824 */ /* 0x000fe200078e02ff */
[----:B------:R-:W-:Y:S01]  /*ff10*/  LEA.HI.X.SX32 R13, R3, R73, 0x1, P5 ;  /* 0x00000049030d7211 */ /* 0x000fe200028f0eff */
[----:B------:R-:W-:Y:S01]  /*ff20*/  IMAD R3, R75, 0x1d, RZ ;  /* 0x0000001d4b037824 */ /* 0x000fe200078e02ff */
[----:B------:R2:W-:Y:S01]  /*ff30*/  STG.E.U16 desc[UR6][R18.64], R25 ;  /* 0x0000001912007986 */ /* 0x0005e2000c101506 */
[----:B-1----:R-:W-:-:S02]  /*ff40*/  IADD3 R16, P6, R119, R72, RZ ;  /* 0x0000004877107210 */ /* 0x002fc40007fde0ff */
[----:B------:R-:W-:Y:S02]  /*ff50*/  PRMT R10, R27, 0x7632, R10 ;  /* 0x000076321b0a7816 */ /* 0x000fe4000000000a */
[-C--:B------:R-:W-:Y:S01]  /*ff60*/  LEA.HI.X.SX32 R17, R79, R73.reuse, 0x1, P6 ;  /* 0x000000494f117211 */ /* 0x080fe200030f0eff */
[----:B------:R-:W-:Y:S01]  /*ff70*/  IMAD R79, R75, 0x60, RZ ;  /* 0x000000604b4f7824 */ /* 0x000fe200078e02ff */
[----:B0-----:R-:W-:Y:S02]  /*ff80*/  PRMT R5, R25, 0x7632, R5 ;  /* 0x0000763219057816 */ /* 0x001fe40000000005 */
[-C--:B------:R-:W-:Y:S02]  /*ff90*/  IADD3 R4, P5, R117, R72.reuse, RZ ;  /* 0x0000004875047210 */ /* 0x080fe40007fbe0ff */
[----:B------:R-:W-:Y:S01]  /*ffa0*/  PRMT R0, R26, 0x7632, R0 ;  /* 0x000076321a007816 */ /* 0x000fe20000000000 */
[----:B------:R0:W-:Y:S01]  /*ffb0*/  STG.E.U16 desc[UR6][R12.64], R5 ;  /* 0x000000050c007986 */ /* 0x0001e2000c101506 */
[----:B--2---:R-:W-:Y:S01]  /*ffc0*/  IMAD.SHL.U32 R19, R75, 0x20, RZ ;  /* 0x000000204b137824 */ /* 0x004fe200078e00ff */
[----:B------:R-:W-:Y:S01]  /*ffd0*/  PRMT R24, R51, 0x7632, R24 ;  /* 0x0000763233187816 */ /* 0x000fe20000000018 */
[----:B------:R-:W-:Y:S01]  /*ffe0*/  IMAD R25, R75, 0x72, RZ ;  /* 0x000000724b197824 */ /* 0x000fe200078e02ff */
[----:B------:R1:W-:Y:S01]  /*fff0*/  STG.E.U16 desc[UR6][R14.64], R26 ;  /* 0x0000001a0e007986 */ /* 0x0003e2000c101506 */
[----:B0-----:R-:W-:Y:S01]  /*10000*/  LEA.HI.X.SX32 R5, R3, R73, 0x1, P5 ;  /* 0x0000004903057211 */ /* 0x001fe200028f0eff */
[----:B------:R-:W-:Y:S01]  /*10010*/  IMAD R3, R75, 0x1f, RZ ;  /* 0x0000001f4b037824 */ /* 0x000fe200078e02ff */
[----:B------:R-:W-:-:S02]  /*10020*/  IADD3 R12, P4, R121, R72, RZ ;  /* 0x00000048790c7210 */ /* 0x000fc40007f9e0ff */
[-C--:B---3--:R-:W-:Y:S01]  /*10030*/  LEA R18, P5, R81, R72.reuse, 0x6 ;  /* 0x0000004851127211 */ /* 0x088fe200078a30ff */
[----:B------:R0:W-:Y:S01]  /*10040*/  STG.E.U16 desc[UR6][R4.64], R0 ;  /* 0x0000000004007986 */ /* 0x0001e2000c101506 */
[-C--:B------:R-:W-:Y:S01]  /*10050*/  LEA.HI.X.SX32 R13, R3, R73.reuse, 0x1, P4 ;  /* 0x00000049030d7211 */ /* 0x080fe200020f0eff */
[----:B------:R-:W-:Y:S01]  /*10060*/  IMAD R3, R75, 0x21, RZ ;  /* 0x000000214b037824 */ /* 0x000fe200078e02ff */
[-C--:B------:R-:W-:Y:S01]  /*10070*/  LEA.HI.X.SX32 R19, R19, R73.reuse, 0x1, P5 ;  /* 0x0000004913137211 */ /* 0x080fe200028f0eff */
[----:B------:R2:W-:Y:S01]  /*10080*/  STG.E.U16 desc[UR6][R16.64], R27 ;  /* 0x0000001b10007986 */ /* 0x0005e2000c101506 */
[-C--:B-1----:R-:W-:Y:S01]  /*10090*/  IADD3 R14, P5, R125, R72.reuse, RZ ;  /* 0x000000487d0e7210 */ /* 0x082fe20007fbe0ff */
[----:B------:R-:W-:Y:S02]  /*100a0*/  IMAD R81, R75, 0x62, RZ ;  /* 0x000000624b517824 */ /* 0x000fe400078e02ff */
[----:B------:R1:W-:Y:S01]  /*100b0*/  STG.E.U16 desc[UR6][R12.64], R10 ;  /* 0x0000000a0c007986 */ /* 0x0003e2000c101506 */
[----:B------:R-:W-:Y:S01]  /*100c0*/  LEA.HI.X.SX32 R15, R91, R73, 0x1, P5 ;  /* 0x000000495b0f7211 */ /* 0x000fe200028f0eff */
[----:B------:R-:W-:Y:S01]  /*100d0*/  IMAD R91, R75, 0x58, RZ ;  /* 0x000000584b5b7824 */ /* 0x000fe200078e02ff */
[----:B0-----:R-:W-:Y:S01]  /*100e0*/  IADD3 R4, P4, R123, R72, RZ ;  /* 0x000000487b047210 */ /* 0x001fe20007f9e0ff */
[----:B------:R0:W-:Y:S01]  /*100f0*/  STG.E.U16 desc[UR6][R18.64], R28 ;  /* 0x0000001c12007986 */ /* 0x0001e2000c101506 */
[----:B------:R-:W-:-:S02]  /*10100*/  PRMT R0, R28, 0x7632, R0 ;  /* 0x000076321c007816 */ /* 0x000fc40000000000 */
[-C--:B------:R-:W-:Y:S01]  /*10110*/  LEA.HI.X.SX32 R5, R3, R73.reuse, 0x1, P4 ;  /* 0x0000004903057211 */ /* 0x080fe200020f0eff */
[----:B------:R-:W-:Y:S01]  /*10120*/  IMAD R3, R75, 0x23, RZ ;  /* 0x000000234b037824 */ /* 0x000fe200078e02ff */
[-C--:B--2---:R-:W-:Y:S01]  /*10130*/  IADD3 R16, P4, R129, R72.reuse, RZ ;  /* 0x0000004881107210 */ /* 0x084fe20007f9e0ff */
[----:B------:R-:W-:Y:S01]  /*10140*/  IMAD R27, R75, 0x64, RZ ;  /* 0x000000644b1b7824 */ /* 0x000fe200078e02ff */
[-C--:B-1----:R-:W-:Y:S01]  /*10150*/  IADD3 R12, P5, R127, R72.reuse, RZ ;  /* 0x000000487f0c7210 */ /* 0x082fe20007fbe0ff */
[----:B------:R1:W-:Y:S01]  /*10160*/  STG.E.U16 desc[UR6][R4.64], R0 ;  /* 0x0000000004007986 */ /* 0x0003e2000c101506 */
[-C--:B------:R-:W-:Y:S01]  /*10170*/  LEA.HI.X.SX32 R17, R93, R73.reuse, 0x1, P4 ;  /* 0x000000495d117211 */ /* 0x080fe200020f0eff */
[----:B------:R-:W-:Y:S01]  /*10180*/  IMAD R93, R75, 0x5a, RZ ;  /* 0x0000005a4b5d7824 */ /* 0x000fe200078e02ff */
[----:B------:R-:W-:Y:S01]  /*10190*/  LEA.HI.X.SX32 R13, R3, R73, 0x1, P5 ;  /* 0x00000049030d7211 */ /* 0x000fe200028f0eff */
[----:B------:R-:W-:Y:S01]  /*101a0*/  IMAD R3, R75, 0x25, RZ ;  /* 0x000000254b037824 */ /* 0x000fe200078e02ff */
[----:B------:R2:W-:Y:S01]  /*101b0*/  STG.E.U16 desc[UR6][R14.64], R29 ;  /* 0x0000001d0e007986 */ /* 0x0005e2000c101506 */
[----:B0-----:R-:W-:-:S02]  /*101c0*/  IADD3 R18, P4, R97, R72, RZ ;  /* 0x0000004861127210 */ /* 0x001fc40007f9e0ff */
[----:B------:R-:W-:Y:S02]  /*101d0*/  PRMT R10, R31, 0x7632, R10 ;  /* 0x000076321f0a7816 */ /* 0x000fe4000000000a */
[----:B------:R-:W-:Y:S01]  /*101e0*/  LEA.HI.X.SX32 R19, R95, R73, 0x1, P4 ;  /* 0x000000495f137211 */ /* 0x000fe200020f0eff */
[----:B------:R-:W-:Y:S01]  /*101f0*/  IMAD R95, R75, 0x56, RZ ;  /* 0x000000564b5f7824 */ /* 0x000fe200078e02ff */
[----:B-1----:R-:W-:Y:S02]  /*10200*/  PRMT R5, R29, 0x7632, R5 ;  /* 0x000076321d057816 */ /* 0x002fe40000000005 */
[-C--:B------:R-:W-:Y:S02]  /*10210*/  IADD3 R4, P5, R131, R72.reuse, RZ ;  /* 0x0000004883047210 */ /* 0x080fe40007fbe0ff */
[----:B------:R-:W-:Y:S01]  /*10220*/  PRMT R0, R30, 0x7632, R0 ;  /* 0x000076321e007816 */ /* 0x000fe20000000000 */
[----:B------:R0:W-:Y:S01]  /*10230*/  STG.E.U16 desc[UR6][R12.64], R5 ;  /* 0x000000050c007986 */ /* 0x0001e2000c101506 */
[----:B--2---:R-:W-:Y:S01]  /*10240*/  IADD3 R14, P6, R101, R72, RZ ;  /* 0x00000048650e7210 */ /* 0x004fe20007fde0ff */
[----:B------:R-:W-:-:S02]  /*10250*/  IMAD R29, R75, 0x68, RZ ;  /* 0x000000684b1d7824 */ /* 0x000fc400078e02ff */
[----:B------:R1:W-:Y:S01]  /*10260*/  STG.E.U16 desc[UR6][R16.64], R30 ;  /* 0x0000001e10007986 */ /* 0x0003e2000c101506 */
[-C--:B------:R-:W-:Y:S01]  /*10270*/  LEA.HI.X.SX32 R15, R77, R73.reuse, 0x1, P6 ;  /* 0x000000494d0f7211 */ /* 0x080fe200030f0eff */
[----:B------:R-:W-:Y:S01]  /*10280*/  IMAD R77, R75, 0x5c, RZ ;  /* 0x0000005c4b4d7824 */ /* 0x000fe200078e02ff */
[-C--:B0-----:R-:W-:Y:S01]  /*10290*/  LEA.HI.X.SX32 R5, R3, R73.reuse, 0x1, P5 ;  /* 0x0000004903057211 */ /* 0x081fe200028f0eff */
[----:B------:R-:W-:Y:S01]  /*102a0*/  IMAD R3, R75, 0x27, RZ ;  /* 0x000000274b037824 */ /* 0x000fe200078e02ff */
[-C--:B------:R-:W-:Y:S02]  /*102b0*/  IADD3 R12, P5, R103, R72.reuse, RZ ;  /* 0x00000048670c7210 */ /* 0x080fe40007fbe0ff */
[-C--:B-1----:R-:W-:Y:S01]  /*102c0*/  IADD3 R16, P6, R89, R72.reuse, RZ ;  /* 0x0000004859107210 */ /* 0x082fe20007fde0ff */
[----:B------:R0:W-:Y:S01]  /*102d0*/  STG.E.U16 desc[UR6][R4.64], R0 ;  /* 0x0000000004007986 */ /* 0x0001e2000c101506 */
[-C--:B------:R-:W-:Y:S01]  /*102e0*/  LEA.HI.X.SX32 R13, R3, R73.reuse, 0x1, P5 ;  /* 0x00000049030d7211 */ /* 0x080fe200028f0eff */
[----:B------:R-:W-:Y:S01]  /*102f0*/  IMAD R3, R75, 0x29, RZ ;  /* 0x000000294b037824 */ /* 0x000fe200078e02ff */
[----:B------:R-:W-:Y:S01]  /*10300*/  LEA.HI.X.SX32 R17, R105, R73, 0x1, P6 ;  /* 0x0000004969117211 */ /* 0x000fe200030f0eff */
[----:B------:R1:W-:Y:S04]  /*10310*/  STG.E.U16 desc[UR6][R14.64], R31 ;  /* 0x0000001f0e007986 */ /* 0x0003e8000c101506 */
[----:B------:R2:W-:Y:S01]  /*10320*/  STG.E.U16 desc[UR6][R12.64], R10 ;  /* 0x0000000a0c007986 */ /* 0x0005e2000c101506 */
[----:B0-----:R-:W-:-:S03]  /*10330*/  IADD3 R4, P5, R99, R72, RZ ;  /* 0x0000004863047210 */ /* 0x001fc60007fbe0ff */
[----:B------:R0:W-:Y:S01]  /*10340*/  STG.E.U16 desc[UR6][R18.64], R32 ;  /* 0x0000002012007986 */ /* 0x0001e2000c101506 */
[----:B------:R-:W-:Y:S02]  /*10350*/  PRMT R0, R32, 0x7632, R0 ;  /* 0x0000763220007816 */ /* 0x000fe40000000000 */
[-C--:B------:R-:W-:Y:S01]  /*10360*/  LEA.HI.X.SX32 R5, R3, R73.reuse, 0x1, P5 ;  /* 0x0000004903057211 */ /* 0x080fe200028f0eff */
[----:B------:R-:W-:Y:S01]  /*10370*/  IMAD R3, R75, 0x2b, RZ ;  /* 0x0000002b4b037824 */ /* 0x000fe200078e02ff */
[-C--:B-1----:R-:W-:Y:S01]  /*10380*/  IADD3 R14, P4, R91, R72.reuse, RZ ;  /* 0x000000485b0e7210 */ /* 0x082fe20007f9e0ff */
[----:B------:R-:W-:Y:S01]  /*10390*/  IMAD R31, R75, 0x6a, RZ ;  /* 0x0000006a4b1f7824 */ /* 0x000fe200078e02ff */
[-C--:B--2---:R-:W-:Y:S01]  /*103a0*/  IADD3 R12, P5, R95, R72.reuse, RZ ;  /* 0x000000485f0c7210 */ /* 0x084fe20007fbe0ff */
[----:B------:R1:W-:Y:S01]  /*103b0*/  STG.E.U16 desc[UR6][R4.64], R0 ;  /* 0x0000000004007986 */ /* 0x0003e2000c101506 */
[-C--:B------:R-:W-:Y:S01]  /*103c0*/  LEA.HI.X.SX32 R15, R107, R73.reuse, 0x1, P4 ;  /* 0x000000496b0f7211 */ /* 0x080fe200020f0eff */
[----:B------:R-:W-:Y:S01]  /*103d0*/  IMAD.SHL.U32 R107, R75, 0x40, RZ ;  /* 0x000000404b6b7824 */ /* 0x000fe200078e00ff */
[----:B------:R-:W-:Y:S01]  /*103e0*/  LEA.HI.X.SX32 R13, R3, R73, 0x1, P5 ;  /* 0x00000049030d7211 */ /* 0x000fe200028f0eff */
[----:B------:R-:W-:Y:S01]  /*103f0*/  IMAD R3, R75, 0x2d, RZ ;  /* 0x0000002d4b037824 */ /* 0x000fe200078e02ff */
[----:B------:R2:W-:Y:S01]  /*10400*/  STG.E.U16 desc[UR6][R16.64], R33 ;  /* 0x0000002110007986 */ /* 0x0005e2000c101506 */
[----:B------:R-:W-:Y:S01]  /*10410*/  PRMT R10, R35, 0x7632, R10 ;  /* 0x00007632230a7816 */ /* 0x000fe2000000000a */
[----:B0-----:R-:W-:Y:S01]  /*10420*/  IMAD R19, R75, 0x6c, RZ ;  /* 0x0000006c4b137824 */ /* 0x001fe200078e02ff */
[----:B------:R-:W-:-:S02]  /*10430*/  IADD3 R20, P4, R79, R72, RZ ;  /* 0x000000484f147210 */ /* 0x000fc40007f9e0ff */
[----:B------:R-:W-:Y:S02]  /*10440*/  PRMT R18, R39, 0x7632, R18 ;  /* 0x0000763227127816 */ /* 0x000fe40000000012 */
[----:B-1----:R-:W-:Y:S02]  /*10450*/  PRMT R5, R33, 0x7632, R5 ;  /* 0x0000763221057816 */ /* 0x002fe40000000005 */
[-C--:B------:R-:W-:Y:S02]  /*10460*/  IADD3 R4, P5, R93, R72.reuse, RZ ;  /* 0x000000485d047210 */ /* 0x080fe40007fbe0ff */
[----:B------:R-:W-:Y:S01]  /*10470*/  PRMT R0, R34, 0x7632, R0 ;  /* 0x0000763222007816 */ /* 0x000fe20000000000 */
[----:B------:R0:W-:Y:S01]  /*10480*/  STG.E.U16 desc[UR6][R12.64], R5 ;  /* 0x000000050c007986 */ /* 0x0001e2000c101506 */
[----:B--2---:R-:W-:Y:S01]  /*10490*/  IADD3 R16, P6, R77, R72, RZ ;  /* 0x000000484d107210 */ /* 0x004fe20007fde0ff */
[----:B------:R-:W-:Y:S01]  /*104a0*/  IMAD R33, R75, 0x6e, RZ ;  /* 0x0000006e4b217824 */ /* 0x000fe200078e02ff */
[----:B----4-:R-:W-:Y:S01]  /*104b0*/  PRMT R32, R67, 0x7632, R32 ;  /* 0x0000763243207816 */ /* 0x010fe20000000020 */
[----:B------:R1:W-:Y:S01]  /*104c0*/  STG.E.U16 desc[UR6][R14.64], R34 ;  /* 0x000000220e007986 */ /* 0x0003e2000c101506 */
[----:B------:R-:W-:-:S02]  /*104d0*/  LEA.HI.X.SX32 R17, R21, R73, 0x1, P6 ;  /* 0x0000004915117211 */ /* 0x000fc400030f0eff */
[-C--:B------:R-:W-:Y:S02]  /*104e0*/  LEA.HI.X.SX32 R21, R109, R73.reuse, 0x1, P4 ;  /* 0x000000496d157211 */ /* 0x080fe400020f0eff */
[----:B------:R-:W2:Y:S01]  /*104f0*/  LDC R109, c[0x0][0x278] ;  /* 0x00009e00ff6d7b82 */ /* 0x000ea20000000800 */
        /* <DEDUP_REMOVED lines=12> */
[----:B------:R-:W-:Y:S01]  /*105c0*/  PRMT R0, R40, 0x7632, R0 ;  /* 0x0000763228007816 */ /* 0x000fe20000000000 */
[----:B-1----:R-:W-:Y:S01]  /*105d0*/  IMAD R35, R75, 0x66, RZ ;  /* 0x000000664b237824 */ /* 0x002fe200078e02ff */
[-C--:B------:R-:W-:Y:S01]  /*105e0*/  LEA.HI.X.SX32 R5, R3, R73.reuse, 0x1, P5 ;  /* 0x0000004903057211 */ /* 0x080fe200028f0eff */
[----:B------:R-:W-:Y:S01]  /*105f0*/  IMAD R3, R75, 0x33, RZ ;  /* 0x000000334b037824 */ /* 0x000fe200078e02ff */
[-C--:B------:R-:W-:Y:S02]  /*10600*/  IADD3 R16, P4, R29, R72.reuse, RZ ;  /* 0x000000481d107210 */ /* 0x080fe40007f9e0ff */
[-C--:B---3--:R-:W-:Y:S01]  /*10610*/  IADD3 R12, P5, R35, R72.reuse, RZ ;  /* 0x00000048230c7210 */ /* 0x088fe20007fbe0ff */
[----:B------:R1:W-:Y:S01]  /*10620*/  STG.E.U16 desc[UR6][R4.64], R0 ;  /* 0x0000000004007986 */ /* 0x0003e2000c101506 */
[-C--:B------:R-:W-:Y:S02]  /*10630*/  LEA.HI.X.SX32 R17, R113, R73.reuse, 0x1, P4 ;  /* 0x0000004971117211 */ /* 0x080fe400020f0eff */
[----:B------:R-:W-:Y:S01]  /*10640*/  LEA.HI.X.SX32 R13, R3, R73, 0x1, P5 ;  /* 0x00000049030d7211 */ /* 0x000fe200028f0eff */
[----:B------:R-:W-:Y:S01]  /*10650*/  IMAD R3, R75, 0x35, RZ ;  /* 0x000000354b037824 */ /* 0x000fe200078e02ff */
[----:B0-----:R-:W-:Y:S01]  /*10660*/  IADD3 R20, P5, R31, R72, RZ ;  /* 0x000000481f147210 */ /* 0x001fe20007fbe0ff */
[----:B------:R0:W-:Y:S01]  /*10670*/  STG.E.U16 desc[UR6][R14.64], R41 ;  /* 0x000000290e007986 */ /* 0x0001e2000c101506 */
[----:B------:R-:W-:-:S02]  /*10680*/  PRMT R10, R42, 0x7632, R10 ;  /* 0x000076322a0a7816 */ /* 0x000fc4000000000a */
[----:B------:R-:W-:Y:S01]  /*10690*/  LEA.HI.X.SX32 R21, R3, R73, 0x1, P5 ;  /* 0x0000004903157211 */ /* 0x000fe200028f0eff */
[----:B------:R-:W-:Y:S01]  /*106a0*/  IMAD R3, R75, 0x37, RZ ;  /* 0x000000374b037824 */ /* 0x000fe200078e02ff */
[----:B-1----:R-:W-:Y:S01]  /*106b0*/  PRMT R5, R41, 0x7632, R5 ;  /* 0x0000763229057816 */ /* 0x002fe20000000005 */
[----:B------:R-:W1:Y:S01]  /*106c0*/  LDC R0, c[0x0][0x278] ;  /* 0x00009e00ff007b82 */ /* 0x000e620000000800 */
[----:B------:R-:W-:-:S03]  /*106d0*/  PRMT R4, R43, 0x7632, R4 ;  /* 0x000076322b047816 */ /* 0x000fc60000000004 */
[----:B------:R3:W-:Y:S01]  /*106e0*/  STG.E.U16 desc[UR6][R12.64], R5 ;  /* 0x000000050c007986 */ /* 0x0007e2000c101506 */
[----:B0-----:R-:W-:-:S03]  /*106f0*/  IADD3 R14, P6, R19, R72, RZ ;  /* 0x00000048130e7210 */ /* 0x001fc60007fde0ff */
[----:B------:R0:W-:Y:S01]  /*10700*/  STG.E.U16 desc[UR6][R16.64], R42 ;  /* 0x0000002a10007986 */ /* 0x0001e2000c101506 */
[-C--:B------:R-:W-:Y:S01]  /*10710*/  LEA.HI.X.SX32 R15, R23, R73.reuse, 0x1, P6 ;  /* 0x00000049170f7211 */ /* 0x080fe200030f0eff */
[----:B------:R-:W-:Y:S02]  /*10720*/  IMAD R23, R75, 0x70, RZ ;  /* 0x000000704b177824 */ /* 0x000fe400078e02ff */
[----:B------:R4:W-:Y:S03]  /*10730*/  STG.E.U16 desc[UR6][R20.64], R10 ;  /* 0x0000000a14007986 */ /* 0x0009e6000c101506 */
[-C--:B------:R-:W-:Y:S01]  /*10740*/  IADD3 R40, P4, R23, R72.reuse, RZ ;  /* 0x0000004817287210 */ /* 0x080fe20007f9e0ff */
[----:B------:R2:W-:Y:S01]  /*10750*/  STG.E.U16 desc[UR6][R14.64], R43 ;  /* 0x0000002b0e007986 */ /* 0x0005e2000c101506 */
[----:B---3--:R-:W-:Y:S01]  /*10760*/  IADD3 R12, P5, R33, R72, RZ ;  /* 0x00000048210c7210 */ /* 0x008fe20007fbe0ff */
[----:B------:R-:W-:Y:S01]  /*10770*/  IMAD R5, R75, 0x74, RZ ;  /* 0x000000744b057824 */ /* 0x000fe200078e02ff */
[----:B------:R-:W-:-:S02]  /*10780*/  LEA.HI.X.SX32 R41, R115, R73, 0x1, P4 ;  /* 0x0000004973297211 */ /* 0x000fc400020f0eff */
[-C--:B------:R-:W-:Y:S01]  /*10790*/  LEA.HI.X.SX32 R13, R3, R73.reuse, 0x1, P5 ;  /* 0x00000049030d7211 */ /* 0x080fe200028f0eff */
[----:B------:R-:W-:Y:S01]  /*107a0*/  IMAD R3, R75, 0x39, RZ ;  /* 0x000000394b037824 */ /* 0x000fe200078e02ff */
[-C--:B0-----:R-:W-:Y:S01]  /*107b0*/  IADD3 R16, P5, R25, R72.reuse, RZ ;  /* 0x0000004819107210 */ /* 0x081fe20007fbe0ff */
[----:B----4-:R-:W-:Y:S01]  /*107c0*/  IMAD R21, R75, 0x76, RZ ;  /* 0x000000764b157824 */ /* 0x010fe200078e02ff */
[----:B------:R-:W0:Y:S01]  /*107d0*/  LDC R10, c[0x0][0x278] ;  /* 0x00009e00ff0a7b82 */ /* 0x000e220000000800 */
[----:B------:R3:W-:Y:S01]  /*107e0*/  STG.E.U16 desc[UR6][R12.64], R4 ;  /* 0x000000040c007986 */ /* 0x0007e2000c101506 */
[-C--:B------:R-:W-:Y:S01]  /*107f0*/  LEA.HI.X.SX32 R17, R3, R73.reuse, 0x1, P5 ;  /* 0x0000004903117211 */ /* 0x080fe200028f0eff */
[----:B--2---:R-:W-:Y:S01]  /*10800*/  IMAD R43, R75, 0x3b, RZ ;  /* 0x0000003b4b2b7824 */ /* 0x004fe200078e02ff */
[-C--:B------:R-:W-:Y:S01]  /*10810*/  IADD3 R104, P6, R5, R72.reuse, RZ ;  /* 0x0000004805687210 */ /* 0x080fe20007fde0ff */
[----:B------:R-:W-:Y:S01]  /*10820*/  IMAD R15, R75, 0x78, RZ ;  /* 0x000000784b0f7824 */ /* 0x000fe200078e02ff */
[----:B------:R-:W-:Y:S01]  /*10830*/  PRMT R3, R36, 0x7632, R3 ;  /* 0x0000763224037816 */ /* 0x000fe20000000003 */
[----:B------:R2:W-:Y:S01]  /*10840*/  STG.E.U16 desc[UR6][R40.64], R36 ;  /* 0x0000002428007986 */ /* 0x0005e2000c101506 */
[----:B------:R-:W-:Y:S01]  /*10850*/  IADD3 R42, P5, R21, R72, RZ ;  /* 0x00000048152a7210 */ /* 0x000fe20007fbe0ff */
[----:B-1----:R-:W-:Y:S01]  /*10860*/  IMAD R111, R0, 0x82, RZ ;  /* 0x00000082006f7824 */ /* 0x002fe200078e02ff */
[-C--:B------:R-:W-:Y:S01]  /*10870*/  LEA.HI.X.SX32 R105, R117, R73.reuse, 0x1, P6 ;  /* 0x0000004975697211 */ /* 0x080fe200030f0eff */
[----:B------:R1:W-:Y:S01]  /*10880*/  STG.E.U16 desc[UR6][R16.64], R3 ;  /* 0x0000000310007986 */ /* 0x0003e2000c101506 */
[----:B------:R-:W-:Y:S01]  /*10890*/  PRMT R14, R37, 0x7632, R14 ;  /* 0x00007632250e7816 */ /* 0x000fe2000000000e */
[----:B---3--:R-:W3:Y:S01]  /*108a0*/  LDC R4, c[0x0][0x278] ;  /* 0x00009e00ff047b82 */ /* 0x008ee20000000800 */
[----:B------:R-:W-:Y:S01]  /*108b0*/  IMAD R13, R75, 0x7a, RZ ;  /* 0x0000007a4b0d7824 */ /* 0x000fe200078e02ff */
[----:B------:R-:W-:Y:S01]  /*108c0*/  LEA.HI.X.SX32 R43, R43, R73, 0x1, P5 ;  /* 0x000000492b2b7211 */ /* 0x000fe200028f0eff */
[----:B------:R4:W-:Y:S01]  /*108d0*/  STG.E.U16 desc[UR6][R104.64], R37 ;  /* 0x0000002568007986 */ /* 0x0009e2000c101506 */
[----:B------:R-:W-:-:S02]  /*108e0*/  PRMT R20, R38, 0x7632, R20 ;  /* 0x0000763226147816 */ /* 0x000fc40000000014 */
[-C--:B--2---:R-:W-:Y:S01]  /*108f0*/  IADD3 R36, P4, R15, R72.reuse, RZ ;  /* 0x000000480f247210 */ /* 0x084fe20007f9e0ff */
[----:B------:R2:W-:Y:S01]  /*10900*/  STG.E.U16 desc[UR6][R42.64], R14 ;  /* 0x0000000e2a007986 */ /* 0x0005e2000c101506 */
[----:B------:R-:W-:Y:S01]  /*10910*/  IADD3 R40, P5, R13, R72, RZ ;  /* 0x000000480d287210 */ /* 0x000fe20007fbe0ff */
[----:B------:R-:W0:Y:S01]  /*10920*/  LDC R12, c[0x0][0x278] ;  /* 0x00009e00ff0c7b82 */ /* 0x000e220000000800 */
[C---:B-1----:R-:W-:Y:S02]  /*10930*/  IMAD R17, R75.reuse, 0x3d, RZ ;  /* 0x0000003d4b117824 */ /* 0x042fe400078e02ff */
[----:B------:R-:W-:Y:S01]  /*10940*/  IMAD R3, R75, 0x7c, RZ ;  /* 0x0000007c4b037824 */ /* 0x000fe200078e02ff */
[----:B----4-:R-:W-:-:S04]  /*10950*/  LEA.HI.X.SX32 R37, R119, R73, 0x1, P4 ;  /* 0x0000004977257211 */ /* 0x010fc800020f0eff */
[----:B------:R-:W1:Y:S01]  /*10960*/  LDC R0, c[0x0][0x278] ;  /* 0x00009e00ff007b82 */ /* 0x000e620000000800 */
[-C--:B------:R-:W-:Y:S01]  /*10970*/  LEA.HI.X.SX32 R41, R17, R73.reuse, 0x1, P5 ;  /* 0x0000004911297211 */ /* 0x080fe200028f0eff */
[----:B------:R-:W-:Y:S01]  /*10980*/  IMAD R17, R75, 0x7e, RZ ;  /* 0x0000007e4b117824 */ /* 0x000fe200078e02ff */
[-C--:B------:R-:W-:Y:S01]  /*10990*/  IADD3 R104, P6, R3, R72.reuse, RZ ;  /* 0x0000004803687210 */ /* 0x080fe20007fde0ff */
[----:B------:R4:W-:Y:S01]  /*109a0*/  STG.E.U16 desc[UR6][R36.64], R38 ;  /* 0x0000002624007986 */ /* 0x0009e2000c101506 */
[----:B--2---:R-:W-:Y:S02]  /*109b0*/  IMAD R43, R75, 0x3f, RZ ;  /* 0x0000003f4b2b7824 */ /* 0x004fe400078e02ff */
[----:B------:R-:W-:Y:S01]  /*109c0*/  LEA.HI.X.SX32 R105, R121, R73, 0x1, P6 ;  /* 0x0000004979697211 */ /* 0x000fe200030f0eff */
[----:B------:R-:W2:Y:S01]  /*109d0*/  LDC R14, c[0x0][0x278] ;  /* 0x00009e00ff0e7b82 */ /* 0x000ea20000000800 */
[----:B---3--:R-:W-:Y:S01]  /*109e0*/  IMAD R113, R4, 0x84, RZ ;  /* 0x0000008404717824 */ /* 0x008fe200078e02ff */
[----:B------:R3:W-:Y:S04]  /*109f0*/  STG.E.U16 desc[UR6][R40.64], R20 ;  /* 0x0000001428007986 */ /* 0x0007e8000c101506 */
[----:B------:R0:W-:Y:S02]  /*10a00*/  STG.E.U16 desc[UR6][R104.64], R39 ;  /* 0x0000002768007986 */ /* 0x0001e4000c101506 */
[----:B------:R-:W1:Y:S01]  /*10a10*/  LDC R16, c[0x0][0x278] ;  /* 0x00009e00ff107b82 */ /* 0x000e620000000800 */
[----:B----4-:R-:W-:-:S02]  /*10a20*/  IADD3 R36, P4, R17, R72, RZ ;  /* 0x0000004811247210 */ /* 0x010fc40007f9e0ff */
[-C--:B------:R-:W-:Y:S02]  /*10a30*/  LEA R38, P5, R109, R72.reuse, 0x7 ;  /* 0x000000486d267211 */ /* 0x080fe400078a38ff */
[-C--:B------:R-:W-:Y:S01]  /*10a40*/  LEA.HI.X.SX32 R37, R43, R73.reuse, 0x1, P4 ;  /* 0x000000492b257211 */ /* 0x080fe200020f0eff */
[----:B---3--:R-:W-:Y:S01]  /*10a50*/  IMAD R41, R75, 0x41, RZ ;  /* 0x000000414b297824 */ /* 0x008fe200078e02ff */
[-C--:B------:R-:W-:Y:S01]  /*10a60*/  IADD3 R40, P4, R111, R72.reuse, RZ ;  /* 0x000000486f287210 */ /* 0x080fe20007f9e0ff */
[----:B------:R-:W3:Y:S01]  /*10a70*/  LDC R4, c[0x0][0x278] ;  /* 0x00009e00ff047b82 */ /* 0x000ee20000000800 */
[----:B------:R-:W-:Y:S01]  /*10a80*/  PRMT R20, R48, 0x7632, R20 ;  /* 0x0000763230147816 */ /* 0x000fe20000000014 */
[----:B0-----:R-:W-:Y:S01]  /*10a90*/  IMAD R105, R10, 0x86, RZ ;  /* 0x000000860a697824 */ /* 0x001fe200078e02ff */
[-C--:B------:R-:W-:Y:S01]  /*10aa0*/  LEA.HI.X.SX32 R39, R107, R73.reuse, 0x1, P5 ;  /* 0x000000496b277211 */ /* 0x080fe200028f0eff */
[----:B------:R0:W-:Y:S01]  /*10ab0*/  STG.E.U16 desc[UR6][R36.64], R18 ;  /* 0x0000001224007986 */ /* 0x0001e2000c101506 */
[-C--:B------:R-:W-:Y:S01]  /*10ac0*/  IADD3 R42, P5, R113, R72.reuse, RZ ;  /* 0x00000048712a7210 */ /* 0x080fe20007fbe0ff */
[----:B------:R-:W-:Y:S01]  /*10ad0*/  IMAD R107, R12, 0x88, RZ ;  /* 0x000000880c6b7824 */ /* 0x000fe200078e02ff */
[-C--:B------:R-:W-:Y:S01]  /*10ae0*/  LEA.HI.X.SX32 R41, R41, R73.reuse, 0x1, P4 ;  /* 0x0000004929297211 */ /* 0x080fe200020f0eff */
[----:B------:R-:W4:Y:S01]  /*10af0*/  LDC R10, c[0x0][0x278] ;  /* 0x00009e00ff0a7b82 */ /* 0x000f220000000800 */
[----:B------:R-:W-:Y:S01]  /*10b00*/  LEA.HI.X.SX32 R43, R123, R73, 0x1, P5 ;  /* 0x000000497b2b7211 */ /* 0x000fe200028f0eff */
[----:B------:R2:W-:Y:S04]  /*10b10*/  STG.E.U16 desc[UR6][R38.64], R48 ;  /* 0x0000003026007986 */ /* 0x0005e8000c101506 */
[----:B------:R2:W-:Y:S02]  /*10b20*/  STG.E.U16 desc[UR6][R40.64], R20 ;  /* 0x0000001428007986 */ /* 0x0005e4000c101506 */
[----:B0-----:R-:W0:Y:S01]  /*10b30*/  LDC R18, c[0x0][0x278] ;  /* 0x00009e00ff127b82 */ /* 0x001e220000000800 */
[----:B------:R-:W-:Y:S01]  /*10b40*/  IMAD R37, R75, 0x43, RZ ;  /* 0x000000434b257824 */ /* 0x000fe200078e02ff */
[----:B------:R1:W-:Y:S01]  /*10b50*/  STG.E.U16 desc[UR6][R42.64], R49 ;  /* 0x000000312a007986 */ /* 0x0003e2000c101506 */
[-C--:B------:R-:W-:Y:S01]  /*10b60*/  IADD3 R36, P5, R105, R72.reuse, RZ ;  /* 0x0000004869247210 */ /* 0x080fe20007fbe0ff */
[----:B--2---:R-:W-:Y:S01]  /*10b70*/  IMAD R39, R14, 0x8a, RZ ;  /* 0x0000008a0e277824 */ /* 0x004fe200078e02ff */
[----:B------:R-:W-:-:S03]  /*10b80*/  IADD3 R38, P4, R107, R72, RZ ;  /* 0x000000486b267210 */ /* 0x000fc60007f9e0ff */
[----:B------:R-:W2:Y:S01]  /*10b90*/  LDC R12, c[0x0][0x278] ;  /* 0x00009e00ff0c7b82 */ /* 0x000ea20000000800 */
[-C--:B------:R-:W-:Y:S01]  /*10ba0*/  LEA.HI.X.SX32 R37, R37, R73.reuse, 0x1, P5 ;  /* 0x0000004925257211 */ /* 0x080fe200028f0eff */
[----:B------:R-:W-:Y:S01]  /*10bb0*/  IMAD R41, R75, 0x45, RZ ;  /* 0x000000454b297824 */ /* 0x000fe200078e02ff */
[----:B------:R-:W-:Y:S01]  /*10bc0*/  IADD3 R40, P5, R39, R72, RZ ;  /* 0x0000004827287210 */ /* 0x000fe20007fbe0ff */
[----:B---3--:R-:W-:Y:S01]  /*10bd0*/  IMAD R105, R4, 0x90, RZ ;  /* 0x0000009004697824 */ /* 0x008fe200078e02ff */
[-C--:B------:R-:W-:Y:S01]  /*10be0*/  LEA.HI.X.SX32 R39, R125, R73.reuse, 0x1, P4 ;  /* 0x000000497d277211 */ /* 0x080fe200020f0eff */
[----:B-1----:R-:W-:Y:S01]  /*10bf0*/  IMAD R49, R0, 0x8e, RZ ;  /* 0x0000008e00317824 */ /* 0x002fe200078e02ff */
[----:B------:R1:W-:Y:S01]  /*10c00*/  STG.E.U16 desc[UR6][R36.64], R22 ;  /* 0x0000001624007986 */ /* 0x0003e2000c101506 */
[----:B------:R-:W3:Y:S01]  /*10c10*/  LDC R0, c[0x0][0x278] ;  /* 0x00009e00ff007b82 */ /* 0x000ee20000000800 */
[----:B------:R-:W-:Y:S01]  /*10c20*/  IMAD R43, R16, 0x8c, RZ ;  /* 0x0000008c102b7824 */ /* 0x000fe200078e02ff */
[----:B------:R-:W-:Y:S01]  /*10c30*/  LEA.HI.X.SX32 R41, R41, R73, 0x1, P5 ;  /* 0x0000004929297211 */ /* 0x000fe200028f0eff */
[----:B------:R4:W-:Y:S01]  /*10c40*/  STG.E.U16 desc[UR6][R38.64], R50 ;  /* 0x0000003226007986 */ /* 0x0009e2000c101506 */
[----:B------:R-:W-:-:S02]  /*10c50*/  PRMT R20, R50, 0x7632, R20 ;  /* 0x0000763232147816 */ /* 0x000fc40000000014 */
[-C--:B------:R-:W-:Y:S02]  /*10c60*/  IADD3 R42, P6, R43, R72.reuse, RZ ;  /* 0x000000482b2a7210 */ /* 0x080fe40007fde0ff */
[----:B------:R-:W3:Y:S01]  /*10c70*/  LDC R14, c[0x0][0x278] ;  /* 0x00009e00ff0e7b82 */ /* 0x000ee20000000800 */
[----:B------:R2:W-:Y:S01]  /*10c80*/  STG.E.U16 desc[UR6][R40.64], R20 ;  /* 0x0000001428007986 */ /* 0x0005e2000c101506 */
[-C--:B------:R-:W-:Y:S01]  /*10c90*/  LEA.HI.X.SX32 R43, R127, R73.reuse, 0x1, P6 ;  /* 0x000000497f2b7211 */ /* 0x080fe200030f0eff */
[----:B-1----:R-:W-:Y:S01]  /*10ca0*/  IMAD R37, R75, 0x47, RZ ;  /* 0x000000474b257824 */ /* 0x002fe200078e02ff */
[-C--:B------:R-:W-:Y:S01]  /*10cb0*/  IADD3 R36, P5, R49, R72.reuse, RZ ;  /* 0x0000004831247210 */ /* 0x080fe20007fbe0ff */
[----:B0-----:R-:W-:Y:S01]  /*10cc0*/  IMAD R49, R18, 0x94, RZ ;  /* 0x0000009412317824 */ /* 0x001fe200078e02ff */
[----:B------:R-:W-:Y:S01]  /*10cd0*/  PRMT R22, R45, 0x7632, R22 ;  /* 0x000076322d167816 */ /* 0x000fe20000000016 */
[----:B----4-:R-:W-:Y:S01]  /*10ce0*/  IMAD R39, R10, 0x92, RZ ;  /* 0x000000920a277824 */ /* 0x010fe200078e02ff */
[----:B------:R-:W0:Y:S01]  /*10cf0*/  LDC R16, c[0x0][0x278] ;  /* 0x00009e00ff107b82 */ /* 0x000e220000000800 */
[----:B------:R-:W-:Y:S01]  /*10d00*/  IADD3 R38, P4, R105, R72, RZ ;  /* 0x0000004869267210 */ /* 0x000fe20007f9e0ff */
[----:B------:R1:W-:Y:S01]  /*10d10*/  STG.E.U16 desc[UR6][R42.64], R51 ;  /* 0x000000332a007986 */ /* 0x0003e2000c101506 */
[----:B------:R-:W-:-:S02]  /*10d20*/  LEA.HI.X.SX32 R37, R37, R73, 0x1, P5 ;  /* 0x0000004925257211 */ /* 0x000fc400028f0eff */
[-C--:B--2---:R-:W-:Y:S01]  /*10d30*/  IADD3 R40, P5, R39, R72.reuse, RZ ;  /* 0x0000004827287210 */ /* 0x084fe20007fbe0ff */
[----:B------:R-:W-:Y:S01]  /*10d40*/  IMAD R41, R75, 0x49, RZ ;  /* 0x000000494b297824 */ /* 0x000fe200078e02ff */
[-C--:B------:R-:W-:Y:S01]  /*10d50*/  LEA.HI.X.SX32 R39, R129, R73.reuse, 0x1, P4 ;  /* 0x0000004981277211 */ /* 0x080fe200020f0eff */
[----:B------:R-:W2:Y:S01]  /*10d60*/  LDC R4, c[0x0][0x278] ;  /* 0x00009e00ff047b82 */ /* 0x000ea20000000800 */
[----:B------:R4:W-:Y:S01]  /*10d70*/  STG.E.U16 desc[UR6][R36.64], R24 ;  /* 0x0000001824007986 */ /* 0x0009e2000c101506 */
[----:B------:R-:W-:Y:S02]  /*10d80*/  PRMT R20, R44, 0x7632, R20 ;  /* 0x000076322c147816 */ /* 0x000fe40000000014 */
[-C--:B------:R-:W-:Y:S01]  /*10d90*/  LEA.HI.X.SX32 R41, R41, R73.reuse, 0x1, P5 ;  /* 0x0000004929297211 */ /* 0x080fe200028f0eff */
[----:B------:R4:W-:Y:S01]  /*10da0*/  STG.E.U16 desc[UR6][R38.64], R44 ;  /* 0x0000002c26007986 */ /* 0x0009e2000c101506 */
[----:B-1----:R-:W-:Y:S01]  /*10db0*/  IADD3 R42, P6, R49, R72, RZ ;  /* 0x00000048312a7210 */ /* 0x002fe20007fde0ff */
[----:B------:R-:W-:Y:S01]  /*10dc0*/  IMAD R49, R12, 0x96, RZ ;  /* 0x000000960c317824 */ /* 0x000fe200078e02ff */
[----:B------:R-:W1:Y:S01]  /*10dd0*/  LDC R10, c[0x0][0x278] ;  /* 0x00009e00ff0a7b82 */ /* 0x000e620000000800 */
[----:B------:R4:W-:Y:S01]  /*10de0*/  STG.E.U16 desc[UR6][R40.64], R20 ;  /* 0x0000001428007986 */ /* 0x0009e2000c101506 */
[----:B------:R-:W-:Y:S01]  /*10df0*/  LEA.HI.X.SX32 R43, R131, R73, 0x1, P6 ;  /* 0x00000049832b7211 */ /* 0x000fe200030f0eff */
[----:B---3--:R-:W-:-:S02]  /*10e00*/  IMAD R51, R14, 0x98, RZ ;  /* 0x000000980e337824 */ /* 0x008fc400078e02ff */
[----:B----4-:R-:W-:Y:S01]  /*10e10*/  IMAD R37, R75, 0x4b, RZ ;  /* 0x0000004b4b257824 */ /* 0x010fe200078e02ff */
[-C--:B------:R-:W-:Y:S01]  /*10e20*/  IADD3 R36, P5, R49, R72.reuse, RZ ;  /* 0x0000004831247210 */ /* 0x080fe20007fbe0ff */
[----:B------:R0:W-:Y:S01]  /*10e30*/  STG.E.U16 desc[UR6][R42.64], R45 ;  /* 0x0000002d2a007986 */ /* 0x0001e2000c101506 */
[----:B------:R-:W3:Y:S01]  /*10e40*/  LDC R18, c[0x0][0x278] ;  /* 0x00009e00ff127b82 */ /* 0x000ee20000000800 */
[----:B------:R-:W-:Y:S01]  /*10e50*/  IMAD R39, R0, 0x9a, RZ ;  /* 0x0000009a00277824 */ /* 0x000fe200078e02ff */
[-C--:B------:R-:W-:Y:S02]  /*10e60*/  IADD3 R38, P4, R51, R72.reuse, RZ ;  /* 0x0000004833267210 */ /* 0x080fe40007f9e0ff */
[-C--:B------:R-:W-:Y:S01]  /*10e70*/  LEA.HI.X.SX32 R37, R37, R73.reuse, 0x1, P5 ;  /* 0x0000004925257211 */ /* 0x080fe200028f0eff */
[----:B------:R-:W-:Y:S01]  /*10e80*/  IMAD R41, R75, 0x4d, RZ ;  /* 0x0000004d4b297824 */ /* 0x000fe200078e02ff */
[-C--:B------:R-:W-:Y:S02]  /*10e90*/  IADD3 R40, P5, R39, R72.reuse, RZ ;  /* 0x0000004827287210 */ /* 0x080fe40007fbe0ff */
[----:B------:R-:W4:Y:S01]  /*10ea0*/  LDC R12, c[0x0][0x278] ;  /* 0x00009e00ff0c7b82 */ /* 0x000f220000000800 */
[-C--:B------:R-:W-:Y:S01]  /*10eb0*/  LEA.HI.X.SX32 R39, R101, R73.reuse, 0x1, P4 ;  /* 0x0000004965277211 */ /* 0x080fe200020f0eff */
[----:B------:R1:W-:Y:S01]  /*10ec0*/  STG.E.U16 desc[UR6][R36.64], R22 ;  /* 0x0000001624007986 */ /* 0x0003e2000c101506 */
[----:B0-----:R-:W-:Y:S01]  /*10ed0*/  IMAD R43, R16, 0x9c, RZ ;  /* 0x0000009c102b7824 */ /* 0x001fe200078e02ff */
[----:B------:R-:W-:Y:S01]  /*10ee0*/  LEA.HI.X.SX32 R41, R41, R73, 0x1, P5 ;  /* 0x0000004929297211 */ /* 0x000fe200028f0eff */
[----:B--2---:R-:W-:Y:S01]  /*10ef0*/  IMAD R45, R4, 0x9e, RZ ;  /* 0x0000009e042d7824 */ /* 0x004fe200078e02ff */
[----:B------:R-:W-:Y:S01]  /*10f00*/  PRMT R20, R46, 0x7632, R20 ;  /* 0x000076322e147816 */ /* 0x000fe20000000014 */
[----:B------:R0:W-:Y:S01]  /*10f10*/  STG.E.U16 desc[UR6][R38.64], R46 ;  /* 0x0000002e26007986 */ /* 0x0001e2000c101506 */
[----:B------:R-:W2:Y:S01]  /*10f20*/  LDC R0, c[0x0][0x278] ;  /* 0x00009e00ff007b82 */ /* 0x000ea20000000800 */
[----:B------:R-:W-:Y:S01]  /*10f30*/  IADD3 R42, P6, R43, R72, RZ ;  /* 0x000000482b2a7210 */ /* 0x000fe20007fde0ff */
[----:B-1----:R-:W-:Y:S01]  /*10f40*/  IMAD R49, R10, 0xa0, RZ ;  /* 0x000000a00a317824 */ /* 0x002fe200078e02ff */
[----:B------:R1:W-:Y:S01]  /*10f50*/  STG.E.U16 desc[UR6][R40.64], R20 ;  /* 0x0000001428007986 */ /* 0x0003e2000c101506 */
[----:B------:R-:W-:-:S02]  /*10f60*/  PRMT R24, R47, 0x7632, R24 ;  /* 0x000076322f187816 */ /* 0x000fc40000000018 */
[-C--:B------:R-:W-:Y:S01]  /*10f70*/  LEA.HI.X.SX32 R43, R103, R73.reuse, 0x1, P6 ;  /* 0x00000049672b7211 */ /* 0x080fe200030f0eff */
[----:B------:R-:W-:Y:S01]  /*10f80*/  IMAD R37, R75, 0x4f, RZ ;  /* 0x0000004f4b257824 */ /* 0x000fe200078e02ff */
[----:B------:R-:W2:Y:S01]  /*10f90*/  LDC R14, c[0x0][0x278] ;  /* 0x00009e00ff0e7b82 */ /* 0x000ea20000000800 */
[-C--:B------:R-:W-:Y:S01]  /*10fa0*/  IADD3 R36, P5, R45, R72.reuse, RZ ;  /* 0x000000482d247210 */ /* 0x080fe20007fbe0ff */
[----:B---3--:R-:W-:Y:S01]  /*10fb0*/  IMAD R45, R18, 0xa4, RZ ;  /* 0x000000a4122d7824 */ /* 0x008fe200078e02ff */
[----:B------:R3:W-:Y:S01]  /*10fc0*/  STG.E.U16 desc[UR6][R42.64], R47 ;  /* 0x0000002f2a007986 */ /* 0x0007e2000c101506 */
[----:B0-----:R-:W-:Y:S02]  /*10fd0*/  IADD3 R38, P4, R49, R72, RZ ;  /* 0x0000004831267210 */ /* 0x001fe40007f9e0ff */
[----:B------:R-:W-:Y:S01]  /*10fe0*/  LEA.HI.X.SX32 R37, R37, R73, 0x1, P5 ;  /* 0x0000004925257211 */ /* 0x000fe200028f0eff */
[----:B-1----:R-:W-:Y:S01]  /*10ff0*/  IMAD R41, R75, 0x51, RZ ;  /* 0x000000514b297824 */ /* 0x002fe200078e02ff */
[----:B------:R-:W0:Y:S01]  /*11000*/  LDC R4, c[0x0][0x278] ;  /* 0x00009e00ff047b82 */ /* 0x000e220000000800 */
[----:B----4-:R-:W-:Y:S01]  /*11010*/  IMAD R39, R12, 0xa2, RZ ;  /* 0x000000a20c277824 */ /* 0x010fe200078e02ff */
[----:B------:R-:W-:Y:S01]  /*11020*/  PRMT R20, R56, 0x7632, R20 ;  /* 0x0000763238147816 */ /* 0x000fe20000000014 */
[----:B------:R1:W-:Y:S01]  /*11030*/  STG.E.U16 desc[UR6][R36.64], R24 ;  /* 0x0000001824007986 */ /* 0x0003e2000c101506 */
[----:B------:R-:W-:-:S02]  /*11040*/  PRMT R22, R57, 0x7632, R22 ;  /* 0x0000763239167816 */ /* 0x000fc40000000016 */
[-C--:B------:R-:W-:Y:S02]  /*11050*/  IADD3 R40, P5, R39, R72.reuse, RZ ;  /* 0x0000004827287210 */ /* 0x080fe40007fbe0ff */
[----:B------:R-:W4:Y:S01]  /*11060*/  LDC R10, c[0x0][0x278] ;  /* 0x00009e00ff0a7b82 */ /* 0x000f220000000800 */
[----:B---3--:R-:W-:Y:S01]  /*11070*/  IADD3 R42, P6, R45, R72, RZ ;  /* 0x000000482d2a7210 */ /* 0x008fe20007fde0ff */
[----:B--2---:R-:W-:Y:S01]  /*11080*/  IMAD R45, R0, 0xa6, RZ ;  /* 0x000000a6002d7824 */ /* 0x004fe200078e02ff */
[-C--:B------:R-:W-:Y:S02]  /*11090*/  LEA.HI.X.SX32 R39, R97, R73.reuse, 0x1, P4 ;  /* 0x0000004961277211 */ /* 0x080fe400020f0eff */
[-C--:B------:R-:W-:Y:S01]  /*110a0*/  LEA.HI.X.SX32 R41, R41, R73.reuse, 0x1, P5 ;  /* 0x0000004929297211 */ /* 0x080fe200028f0eff */
[----:B-1----:R-:W-:Y:S02]  /*110b0*/  IMAD R37, R75, 0x53, RZ ;  /* 0x000000534b257824 */ /* 0x002fe400078e02ff */
[----:B------:R-:W1:Y:S01]  /*110c0*/  LDC R16, c[0x0][0x278] ;  /* 0x00009e00ff107b82 */ /* 0x000e620000000800 */
[----:B------:R0:W-:Y:S01]  /*110d0*/  STG.E.U16 desc[UR6][R38.64], R56 ;  /* 0x0000003826007986 */ /* 0x0001e2000c101506 */
[----:B------:R-:W-:Y:S01]  /*110e0*/  IMAD R47, R14, 0xa8, RZ ;  /* 0x000000a80e2f7824 */ /* 0x000fe200078e02ff */
[----:B------:R-:W-:-:S02]  /*110f0*/  LEA.HI.X.SX32 R43, R99, R73, 0x1, P6 ;  /* 0x00000049632b7211 */ /* 0x000fc400030f0eff */
[-C--:B------:R-:W-:Y:S01]  /*11100*/  IADD3 R36, P5, R45, R72.reuse, RZ ;  /* 0x000000482d247210 */ /* 0x080fe20007fbe0ff */
[----:B------:R2:W-:Y:S01]  /*11110*/  STG.E.U16 desc[UR6][R40.64], R20 ;  /* 0x0000001428007986 */ /* 0x0005e2000c101506 */
[----:B------:R-:W-:Y:S01]  /*11120*/  PRMT R24, R59, 0x7632, R24 ;  /* 0x000076323b187816 */ /* 0x000fe20000000018 */
[----:B------:R-:W3:Y:S01]  /*11130*/  LDC R0, c[0x0][0x278] ;  /* 0x00009e00ff007b82 */ /* 0x000ee20000000800 */
[-C--:B------:R-:W-:Y:S01]  /*11140*/  LEA.HI.X.SX32 R37, R37, R73.reuse, 0x1, P5 ;  /* 0x0000004925257211 */ /* 0x080fe200028f0eff */
[----:B------:R1:W-:Y:S01]  /*11150*/  STG.E.U16 desc[UR6][R42.64], R57 ;  /* 0x000000392a007986 */ /* 0x0003e2000c101506 */
[----:B0-----:R-:W-:Y:S01]  /*11160*/  IMAD R39, R4, 0xaa, RZ ;  /* 0x000000aa04277824 */ /* 0x001fe200078e02ff */
[-C--:B------:R-:W-:Y:S02]  /*11170*/  IADD3 R38, P4, R47, R72.reuse, RZ ;  /* 0x000000482f267210 */ /* 0x080fe40007f9e0ff */
[----:B------:R0:W-:Y:S02]  /*11180*/  STG.E.U16 desc[UR6][R36.64], R22 ;  /* 0x0000001624007986 */ /* 0x0001e4000c101506 */
[----:B------:R-:W3:Y:S01]  /*11190*/  LDC R12, c[0x0][0x278] ;  /* 0x00009e00ff0c7b82 */ /* 0x000ee20000000800 */
[----:B----4-:R-:W-:Y:S01]  /*111a0*/  IMAD R45, R10, 0xae, RZ ;  /* 0x000000ae0a2d7824 */ /* 0x010fe200078e02ff */
[----:B--2---:R-:W-:Y:S01]  /*111b0*/  IADD3 R40, P5, R39, R72, RZ ;  /* 0x0000004827287210 */ /* 0x004fe20007fbe0ff */
[----:B------:R-:W-:Y:S01]  /*111c0*/  IMAD R41, R75, 0x55, RZ ;  /* 0x000000554b297824 */ /* 0x000fe200078e02ff */
[----:B------:R-:W-:-:S02]  /*111d0*/  LEA.HI.X.SX32 R39, R89, R73, 0x1, P4 ;  /* 0x0000004959277211 */ /* 0x000fc400020f0eff */
[----:B------:R-:W-:Y:S02]  /*111e0*/  PRMT R20, R58, 0x7632, R20 ;  /* 0x000076323a147816 */ /* 0x000fe40000000014 */
[----:B------:R-:W2:Y:S01]  /*111f0*/  LDC R18, c[0x0][0x278] ;  /* 0x00009e00ff127b82 */ /* 0x000ea20000000800 */
[----:B-1----:R-:W-:Y:S01]  /*11200*/  IMAD R43, R16, 0xac, RZ ;  /* 0x000000ac102b7824 */ /* 0x002fe200078e02ff */
[----:B------:R3:W-:Y:S01]  /*11210*/  STG.E.U16 desc[UR6][R38.64], R58 ;  /* 0x0000003a26007986 */ /* 0x0007e2000c101506 */
[-C--:B------:R-:W-:Y:S01]  /*11220*/  LEA.HI.X.SX32 R41, R41, R73.reuse, 0x1, P5 ;  /* 0x0000004929297211 */ /* 0x080fe200028f0eff */
[----:B0-----:R-:W-:Y:S01]  /*11230*/  IMAD R37, R75, 0x57, RZ ;  /* 0x000000574b257824 */ /* 0x001fe200078e02ff */
[-C--:B------:R-:W-:Y:S02]  /*11240*/  IADD3 R36, P5, R45, R72.reuse, RZ ;  /* 0x000000482d247210 */ /* 0x080fe40007fbe0ff */
[----:B------:R-:W-:Y:S01]  /*11250*/  IADD3 R42, P6, R43, R72, RZ ;  /* 0x000000482b2a7210 */ /* 0x000fe20007fde0ff */
[----:B------:R-:W0:Y:S01]  /*11260*/  LDC R4, c[0x0][0x278] ;  /* 0x00009e00ff047b82 */ /* 0x000e220000000800 */
[----:B------:R1:W-:Y:S01]  /*11270*/  STG.E.U16 desc[UR6][R40.64], R20 ;  /* 0x0000001428007986 */ /* 0x0003e2000c101506 */
[----:B------:R-:W-:-:S02]  /*11280*/  LEA.HI.X.SX32 R37, R37, R73, 0x1, P5 ;  /* 0x0000004925257211 */ /* 0x000fc400028f0eff */
[----:B------:R-:W-:Y:S01]  /*11290*/  LEA.HI.X.SX32 R43, R95, R73, 0x1, P6 ;  /* 0x000000495f2b7211 */ /* 0x000fe200030f0eff */
[----:B---3--:R-:W-:Y:S01]  /*112a0*/  IMAD R39, R0, 0xb2, RZ ;  /* 0x000000b200277824 */ /* 0x008fe200078e02ff */
[----:B------:R-:W-:Y:S02]  /*112b0*/  PRMT R22, R53, 0x7632, R22 ;  /* 0x0000763235167816 */ /* 0x000fe40000000016 */
[----:B------:R-:W3:Y:S01]  /*112c0*/  LDC R10, c[0x0][0x278] ;  /* 0x00009e00ff0a7b82 */ /* 0x000ee20000000800 */
[----:B------:R-:W-:Y:S01]  /*112d0*/  IMAD R47, R12, 0xb0, RZ ;  /* 0x000000b00c2f7824 */ /* 0x000fe200078e02ff */
[----:B------:R4:W-:Y:S01]  /*112e0*/  STG.E.U16 desc[UR6][R42.64], R59 ;  /* 0x0000003b2a007986 */ /* 0x0009e2000c101506 */
[-C--:B-1----:R-:W-:Y:S01]  /*112f0*/  IADD3 R40, P5, R39, R72.reuse, RZ ;  /* 0x0000004827287210 */ /* 0x082fe20007fbe0ff */
[----:B------:R-:W-:Y:S02]  /*11300*/  IMAD R41, R75, 0x59, RZ ;  /* 0x000000594b297824 */ /* 0x000fe400078e02ff */
[----:B------:R-:W-:-:S02]  /*11310*/  IADD3 R38, P4, R47, R72, RZ ;  /* 0x000000482f267210 */ /* 0x000fc40007f9e0ff */
[----:B------:R-:W1:Y:S01]  /*11320*/  LDC R14, c[0x0][0x278] ;  /* 0x00009e00ff0e7b82 */ /* 0x000e620000000800 */
[----:B--2---:R-:W-:Y:S01]  /*11330*/  IMAD R45, R18, 0xb4, RZ ;  /* 0x000000b4122d7824 */ /* 0x004fe200078e02ff */
[----:B------:R2:W-:Y:S01]  /*11340*/  STG.E.U16 desc[UR6][R36.64], R24 ;  /* 0x0000001824007986 */ /* 0x0005e2000c101506 */
[-C--:B------:R-:W-:Y:S02]  /*11350*/  LEA.HI.X.SX32 R39, R91, R73.reuse, 0x1, P4 ;  /* 0x000000495b277211 */ /* 0x080fe400020f0eff */
[----:B------:R-:W-:Y:S02]  /*11360*/  LEA.HI.X.SX32 R41, R41, R73, 0x1, P5 ;  /* 0x0000004929297211 */ /* 0x000fe400028f0eff */
[----:B----4-:R-:W-:Y:S01]  /*11370*/  IADD3 R42, P6, R45, R72, RZ ;  /* 0x000000482d2a7210 */ /* 0x010fe20007fde0ff */
[----:B------:R-:W4:Y:S01]  /*11380*/  LDC R0, c[0x0][0x278] ;  /* 0x00009e00ff007b82 */ /* 0x000f220000000800 */
[----:B0-----:R-:W-:Y:S01]  /*11390*/  IMAD R45, R4, 0xb6, RZ ;  /* 0x000000b6042d7824 */ /* 0x001fe200078e02ff */
[----:B------:R3:W-:Y:S01]  /*113a0*/  STG.E.U16 desc[UR6][R38.64], R52 ;  /* 0x0000003426007986 */ /* 0x0007e2000c101506 */
[----:B------:R-:W-:-:S02]  /*113b0*/  PRMT R20, R52, 0x7632, R20 ;  /* 0x0000763234147816 */ /* 0x000fc40000000014 */
[-C--:B------:R-:W-:Y:S01]  /*113c0*/  LEA.HI.X.SX32 R43, R93, R73.reuse, 0x1, P6 ;  /* 0x000000495d2b7211 */ /* 0x080fe200030f0eff */
[----:B--2---:R-:W-:Y:S01]  /*113d0*/  IMAD R37, R75, 0x5b, RZ ;  /* 0x0000005b4b257824 */ /* 0x004fe200078e02ff */
[----:B------:R-:W-:Y:S01]  /*113e0*/  IADD3 R36, P5, R45, R72, RZ ;  /* 0x000000482d247210 */ /* 0x000fe20007fbe0ff */
[----:B------:R-:W0:Y:S01]  /*113f0*/  LDC R16, c[0x0][0x278] ;  /* 0x00009e00ff107b82 */ /* 0x000e220000000800 */
[----:B------:R2:W-:Y:S01]  /*11400*/  STG.E.U16 desc[UR6][R40.64], R20 ;  /* 0x0000001428007986 */ /* 0x0005e2000c101506 */
[----:B------:R-:W-:Y:S02]  /*11410*/  PRMT R24, R55, 0x7632, R24 ;  /* 0x0000763237187816 */ /* 0x000fe40000000018 */
[----:B------:R-:W-:Y:S01]  /*11420*/  LEA.HI.X.SX32 R37, R37, R73, 0x1, P5 ;  /* 0x0000004925257211 */ /* 0x000fe200028f0eff */
[----:B------:R-:W-:Y:S01]  /*11430*/  STG.E.U16 desc[UR6][R42.64], R53 ;  /* 0x000000352a007986 */ /* 0x000fe2000c101506 */
[----:B---3--:R-:W-:Y:S02]  /*11440*/  IMAD R39, R10, 0xba, RZ ;  /* 0x000000ba0a277824 */ /* 0x008fe400078e02ff */
[----:B------:R-:W3:Y:S01]  /*11450*/  LDC R12, c[0x0][0x278] ;  /* 0x00009e00ff0c7b82 */ /* 0x000ee20000000800 */
[----:B-1----:R-:W-:Y:S01]  /*11460*/  IMAD R47, R14, 0xb8, RZ ;  /* 0x000000b80e2f7824 */ /* 0x002fe200078e02ff */
[----:B------:R1:W-:Y:S01]  /*11470*/  STG.E.U16 desc[UR6][R36.64], R22 ;  /* 0x0000001624007986 */ /* 0x0003e2000c101506 */
[----:B--2---:R-:W-:-:S03]  /*11480*/  IMAD R41, R75, 0x5d, RZ ;  /* 0x0000005d4b297824 */ /* 0x004fc600078e02ff */
[-C--:B------:R-:W-:Y:S02]  /*11490*/  IADD3 R38, P4, R47, R72.reuse, RZ ;  /* 0x000000482f267210 */ /* 0x080fe40007f9e0ff */
[----:B------:R-:W2:Y:S01]  /*114a0*/  LDC R4, c[0x0][0x278] ;  /* 0x00009e00ff047b82 */ /* 0x000ea20000000800 */
[----:B----4-:R-:W-:Y:S01]  /*114b0*/  IMAD R45, R0, 0xbe, RZ ;  /* 0x000000be002d7824 */ /* 0x010fe200078e02ff */
[-C--:B------:R-:W-:Y:S02]  /*114c0*/  IADD3 R40, P5, R39, R72.reuse, RZ ;  /* 0x0000004827287210 */ /* 0x080fe40007fbe0ff */
[-C--:B------:R-:W-:Y:S02]  /*114d0*/  LEA.HI.X.SX32 R39, R77, R73.reuse, 0x1, P4 ;  /* 0x000000494d277211 */ /* 0x080fe400020f0eff */
[----:B------:R-:W-:Y:S01]  /*114e0*/  LEA.HI.X.SX32 R41, R41, R73, 0x1, P5 ;  /* 0x0000004929297211 */ /* 0x000fe200028f0eff */
[----:B-1----:R-:W-:Y:S01]  /*114f0*/  IMAD R37, R75, 0x5f, RZ ;  /* 0x0000005f4b257824 */ /* 0x002fe200078e02ff */
[----:B------:R-:W1:Y:S01]  /*11500*/  LDC R18, c[0x0][0x278] ;  /* 0x00009e00ff127b82 */ /* 0x000e620000000800 */
[----:B0-----:R-:W-:Y:S01]  /*11510*/  IMAD R43, R16, 0xbc, RZ ;  /* 0x000000bc102b7824 */ /* 0x001fe200078e02ff */
[----:B------:R-:W-:Y:S01]  /*11520*/  PRMT R20, R54, 0x7632, R20 ;  /* 0x0000763236147816 */ /* 0x000fe20000000014 */
[----:B------:R2:W-:Y:S01]  /*11530*/  STG.E.U16 desc[UR6][R38.64], R54 ;  /* 0x0000003626007986 */ /* 0x0005e2000c101506 */
[----:B------:R-:W-:-:S02]  /*11540*/  IADD3 R36, P5, R45, R72, RZ ;  /* 0x000000482d247210 */ /* 0x000fc40007fbe0ff */
[-C--:B------:R-:W-:Y:S01]  /*11550*/  IADD3 R42, P6, R43, R72.reuse, RZ ;  /* 0x000000482b2a7210 */ /* 0x080fe20007fde0ff */
[----:B------:R0:W-:Y:S01]  /*11560*/  STG.E.U16 desc[UR6][R40.64], R20 ;  /* 0x0000001428007986 */ /* 0x0001e2000c101506 */
[----:B------:R-:W4:Y:S01]  /*11570*/  LDC R10, c[0x0][0x278] ;  /* 0x00009e00ff0a7b82 */ /* 0x000f220000000800 */
[----:B---3--:R-:W-:Y:S01]  /*11580*/  IMAD R47, R12, 0xc0, RZ ;  /* 0x000000c00c2f7824 */ /* 0x008fe200078e02ff */
[-C--:B------:R-:W-:Y:S02]  /*11590*/  LEA.HI.X.SX32 R43, R85, R73.reuse, 0x1, P6 ;  /* 0x00000049552b7211 */ /* 0x080fe400030f0eff */
[----:B------:R-:W-:Y:S02]  /*115a0*/  LEA.HI.X.SX32 R37, R37, R73, 0x1, P5 ;  /* 0x0000004925257211 */ /* 0x000fe400028f0eff */
[----:B------:R-:W-:Y:S01]  /*115b0*/  PRMT R22, R61, 0x7632, R22 ;  /* 0x000076323d167816 */ /* 0x000fe20000000016 */
[----:B------:R3:W-:Y:S01]  /*115c0*/  STG.E.U16 desc[UR6][R42.64], R55 ;  /* 0x000000372a007986 */ /* 0x0007e2000c101506 */
[----:B------:R-:W4:Y:S01]  /*115d0*/  LDC R0, c[0x0][0x278] ;  /* 0x00009e00ff007b82 */ /* 0x000f220000000800 */
[----:B--2---:R-:W-:Y:S01]  /*115e0*/  IMAD R39, R4, 0xc2, RZ ;  /* 0x000000c204277824 */ /* 0x004fe200078e02ff */
[-C--:B------:R-:W-:Y:S01]  /*115f0*/  IADD3 R38, P4, R47, R72.reuse, RZ ;  /* 0x000000482f267210 */ /* 0x080fe20007f9e0ff */
[----:B0-----:R-:W-:Y:S01]  /*11600*/  IMAD R41, R75, 0x61, RZ ;  /* 0x000000614b297824 */ /* 0x001fe200078e02ff */
[----:B------:R-:W-:Y:S01]  /*11610*/  PRMT R20, R60, 0x7632, R20 ;  /* 0x000076323c147816 */ /* 0x000fe20000000014 */
[----:B------:R0:W-:Y:S01]  /*11620*/  STG.E.U16 desc[UR6][R36.64], R24 ;  /* 0x0000001824007986 */ /* 0x0001e2000c101506 */
[----:B------:R-:W-:-:S02]  /*11630*/  IADD3 R40, P5, R39, R72, RZ ;  /* 0x0000004827287210 */ /* 0x000fc40007fbe0ff */
[----:B------:R-:W2:Y:S01]  /*11640*/  LDC R14, c[0x0][0x278] ;  /* 0x00009e00ff0e7b82 */ /* 0x000ea20000000800 */
[----:B-1----:R-:W-:Y:S01]  /*11650*/  IMAD R45, R18, 0xc4, RZ ;  /* 0x000000c4122d7824 */ /* 0x002fe200078e02ff */
[-C--:B------:R-:W-:Y:S02]  /*11660*/  LEA.HI.X.SX32 R39, R79, R73.reuse, 0x1, P4 ;  /* 0x000000494f277211 */ /* 0x080fe400020f0eff */
[-C--:B------:R-:W-:Y:S02]  /*11670*/  LEA.HI.X.SX32 R41, R41, R73.reuse, 0x1, P5 ;  /* 0x0000004929297211 */ /* 0x080fe400028f0eff */
[----:B---3--:R-:W-:Y:S01]  /*11680*/  IADD3 R42, P6, R45, R72, RZ ;  /* 0x000000482d2a7210 */ /* 0x008fe20007fde0ff */
[----:B------:R1:W-:Y:S01]  /*11690*/  STG.E.U16 desc[UR6][R38.64], R60 ;  /* 0x0000003c26007986 */ /* 0x0003e2000c101506 */
[----:B------:R-:W3:Y:S01]  /*116a0*/  LDC R16, c[0x0][0x278] ;  /* 0x00009e00ff107b82 */ /* 0x000ee20000000800 */
[----:B----4-:R-:W-:Y:S01]  /*116b0*/  IMAD R45, R10, 0xc6, RZ ;  /* 0x000000c60a2d7824 */ /* 0x010fe200078e02ff */
[----:B------:R-:W-:Y:S01]  /*116c0*/  LEA.HI.X.SX32 R43, R81, R73, 0x1, P6 ;  /* 0x00000049512b7211 */ /* 0x000fe200030f0eff */
[----:B------:R4:W-:Y:S01]  /*116d0*/  STG.E.U16 desc[UR6][R40.64], R20 ;  /* 0x0000001428007986 */ /* 0x0009e2000c101506 */
[----:B0-----:R-:W-:Y:S01]  /*116e0*/  IMAD R37, R75, 0x63, RZ ;  /* 0x000000634b257824 */ /* 0x001fe200078e02ff */
[----:B------:R-:W-:-:S02]  /*116f0*/  PRMT R24, R63, 0x7632, R24 ;  /* 0x000076323f187816 */ /* 0x000fc40000000018 */
[-C--:B------:R-:W-:Y:S01]  /*11700*/  IADD3 R36, P5, R45, R72.reuse, RZ ;  /* 0x000000482d247210 */ /* 0x080fe20007fbe0ff */
[----:B------:R-:W0:Y:S01]  /*11710*/  LDC R4, c[0x0][0x278] ;  /* 0x00009e00ff047b82 */ /* 0x000e220000000800 */
[----:B------:R3:W-:Y:S02]  /*11720*/  STG.E.U16 desc[UR6][R42.64], R61 ;  /* 0x0000003d2a007986 */ /* 0x0007e4000c101506 */
[----:B------:R-:W-:Y:S01]  /*11730*/  LEA.HI.X.SX32 R37, R37, R73, 0x1, P5 ;  /* 0x0000004925257211 */ /* 0x000fe200028f0eff */
[----:B-1----:R-:W-:Y:S02]  /*11740*/  IMAD R39, R75, 0x65, RZ ;  /* 0x000000654b277824 */ /* 0x002fe400078e02ff */
[----:B----4-:R-:W-:Y:S02]  /*11750*/  IMAD R41, R0, 0xca, RZ ;  /* 0x000000ca00297824 */ /* 0x010fe400078e02ff */
[----:B------:R-:W1:Y:S01]  /*11760*/  LDC R12, c[0x0][0x278] ;  /* 0x00009e00ff0c7b82 */ /* 0x000e620000000800 */
[----:B--2---:R-:W-:Y:S01]  /*11770*/  IMAD R47, R14, 0xc8, RZ ;  /* 0x000000c80e2f7824 */ /* 0x004fe200078e02ff */
[----:B------:R-:W-:Y:S01]  /*11780*/  PRMT R20, R62, 0x7632, R20 ;  /* 0x000076323e147816 */ /* 0x000fe20000000014 */
[----:B------:R2:W-:Y:S01]  /*11790*/  STG.E.U16 desc[UR6][R36.64], R22 ;  /* 0x0000001624007986 */ /* 0x0005e2000c101506 */
[----:B------:R-:W-:-:S02]  /*117a0*/  IADD3 R38, P5, R41, R72, RZ ;  /* 0x0000004829267210 */ /* 0x000fc40007fbe0ff */
[-C--:B------:R-:W-:Y:S02]  /*117b0*/  IADD3 R26, P4, R47, R72.reuse, RZ ;  /* 0x000000482f1a7210 */ /* 0x080fe40007f9e0ff */
[----:B------:R-:W4:Y:S01]  /*117c0*/  LDC R10, c[0x0][0x278] ;  /* 0x00009e00ff0a7b82 */ /* 0x000f220000000800 */
[----:B---3--:R-:W-:Y:S01]  /*117d0*/  IMAD R43, R16, 0xcc, RZ ;  /* 0x000000cc102b7824 */ /* 0x008fe200078e02ff */
[-C--:B------:R-:W-:Y:S02]  /*117e0*/  LEA.HI.X.SX32 R27, R27, R73.reuse, 0x1, P4 ;  /* 0x000000491b1b7211 */ /* 0x080fe400020f0eff */
[-C--:B------:R-:W-:Y:S02]  /*117f0*/  LEA.HI.X.SX32 R39, R39, R73.reuse, 0x1, P5 ;  /* 0x0000004927277211 */ /* 0x080fe400028f0eff */
[----:B------:R-:W-:Y:S01]  /*11800*/  IADD3 R34, P6, R43, R72, RZ ;  /* 0x000000482b227210 */ /* 0x000fe20007fde0ff */
[----:B------:R3:W-:Y:S01]  /*11810*/  STG.E.U16 desc[UR6][R26.64], R62 ;  /* 0x0000003e1a007986 */ /* 0x0007e2000c101506 */
[----:B------:R-:W4:Y:S01]  /*11820*/  LDC R18, c[0x0][0x278] ;  /* 0x00009e00ff127b82 */ /* 0x000f220000000800 */
[----:B0-----:R-:W-:Y:S01]  /*11830*/  IMAD R41, R4, 0xce, RZ ;  /* 0x000000ce04297824 */ /* 0x001fe200078e02ff */
[----:B------:R-:W-:Y:S01]  /*11840*/  LEA.HI.X.SX32 R35, R35, R73, 0x1, P6 ;  /* 0x0000004923237211 */ /* 0x000fe200030f0eff */
[----:B------:R4:W-:Y:S01]  /*11850*/  STG.E.U16 desc[UR6][R38.64], R20 ;  /* 0x0000001426007986 */ /* 0x0009e2000c101506 */
[----:B--2---:R-:W-:Y:S01]  /*11860*/  IMAD R37, R75, 0x67, RZ ;  /* 0x000000674b257824 */ /* 0x004fe200078e02ff */
[----:B------:R-:W-:-:S02]  /*11870*/  PRMT R22, R65, 0x7632, R22 ;  /* 0x0000763241167816 */ /* 0x000fc40000000016 */
[----:B------:R0:W-:Y:S01]  /*11880*/  STG.E.U16 desc[UR6][R34.64], R63 ;  /* 0x0000003f22007986 */ /* 0x0001e2000c101506 */
[----:B------:R-:W2:Y:S01]  /*11890*/  LDC R0, c[0x0][0x278] ;  /* 0x00009e00ff007b82 */ /* 0x000ea20000000800 */
[----:B-1----:R-:W-:Y:S01]  /*118a0*/  IMAD R43, R12, 0xd0, RZ ;  /* 0x000000d00c2b7824 */ /* 0x002fe200078e02ff */
[----:B---3--:R-:W-:-:S04]  /*118b0*/  IADD3 R26, P5, R41, R72, RZ ;  /* 0x00000048291a7210 */ /* 0x008fc80007fbe0ff */
[-C--:B------:R-:W-:Y:S02]  /*118c0*/  IADD3 R28, P4, R43, R72.reuse, RZ ;  /* 0x000000482b1c7210 */ /* 0x080fe40007f9e0ff */
[----:B------:R-:W1:Y:S01]  /*118d0*/  LDC R14, c[0x0][0x278] ;  /* 0x00009e00ff0e7b82 */ /* 0x000e620000000800 */
[----:B----4-:R-:W-:Y:S01]  /*118e0*/  IMAD R39, R10, 0xd2, RZ ;  /* 0x000000d20a277824 */ /* 0x010fe200078e02ff */
[-C--:B------:R-:W-:Y:S01]  /*118f0*/  LEA.HI.X.SX32 R27, R37, R73.reuse, 0x1, P5 ;  /* 0x00000049251b7211 */ /* 0x080fe200028f0eff */
[----:B0-----:R-:W-:Y:S01]  /*11900*/  IMAD R35, R75, 0x69, RZ ;  /* 0x000000694b237824 */ /* 0x001fe200078e02ff */
[-C--:B------:R-:W-:Y:S02]  /*11910*/  LEA.HI.X.SX32 R29, R29, R73.reuse, 0x1, P4 ;  /* 0x000000491d1d7211 */ /* 0x080fe400020f0eff */
[----:B------:R-:W-:Y:S01]  /*11920*/  IADD3 R34, P5, R39, R72, RZ ;  /* 0x0000004827227210 */ /* 0x000fe20007fbe0ff */
        /* <DEDUP_REMOVED lines=8> */
[----:B--2---:R-:W-:Y:S01]  /*119b0*/  IMAD R37, R0, 0xd6, RZ ;  /* 0x000000d600257824 */ /* 0x004fe200078e02ff */
[----:B------:R-:W-:Y:S01]  /*119c0*/  LEA.HI.X.SX32 R31, R31, R73, 0x1, P6 ;  /* 0x000000491f1f7211 */ /* 0x000fe200030f0eff */
[----:B------:R2:W-:Y:S01]  /*119d0*/  STG.E.U16 desc[UR6][R34.64], R18 ;  /* 0x0000001222007986 */ /* 0x0005e2000c101506 */
[----:B0-----:R-:W-:Y:S01]  /*119e0*/  IMAD R27, R75, 0x6b, RZ ;  /* 0x0000006b4b1b7824 */ /* 0x001fe200078e02ff */
[----:B------:R-:W-:Y:S02]  /*119f0*/  PRMT R24, R66, 0x7632, R24 ;  /* 0x0000763242187816 */ /* 0x000fe40000000018 */
[----:B------:R3:W-:Y:S01]  /*11a00*/  STG.E.U16 desc[UR6][R30.64], R65 ;  /* 0x000000411e007986 */ /* 0x0007e2000c101506 */
[----:B------:R-:W0:Y:S01]  /*11a10*/  LDC R10, c[0x0][0x278] ;  /* 0x00009e00ff0a7b82 */ /* 0x000e220000000800 */
[----:B-1----:R-:W-:Y:S01]  /*11a20*/  IMAD R39, R14, 0xd8, RZ ;  /* 0x000000d80e277824 */ /* 0x002fe200078e02ff */
[----:B------:R-:W-:Y:S01]  /*11a30*/  IADD3 R26, P5, R37, R72, RZ ;  /* 0x00000048251a7210 */ /* 0x000fe20007fbe0ff */
[----:B----4-:R-:W-:-:S03]  /*11a40*/  IMAD R29, R75, 0x6d, RZ ;  /* 0x0000006d4b1d7824 */ /* 0x010fc600078e02ff */
[-C--:B------:R-:W-:Y:S02]  /*11a50*/  LEA.HI.X.SX32 R27, R27, R73.reuse, 0x1, P5 ;  /* 0x000000491b1b7211 */ /* 0x080fe400028f0eff */
[----:B------:R-:W1:Y:S01]  /*11a60*/  LDC R12, c[0x0][0x278] ;  /* 0x00009e00ff0c7b82 */ /* 0x000e620000000800 */
[----:B--2---:R-:W-:Y:S01]  /*11a70*/  IADD3 R18, P4, R39, R72, RZ ;  /* 0x0000004827127210 */ /* 0x004fe20007f9e0ff */
[----:B---3--:R-:W-:Y:S01]  /*11a80*/  IMAD R31, R16, 0xdc, RZ ;  /* 0x000000dc101f7824 */ /* 0x008fe200078e02ff */
[----:B------:R2:W-:Y:S02]  /*11a90*/  STG.E.U16 desc[UR6][R26.64], R22 ;  /* 0x000000161a007986 */ /* 0x0005e4000c101506 */
[----:B------:R-:W-:-:S03]  /*11aa0*/  LEA.HI.X.SX32 R19, R19, R73, 0x1, P4 ;  /* 0x0000004913137211 */ /* 0x000fc600020f0eff */
[----:B------:R-:W3:Y:S01]  /*11ab0*/  LDC R0, c[0x0][0x278] ;  /* 0x00009e00ff007b82 */ /* 0x000ee20000000800 */
[----:B------:R-:W-:Y:S01]  /*11ac0*/  IMAD R35, R4, 0xda, RZ ;  /* 0x000000da04237824 */ /* 0x000fe200078e02ff */
[-C--:B------:R-:W-:Y:S01]  /*11ad0*/  IADD3 R30, P6, R31, R72.reuse, RZ ;  /* 0x000000481f1e7210 */ /* 0x080fe20007fde0ff */
[----:B------:R4:W-:Y:S03]  /*11ae0*/  STG.E.U16 desc[UR6][R18.64], R66 ;  /* 0x0000004212007986 */ /* 0x0009e6000c101506 */
[----:B------:R-:W-:Y:S02]  /*11af0*/  IADD3 R28, P5, R35, R72, RZ ;  /* 0x00000048231c7210 */ /* 0x000fe40007fbe0ff */
[----:B------:R-:W3:Y:S01]  /*11b00*/  LDC R20, c[0x0][0x278] ;  /* 0x00009e00ff147b82 */ /* 0x000ee20000000800 */
[-C--:B------:R-:W-:Y:S01]  /*11b10*/  LEA.HI.X.SX32 R31, R33, R73.reuse, 0x1, P6 ;  /* 0x00000049211f7211 */ /* 0x080fe200030f0eff */
[----:B0-----:R-:W-:Y:S01]  /*11b20*/  IMAD R33, R10, 0xde, RZ ;  /* 0x000000de0a217824 */ /* 0x001fe200078e02ff */
[----:B------:R-:W-:Y:S01]  /*11b30*/  LEA.HI.X.SX32 R29, R29, R73, 0x1, P5 ;  /* 0x000000491d1d7211 */ /* 0x000fe200028f0eff */
[----:B--2---:R-:W-:-:S03]  /*11b40*/  IMAD R27, R75, 0x6f, RZ ;  /* 0x0000006f4b1b7824 */ /* 0x004fc600078e02ff */
[-C--:B----4-:R-:W-:Y:S01]  /*11b50*/  IADD3 R18, P5, R33, R72.reuse, RZ ;  /* 0x0000004821127210 */ /* 0x090fe20007fbe0ff */
[----:B------:R-:W0:Y:S01]  /*11b60*/  LDC R4, c[0x0][0x278] ;  /* 0x00009e00ff047b82 */ /* 0x000e220000000800 */
[----:B------:R3:W-:Y:S01]  /*11b70*/  STG.E.U16 desc[UR6][R28.64], R24 ;  /* 0x000000181c007986 */ /* 0x0007e2000c101506 */
[----:B-1----:R-:W-:Y:S01]  /*11b80*/  IMAD R35, R12, 0xe0, RZ ;  /* 0x000000e00c237824 */ /* 0x002fe200078e02ff */
[-C--:B------:R-:W-:Y:S01]  /*11b90*/  LEA.HI.X.SX32 R19, R27, R73.reuse, 0x1, P5 ;  /* 0x000000491b137211 */ /* 0x080fe200028f0eff */
[----:B------:R-:W-:Y:S01]  /*11ba0*/  IMAD R27, R75, 0x71, RZ ;  /* 0x000000714b1b7824 */ /* 0x000fe200078e02ff */
[----:B------:R-:W-:Y:S02]  /*11bb0*/  STG.E.U16 desc[UR6][R30.64], R67 ;  /* 0x000000431e007986 */ /* 0x000fe4000c101506 */
[----:B------:R-:W-:Y:S01]  /*11bc0*/  IADD3 R22, P4, R35, R72, RZ ;  /* 0x0000004823167210 */ /* 0x000fe20007f9e0ff */
[----:B------:R-:W1:Y:S01]  /*11bd0*/  LDC R14, c[0x0][0x278] ;  /* 0x00009e00ff0e7b82 */ /* 0x000e620000000800 */
[----:B------:R2:W-:Y:S02]  /*11be0*/  STG.E.U16 desc[UR6][R18.64], R32 ;  /* 0x0000002012007986 */ /* 0x0005e4000c101506 */
[----:B------:R-:W-:Y:S01]  /*11bf0*/  LEA.HI.X.SX32 R23, R23, R73, 0x1, P4 ;  /* 0x0000004917177211 */ /* 0x000fe200020f0eff */
[----:B---3--:R-:W-:-:S04]  /*11c00*/  IMAD R29, R0, 0xe2, RZ ;  /* 0x000000e2001d7824 */ /* 0x008fc800078e02ff */
[----:B------:R-:W3:Y:S01]  /*11c10*/  LDC R16, c[0x0][0x278] ;  /* 0x00009e00ff107b82 */ /* 0x000ee20000000800 */
[----:B------:R-:W-:Y:S01]  /*11c20*/  IMAD R33, R20, 0xe4, RZ ;  /* 0x000000e414217824 */ /* 0x000fe200078e02ff */
[-C--:B------:R-:W-:Y:S01]  /*11c30*/  IADD3 R26, P5, R29, R72.reuse, RZ ;  /* 0x000000481d1a7210 */ /* 0x080fe20007fbe0ff */
[----:B------:R4:W-:Y:S01]  /*11c40*/  STG.E.U16 desc[UR6][R22.64], R68 ;  /* 0x0000004416007986 */ /* 0x0009e2000c101506 */
[----:B------:R-:W-:Y:S01]  /*11c50*/  PRMT R20, R68, 0x7632, R20 ;  /* 0x0000763244147816 */ /* 0x000fe20000000014 */
[----:B--2---:R-:W-:Y:S01]  /*11c60*/  IMAD R19, R75, 0x73, RZ ;  /* 0x000000734b137824 */ /* 0x004fe200078e02ff */
[----:B------:R-:W-:Y:S02]  /*11c70*/  IADD3 R24, P6, R33, R72, RZ ;  /* 0x0000004821187210 */ /* 0x000fe40007fde0ff */
[----:B------:R-:W2:Y:S01]  /*11c80*/  LDC R10, c[0x0][0x278] ;  /* 0x00009e00ff0a7b82 */ /* 0x000ea20000000800 */
[-C--:B------:R-:W-:Y:S01]  /*11c90*/  LEA.HI.X.SX32 R27, R27, R73.reuse, 0x1, P5 ;  /* 0x000000491b1b7211 */ /* 0x080fe200028f0eff */
[----:B0-----:R-:W-:Y:S01]  /*11ca0*/  IMAD R31, R4, 0xe6, RZ ;  /* 0x000000e6041f7824 */ /* 0x001fe200078e02ff */
[----:B------:R-:W-:-:S02]  /*11cb0*/  LEA.HI.X.SX32 R25, R25, R73, 0x1, P6 ;  /* 0x0000004919197211 */ /* 0x000fc400030f0eff */
[----:B------:R-:W-:Y:S01]  /*11cc0*/  PRMT R30, R69, 0x7632, R30 ;  /* 0x00007632451e7816 */ /* 0x000fe2000000001e */
[----:B------:R0:W-:Y:S01]  /*11cd0*/  STG.E.U16 desc[UR6][R26.64], R20 ;  /* 0x000000141a007986 */ /* 0x0001e2000c101506 */
[-C--:B------:R-:W-:Y:S01]  /*11ce0*/  IADD3 R18, P5, R31, R72.reuse, RZ ;  /* 0x000000481f127210 */ /* 0x080fe20007fbe0ff */
[----:B------:R-:W2:Y:S01]  /*11cf0*/  LDC R0, c[0x0][0x278] ;  /* 0x00009e00ff007b82 */ /* 0x000ea20000000800 */
[----:B-1----:R-:W-:Y:S01]  /*11d00*/  IMAD R33, R14, 0xe8, RZ ;  /* 0x000000e80e217824 */ /* 0x002fe200078e02ff */
[----:B------:R-:W-:Y:S01]  /*11d10*/  STG.E.U16 desc[UR6][R24.64], R69 ;  /* 0x0000004518007986 */ /* 0x000fe2000c101506 */
[-C--:B------:R-:W-:Y:S01]  /*11d20*/  LEA.HI.X.SX32 R19, R19, R73.reuse, 0x1, P5 ;  /* 0x0000004913137211 */ /* 0x080fe200028f0eff */
[----:B----4-:R-:W-:Y:S01]  /*11d30*/  IMAD R23, R75, 0x75, RZ ;  /* 0x000000754b177824 */ /* 0x010fe200078e02ff */
[----:B------:R-:W-:Y:S01]  /*11d40*/  PRMT R14, R70, 0x7632, R14 ;  /* 0x00007632460e7816 */ /* 0x000fe2000000000e */
[----:B------:R-:W1:Y:S01]  /*11d50*/  LDS.128 R24, [R87] ;  /* 0x0000000057187984 */ /* 0x000e620000000c00 */
[----:B------:R-:W-:Y:S01]  /*11d60*/  IADD3 R4, P4, R33, R72, RZ ;  /* 0x0000004821047210 */ /* 0x000fe20007f9e0ff */
[----:B------:R-:W4:Y:S01]  /*11d70*/  LDC R12, c[0x0][0x278] ;  /* 0x00009e00ff0c7b82 */ /* 0x000f220000000800 */
[----:B---3--:R-:W-:Y:S01]  /*11d80*/  IMAD R31, R16, 0xec, RZ ;  /* 0x000000ec101f7824 */ /* 0x008fe200078e02ff */
[----:B------:R3:W-:Y:S01]  /*11d90*/  STG.E.U16 desc[UR6][R18.64], R30 ;  /* 0x0000001e12007986 */ /* 0x0007e2000c101506 */
[----:B------:R-:W-:-:S02]  /*11da0*/  LEA.HI.X.SX32 R5, R5, R73, 0x1, P4 ;  /* 0x0000004905057211 */ /* 0x000fc400020f0eff */
[----:B------:R-:W-:Y:S02]  /*11db0*/  PRMT R32, R71, 0x7632, R32 ;  /* 0x0000763247207816 */ /* 0x000fe40000000020 */
[----:B0-----:R-:W-:Y:S01]  /*11dc0*/  IADD3 R20, P6, R31, R72, RZ ;  /* 0x000000481f147210 */ /* 0x001fe20007fde0ff */
[----:B------:R-:W0:Y:S01]  /*11dd0*/  LDC R28, c[0x0][0x278] ;  /* 0x00009e00ff1c7b82 */ /* 0x000e220000000800 */
[----:B--2---:R-:W-:Y:S01]  /*11de0*/  IMAD R35, R10, 0xea, RZ ;  /* 0x000000ea0a237824 */ /* 0x004fe200078e02ff */
[----:B------:R2:W-:Y:S01]  /*11df0*/  STG.E.U16 desc[UR6][R4.64], R70 ;  /* 0x0000004604007986 */ /* 0x0005e2000c101506 */
[----:B------:R-:W-:-:S03]  /*11e00*/  LEA.HI.X.SX32 R21, R21, R73, 0x1, P6 ;  /* 0x0000004915157211 */ /* 0x000fc600030f0eff */
[----:B------:R-:W-:Y:S01]  /*11e10*/  IADD3 R22, P5, R35, R72, RZ ;  /* 0x0000004823167210 */ /* 0x000fe20007fbe0ff */
[----:B---3--:R-:W-:Y:S01]  /*11e20*/  IMAD R19, R75, 0x77, RZ ;  /* 0x000000774b137824 */ /* 0x008fe200078e02ff */
[----:B------:R-:W3:Y:S01]  /*11e30*/  LDC R29, c[0x0][0x278] ;  /* 0x00009e00ff1d7b82 */ /* 0x000ee20000000800 */
[----:B------:R-:W-:Y:S01]  /*11e40*/  IMAD R31, R0, 0xee, RZ ;  /* 0x000000ee001f7824 */ /* 0x000fe200078e02ff */
[----:B------:R-:W-:-:S04]  /*11e50*/  LEA.HI.X.SX32 R23, R23, R73, 0x1, P5 ;  /* 0x0000004917177211 */ /* 0x000fc800028f0eff */
[-C--:B------:R-:W-:Y:S01]  /*11e60*/  IADD3 R18, P4, R31, R72.reuse, RZ ;  /* 0x000000481f127210 */ /* 0x080fe20007f9e0ff */
[----:B------:R1:W-:Y:S01]  /*11e70*/  STG.E.U16 desc[UR6][R22.64], R14 ;  /* 0x0000000e16007986 */ /* 0x0003e2000c101506 */
[----:B------:R-:W3:Y:S01]  /*11e80*/  LDC R10, c[0x0][0x278] ;  /* 0x00009e00ff0a7b82 */ /* 0x000ee20000000800 */
[----:B----4-:R-:W-:Y:S01]  /*11e90*/  IMAD R33, R12, 0xf0, RZ ;  /* 0x000000f00c217824 */ /* 0x010fe200078e02ff */
[----:B------:R-:W-:Y:S01]  /*11ea0*/  LEA.HI.X.SX32 R19, R19, R73, 0x1, P4 ;  /* 0x0000004913137211 */ /* 0x000fe200020f0eff */
[----:B------:R4:W-:Y:S03]  /*11eb0*/  STG.E.U16 desc[UR6][R20.64], R71 ;  /* 0x0000004714007986 */ /* 0x0009e6000c101506 */
[----:B--2---:R-:W-:Y:S01]  /*11ec0*/  IADD3 R4, P5, R33, R72, RZ ;  /* 0x0000004821047210 */ /* 0x004fe20007fbe0ff */
[----:B------:R2:W-:Y:S01]  /*11ed0*/  STG.E.U16 desc[UR6][R18.64], R32 ;  /* 0x0000002012007986 */ /* 0x0005e2000c101506 */
[----:B------:R-:W2:Y:S01]  /*11ee0*/  LDC R0, c[0x0][0x278] ;  /* 0x00009e00ff007b82 */ /* 0x000ea20000000800 */
[----:B0-----:R-:W-:-:S05]  /*11ef0*/  IMAD R5, R28, 0xf2, RZ ;  /* 0x000000f21c057824 */ /* 0x001fca00078e02ff */
[-C--:B-1----:R-:W-:Y:S01]  /*11f00*/  IADD3 R14, P4, R5, R72.reuse, RZ ;  /* 0x00000048050e7210 */ /* 0x082fe20007f9e0ff */
[----:B----4-:R-:W-:Y:S01]  /*11f10*/  IMAD R21, R75, 0x79, RZ ;  /* 0x000000794b157824 */ /* 0x010fe200078e02ff */
[----:B------:R-:W0:Y:S01]  /*11f20*/  LDC R16, c[0x0][0x278] ;  /* 0x00009e00ff107b82 */ /* 0x000e220000000800 */
[----:B---3--:R-:W-:Y:S01]  /*11f30*/  IMAD R29, R29, 0xf4, RZ ;  /* 0x000000f41d1d7824 */ /* 0x008fe200078e02ff */
[-C--:B------:R-:W-:Y:S01]  /*11f40*/  LEA.HI.X.SX32 R5, R15, R73.reuse, 0x1, P5 ;  /* 0x000000490f057211 */ /* 0x080fe200028f0eff */
[----:B--2---:R-:W-:Y:S01]  /*11f50*/  IMAD R19, R75, 0x7b, RZ ;  /* 0x0000007b4b137824 */ /* 0x004fe200078e02ff */
[----:B------:R-:W-:Y:S02]  /*11f60*/  LEA.HI.X.SX32 R15, R21, R73, 0x1, P4 ;  /* 0x00000049150f7211 */ /* 0x000fe400020f0eff */
[----:B------:R-:W-:Y:S01]  /*11f70*/  IADD3 R12, P5, R29, R72, RZ ;  /* 0x000000481d0c7210 */ /* 0x000fe20007fbe0ff */
[----:B------:R1:W-:Y:S01]  /*11f80*/  STG.E.U16 desc[UR6][R4.64], R24 ;  /* 0x0000001804007986 */ /* 0x0003e2000c101506 */
[----:B------:R-:W2:Y:S01]  /*11f90*/  LDC R30, c[0x0][0x278] ;  /* 0x00009e00ff1e7b82 */ /* 0x000ea20000000800 */
[----:B------:R-:W-:Y:S01]  /*11fa0*/  IMAD R21, R10, 0xf6, RZ ;  /* 0x000000f60a157824 */ /* 0x000fe200078e02ff */
[----:B------:R-:W-:-:S02]  /*11fb0*/  PRMT R22, R24, 0x7632, R22 ;  /* 0x0000763218167816 */ /* 0x000fc40000000016 */
[-C--:B------:R-:W-:Y:S02]  /*11fc0*/  LEA.HI.X.SX32 R13, R13, R73.reuse, 0x1, P5 ;  /* 0x000000490d0d7211 */ /* 0x080fe400028f0eff */
[-C--:B------:R-:W-:Y:S01]  /*11fd0*/  IADD3 R18, P4, R21, R72.reuse, RZ ;  /* 0x0000004815127210 */ /* 0x080fe20007f9e0ff */
[----:B------:R3:W-:Y:S01]  /*11fe0*/  STG.E.U16 desc[UR6][R14.64], R22 ;  /* 0x000000160e007986 */ /* 0x0007e2000c101506 */
[----:B------:R-:W4:Y:S01]  /*11ff0*/  LDC R20, c[0x0][0x278] ;  /* 0x00009e00ff147b82 */ /* 0x000f220000000800 */
[----:B------:R-:W-:Y:S01]  /*12000*/  IMAD R23, R0, 0xf8, RZ ;  /* 0x000000f800177824 */ /* 0x000fe200078e02ff */
[-C--:B------:R-:W-:Y:S01]  /*12010*/  LEA.HI.X.SX32 R19, R19, R73.reuse, 0x1, P4 ;  /* 0x0000004913137211 */ /* 0x080fe200020f0eff */
[----:B------:R-:W-:Y:S01]  /*12020*/  IMAD R21, R75, 0x7d, RZ ;  /* 0x0000007d4b157824 */ /* 0x000fe200078e02ff */
[----:B------:R2:W-:Y:S01]  /*12030*/  STG.E.U16 desc[UR6][R12.64], R25 ;  /* 0x000000190c007986 */ /* 0x0005e2000c101506 */
[----:B------:R-:W-:Y:S01]  /*12040*/  PRMT R0, R25, 0x7632, R0 ;  /* 0x0000763219007816 */ /* 0x000fe20000000000 */
[----:B------:R-:W-:Y:S01]  /*12050*/  IMAD R75, R75, 0x7f, RZ ;  /* 0x0000007f4b4b7824 */ /* 0x000fe200078e02ff */
[----:B-1----:R-:W-:Y:S01]  /*12060*/  IADD3 R4, P5, R23, R72, RZ ;  /* 0x0000004817047210 */ /* 0x002fe20007fbe0ff */
[----:B0-----:R-:W-:Y:S01]  /*12070*/  IMAD R29, R16, 0xfa, RZ ;  /* 0x000000fa101d7824 */ /* 0x001fe200078e02ff */
[----:B------:R-:W-:Y:S01]  /*12080*/  PRMT R10, R26, 0x7632, R10 ;  /* 0x000076321a0a7816 */ /* 0x000fe2000000000a */
[----:B------:R0:W-:Y:S01]  /*12090*/  STG.E.U16 desc[UR6][R18.64], R0 ;  /* 0x0000000012007986 */ /* 0x0001e2000c101506 */
[----:B------:R-:W-:-:S02]  /*120a0*/  LEA.HI.X.SX32 R5, R3, R73, 0x1, P5 ;  /* 0x0000004903057211 */ /* 0x000fc400028f0eff */
[-C--:B---3--:R-:W-:Y:S01]  /*120b0*/  IADD3 R14, P4, R29, R72.reuse, RZ ;  /* 0x000000481d0e7210 */ /* 0x088fe20007f9e0ff */
[----:B--2---:R-:W-:Y:S02]  /*120c0*/  IMAD R15, R30, 0xfc, RZ ;  /* 0x000000fc1e0f7824 */ /* 0x004fe400078e02ff */
[----:B------:R1:W-:Y:S03]  /*120d0*/  STG.E.U16 desc[UR6][R4.64], R26 ;  /* 0x0000001a04007986 */ /* 0x0003e6000c101506 */
[----:B------:R-:W-:Y:S01]  /*120e0*/  IADD3 R12, P5, R15, R72, RZ ;  /* 0x000000480f0c7210 */ /* 0x000fe20007fbe0ff */
[----:B0-----:R-:W-:Y:S01]  /*120f0*/  IMAD.HI R0, R216, 0x4, RZ ;  /* 0x00000004d8007827 */ /* 0x001fe200078e02ff */
[-C--:B------:R-:W-:Y:S02]  /*12100*/  LEA.HI.X.SX32 R15, R21, R73.reuse, 0x1, P4 ;  /* 0x00000049150f7211 */ /* 0x080fe400020f0eff */
[----:B------:R-:W-:Y:S01]  /*12110*/  LEA.HI.X.SX32 R13, R17, R73, 0x1, P5 ;  /* 0x00000049110d7211 */ /* 0x000fe200028f0eff */
[----:B----4-:R-:W-:-:S02]  /*12120*/  IMAD R3, R20, 0xfe, RZ ;  /* 0x000000fe14037824 */ /* 0x010fc400078e02ff */
[----:B------:R0:W-:Y:S01]  /*12130*/  STG.E.U16 desc[UR6][R14.64], R10 ;  /* 0x0000000a0e007986 */ /* 0x0001e2000c101506 */
[----:B-1----:R-:W-:Y:S02]  /*12140*/  IMAD.SHL.U32 R5, R216, 0x4, RZ ;  /* 0x00000004d8057824 */ /* 0x002fe400078e00ff */
[----:B------:R-:W-:Y:S01]  /*12150*/  IADD3 R16, P4, R3, R72, RZ ;  /* 0x0000004803107210 */ /* 0x000fe20007f9e0ff */
[----:B------:R-:W-:Y:S01]  /*12160*/  STG.E.U16 desc[UR6][R12.64], R27 ;  /* 0x0000001b0c007986 */ /* 0x000fe2000c101506 */
[----:B------:R-:W-:Y:S02]  /*12170*/  SHF.L.U32 R3, R218, 0x1, RZ ;  /* 0x00000001da037819 */ /* 0x000fe400000006ff */
[----:B------:R-:W-:Y:S02]  /*12180*/  LEA.HI.X.SX32 R17, R75, R73, 0x1, P4 ;  /* 0x000000494b117211 */ /* 0x000fe400020f0eff */
[----:B------:R-:W-:Y:S02]  /*12190*/  LOP3.LUT R3, R3, 0xf8, RZ, 0xc0, !PT ;  /* 0x000000f803037812 */ /* 0x000fe400078ec0ff */
[----:B0-----:R-:W-:Y:S01]  /*121a0*/  PRMT R15, R27, 0x7632, R15 ;  /* 0x000076321b0f7816 */ /* 0x001fe2000000000f */
[----:B------:R-:W-:-:S02]  /*121b0*/  FFMA R10, R86, 0.69314718246459960938, R9 ;  /* 0x3f317218560a7823 */ /* 0x000fc40000000009 */
[----:B------:R-:W0:Y:S02]  /*121c0*/  LDC.64 R8, c[0x0][0x230] ;  /* 0x00008c00ff087b82 */ /* 0x000e240000000a00 */
[----:B------:R-:W-:Y:S06]  /*121d0*/  STG.E.U16 desc[UR6][R16.64], R15 ;  /* 0x0000000f10007986 */ /* 0x000fec000c101506 */
[----:B------:R-:W-:Y:S06]  /*121e0*/  BAR.SYNC.DEFER_BLOCKING 0x0 ;  /* 0x0000000000007b1d */ /* 0x000fec0000010000 */
[----:B------:R-:W-:Y:S04]  /*121f0*/  STS.64 [R3+UR4], R10 ;  /* 0x0000000a03007988 */ /* 0x000fe80008000a04 */
[----:B------:R-:W-:Y:S01]  /*12200*/  STS.64 [R3+UR4+0x100], R82 ;  /* 0x0001005203007988 */ /* 0x000fe20008000a04 */
[----:B------:R-:W-:-:S02]  /*12210*/  USHF.L.U32 UR4, UR8, 0x2, URZ ;  /* 0x0000000208047899 */ /* 0x000fc4000800063f */
[----:B------:R-:W-:Y:S01]  /*12220*/  UIMAD.WIDE UR8, UR8, 0x4, URZ ;  /* 0x00000004080878a5 */ /* 0x000fe2000f8e023f */
[----:B------:R-:W-:Y:S03]  /*12230*/  BAR.SYNC.DEFER_BLOCKING 0x0 ;  /* 0x0000000000007b1d */ /* 0x000fe60000010000 */
[----:B0-----:R-:W-:-:S04]  /*12240*/  IADD3 R4, P0, P1, R5, UR4, R8 ;  /* 0x0000000405047c10 */ /* 0x001fc8000f91e008 */
[----:B------:R-:W-:Y:S01]  /*12250*/  IADD3.X R5, R0, UR9, R9, P0, P1 ;  /* 0x0000000900057c10 */ /* 0x000fe200087e2409 */
[----:B------:R-:W0:Y:S04]  /*12260*/  LDS R7, [R2] ;  /* 0x0000000002077984 */ /* 0x000e280000000800 */
[----:B0-----:R-:W-:Y:S01]  /*12270*/  STG.E desc[UR6][R4.64], R7 ;  /* 0x0000000704007986 */ /* 0x001fe2000c101906 */
[----:B------:R-:W-:Y:S05]  /*12280*/  EXIT ;  /* 0x000000000000794d */ /* 0x000fea0003800000 */
.L_x_2:
[----:B------:R-:W-:-:S00]  /*12290*/  BRA `(.L_x_2) ;  /* 0xfffffffc00fc7947 */ /* 0x000fc0000383ffff */
[----:B------:R-:W-:-:S00]  /*122a0*/  NOP ;  /* 0x0000000000007918 */ /* 0x000fc00000000000 */
        /* <DEDUP_REMOVED lines=13> */
.L_x_3:


//--------------------- .nv.global.init           --------------------------
	.section	.nv.global.init,"aw",@progbits
.nv.global.init:
	.type		_$_str,@object
	.size		_$_str,(.L_0 - _$_str)
_$_str:
        /*0000*/ 	.byte	0x5f, 0x5f, 0x43, 0x55, 0x44, 0x41, 0x5f, 0x46, 0x54, 0x5a, 0x00
.L_0:


//--------------------- .nv.shared.attn_fwd       --------------------------
	.section	.nv.shared.attn_fwd,"aw",@nobits
	.sectionflags	@""
	.align	16
	.zero		1024


//--------------------- .nv.shared.reserved.0     --------------------------
	.section	.nv.shared.reserved.0,"aw",@nobits
	.weak		__nv_reservedSMEM_offset_0_alias
	.size		__nv_reservedSMEM_offset_0_alias, 0, 0
	.other		__nv_reservedSMEM_offset_0_alias,@"STO_CUDA_RESERVED_SHARED STV_DEFAULT"
__nv_reservedSMEM_offset_0_alias:
	.zero		0


//--------------------- .nv.constant0.attn_fwd    --------------------------
	.section	.nv.constant0.attn_fwd,"a",@progbits
	.sectionflags	@""
	.align	4
.nv.constant0.attn_fwd:
	.zero		664


//--------------------- SYMBOLS --------------------------

	.type		.nv.reservedSmem.offset0,@object
	.size		.nv.reservedSmem.offset0,0x4
